//
// Generated by NVIDIA NVVM Compiler
//
// Compiler Build ID: CL-36424714
// Cuda compilation tools, release 13.0, V13.0.88
// Based on NVVM 20.0.0
//

.version 9.0
.target sm_100
.address_size 64

	// .globl	_Z10jacobiEdgePdS_iiiii

.visible .entry _Z10jacobiEdgePdS_iiiii(
	.param .u64 .ptr .align 1 _Z10jacobiEdgePdS_iiiii_param_0,
	.param .u64 .ptr .align 1 _Z10jacobiEdgePdS_iiiii_param_1,
	.param .u32 _Z10jacobiEdgePdS_iiiii_param_2,
	.param .u32 _Z10jacobiEdgePdS_iiiii_param_3,
	.param .u32 _Z10jacobiEdgePdS_iiiii_param_4,
	.param .u32 _Z10jacobiEdgePdS_iiiii_param_5,
	.param .u32 _Z10jacobiEdgePdS_iiiii_param_6
)
{
	.reg .pred 	%p<34>;
	.reg .b32 	%r<465>;
	.reg .b64 	%rd<203>;
	.reg .b64 	%fd<217>;

	ld.param.u64 	%rd5, [_Z10jacobiEdgePdS_iiiii_param_0];
	ld.param.u64 	%rd6, [_Z10jacobiEdgePdS_iiiii_param_1];
	ld.param.u32 	%r107, [_Z10jacobiEdgePdS_iiiii_param_2];
	ld.param.u32 	%r108, [_Z10jacobiEdgePdS_iiiii_param_3];
	ld.param.u32 	%r110, [_Z10jacobiEdgePdS_iiiii_param_5];
	ld.param.u32 	%r111, [_Z10jacobiEdgePdS_iiiii_param_6];
	cvta.to.global.u64 	%rd1, %rd6;
	cvta.to.global.u64 	%rd2, %rd5;
	mov.u32 	%r1, %ctaid.x;
	mov.u32 	%r2, %ctaid.y;
	mov.u32 	%r3, %ctaid.z;
	mov.u32 	%r4, %nctaid.x;
	mov.u32 	%r5, %nctaid.y;
	mad.lo.s32 	%r112, %r3, %r5, %r2;
	mad.lo.s32 	%r6, %r112, %r4, %r1;
	mov.u32 	%r7, %ntid.x;
	mov.u32 	%r8, %ntid.y;
	mul.lo.s32 	%r113, %r7, %r8;
	mov.u32 	%r9, %ntid.z;
	mul.lo.s32 	%r114, %r113, %r9;
	mov.u32 	%r10, %tid.x;
	mov.u32 	%r11, %tid.y;
	mov.u32 	%r12, %tid.z;
	mad.lo.s32 	%r115, %r12, %r8, %r11;
	mad.lo.s32 	%r116, %r115, %r7, %r10;
	mad.lo.s32 	%r13, %r6, %r114, %r116;
	mov.u32 	%r14, %nctaid.z;
	mul.lo.s32 	%r117, %r5, %r14;
	mul.lo.s32 	%r118, %r117, %r4;
	mul.lo.s32 	%r15, %r118, %r114;
	shl.b32 	%r16, %r111, 1;
	setp.ge.s32 	%p1, %r16, %r15;
	@%p1 bra 	$L__BB0_15;
	setp.le.s32 	%p22, %r111, %r13;
	@%p22 bra 	$L__BB0_8;
	setp.lt.s32 	%p30, %r110, 0;
	@%p30 bra 	$L__BB0_41;
	add.s32 	%r17, %r107, -2;
	add.s32 	%r18, %r108, -2;
	mul.lo.s32 	%r19, %r18, %r17;
	mul.lo.s32 	%r20, %r108, %r107;
	setp.eq.s32 	%p31, %r110, 0;
	mov.b32 	%r461, 0;
	@%p31 bra 	$L__BB0_6;
	add.s32 	%r386, %r110, 1;
	and.b32  	%r461, %r386, -2;
	neg.s32 	%r443, %r461;
	add.s32 	%r387, %r14, %r3;
	mad.lo.s32 	%r388, %r5, %r387, %r2;
	mad.lo.s32 	%r389, %r4, %r388, %r1;
	mad.lo.s32 	%r390, %r9, %r389, %r12;
	mad.lo.s32 	%r391, %r8, %r390, %r11;
	mad.lo.s32 	%r442, %r7, %r391, %r10;
	mul.lo.s32 	%r392, %r9, %r8;
	mul.lo.s32 	%r393, %r392, %r7;
	mul.lo.s32 	%r394, %r393, %r14;
	mul.lo.s32 	%r395, %r394, %r5;
	mul.lo.s32 	%r396, %r395, %r4;
	shl.b32 	%r24, %r396, 1;
	mad.lo.s32 	%r397, %r9, %r6, %r12;
	mad.lo.s32 	%r398, %r8, %r397, %r11;
	mad.lo.s32 	%r441, %r7, %r398, %r10;
	mul.wide.s32 	%rd168, %r107, 8;
	mul.wide.s32 	%rd172, %r20, 8;
$L__BB0_5:
	div.s32 	%r399, %r441, %r17;
	mul.lo.s32 	%r400, %r399, %r17;
	sub.s32 	%r401, %r441, %r400;
	rem.s32 	%r402, %r399, %r18;
	div.s32 	%r403, %r441, %r19;
	mad.lo.s32 	%r404, %r108, %r403, %r108;
	add.s32 	%r405, %r402, %r404;
	mad.lo.s32 	%r406, %r107, %r405, %r107;
	add.s32 	%r407, %r401, %r406;
	add.s32 	%r408, %r407, 1;
	mul.wide.s32 	%rd166, %r408, 8;
	add.s64 	%rd167, %rd2, %rd166;
	ld.global.f64 	%fd181, [%rd167+8];
	ld.global.f64 	%fd182, [%rd167+-8];
	add.f64 	%fd183, %fd181, %fd182;
	add.s64 	%rd169, %rd167, %rd168;
	ld.global.f64 	%fd184, [%rd169];
	add.f64 	%fd185, %fd183, %fd184;
	sub.s32 	%r409, %r408, %r107;
	mul.wide.s32 	%rd170, %r409, 8;
	add.s64 	%rd171, %rd2, %rd170;
	ld.global.f64 	%fd186, [%rd171];
	add.f64 	%fd187, %fd185, %fd186;
	add.s64 	%rd173, %rd167, %rd172;
	ld.global.f64 	%fd188, [%rd173];
	add.f64 	%fd189, %fd187, %fd188;
	sub.s32 	%r410, %r408, %r20;
	mul.wide.s32 	%rd174, %r410, 8;
	add.s64 	%rd175, %rd2, %rd174;
	ld.global.f64 	%fd190, [%rd175];
	add.f64 	%fd191, %fd189, %fd190;
	mul.f64 	%fd192, %fd191, 0d3FC5555555555555;
	add.s64 	%rd176, %rd1, %rd166;
	st.global.f64 	[%rd176], %fd192;
	div.s32 	%r411, %r442, %r17;
	mul.lo.s32 	%r412, %r411, %r17;
	sub.s32 	%r413, %r442, %r412;
	rem.s32 	%r414, %r411, %r18;
	div.s32 	%r415, %r442, %r19;
	mad.lo.s32 	%r416, %r108, %r415, %r108;
	add.s32 	%r417, %r414, %r416;
	mad.lo.s32 	%r418, %r107, %r417, %r107;
	add.s32 	%r419, %r413, %r418;
	add.s32 	%r420, %r419, 1;
	mul.wide.s32 	%rd177, %r420, 8;
	add.s64 	%rd178, %rd2, %rd177;
	ld.global.f64 	%fd193, [%rd178+8];
	ld.global.f64 	%fd194, [%rd178+-8];
	add.f64 	%fd195, %fd193, %fd194;
	add.s64 	%rd179, %rd178, %rd168;
	ld.global.f64 	%fd196, [%rd179];
	add.f64 	%fd197, %fd195, %fd196;
	sub.s32 	%r421, %r420, %r107;
	mul.wide.s32 	%rd180, %r421, 8;
	add.s64 	%rd181, %rd2, %rd180;
	ld.global.f64 	%fd198, [%rd181];
	add.f64 	%fd199, %fd197, %fd198;
	add.s64 	%rd182, %rd178, %rd172;
	ld.global.f64 	%fd200, [%rd182];
	add.f64 	%fd201, %fd199, %fd200;
	sub.s32 	%r422, %r420, %r20;
	mul.wide.s32 	%rd183, %r422, 8;
	add.s64 	%rd184, %rd2, %rd183;
	ld.global.f64 	%fd202, [%rd184];
	add.f64 	%fd203, %fd201, %fd202;
	mul.f64 	%fd204, %fd203, 0d3FC5555555555555;
	add.s64 	%rd185, %rd1, %rd177;
	st.global.f64 	[%rd185], %fd204;
	add.s32 	%r443, %r443, 2;
	add.s32 	%r442, %r442, %r24;
	add.s32 	%r441, %r441, %r24;
	setp.eq.s32 	%p32, %r443, 0;
	@%p32 bra 	$L__BB0_6;
	bra.uni 	$L__BB0_5;
$L__BB0_6:
	and.b32  	%r423, %r110, 1;
	setp.eq.b32 	%p33, %r423, 1;
	@%p33 bra 	$L__BB0_41;
	mad.lo.s32 	%r424, %r461, %r15, %r13;
	div.s32 	%r425, %r424, %r17;
	mul.lo.s32 	%r426, %r425, %r17;
	sub.s32 	%r427, %r424, %r426;
	rem.s32 	%r428, %r425, %r18;
	div.s32 	%r429, %r424, %r19;
	mad.lo.s32 	%r430, %r108, %r429, %r108;
	add.s32 	%r431, %r428, %r430;
	mad.lo.s32 	%r432, %r107, %r431, %r107;
	add.s32 	%r433, %r427, %r432;
	add.s32 	%r434, %r433, 1;
	mul.wide.s32 	%rd186, %r434, 8;
	add.s64 	%rd187, %rd2, %rd186;
	ld.global.f64 	%fd205, [%rd187+8];
	ld.global.f64 	%fd206, [%rd187+-8];
	add.f64 	%fd207, %fd205, %fd206;
	mul.wide.s32 	%rd188, %r107, 8;
	add.s64 	%rd189, %rd187, %rd188;
	ld.global.f64 	%fd208, [%rd189];
	add.f64 	%fd209, %fd207, %fd208;
	sub.s32 	%r435, %r434, %r107;
	mul.wide.s32 	%rd190, %r435, 8;
	add.s64 	%rd191, %rd2, %rd190;
	ld.global.f64 	%fd210, [%rd191];
	add.f64 	%fd211, %fd209, %fd210;
	mul.wide.s32 	%rd192, %r20, 8;
	add.s64 	%rd193, %rd187, %rd192;
	ld.global.f64 	%fd212, [%rd193];
	add.f64 	%fd213, %fd211, %fd212;
	sub.s32 	%r436, %r434, %r20;
	mul.wide.s32 	%rd194, %r436, 8;
	add.s64 	%rd195, %rd2, %rd194;
	ld.global.f64 	%fd214, [%rd195];
	add.f64 	%fd215, %fd213, %fd214;
	mul.f64 	%fd216, %fd215, 0d3FC5555555555555;
	add.s64 	%rd196, %rd1, %rd186;
	st.global.f64 	[%rd196], %fd216;
	bra.uni 	$L__BB0_41;
$L__BB0_8:
	setp.ge.s32 	%p23, %r111, %r13;
	setp.le.s32 	%p24, %r16, %r13;
	or.pred  	%p25, %p23, %p24;
	@%p25 bra 	$L__BB0_41;
	ld.param.u32 	%r440, [_Z10jacobiEdgePdS_iiiii_param_4];
	add.s32 	%r32, %r107, -2;
	mul.lo.s32 	%r333, %r440, %r32;
	add.s32 	%r33, %r108, -2;
	mul.lo.s32 	%r34, %r333, %r33;
	add.s32 	%r35, %r34, %r13;
	setp.lt.s32 	%p26, %r110, 0;
	@%p26 bra 	$L__BB0_41;
	mul.lo.s32 	%r36, %r33, %r32;
	mul.lo.s32 	%r37, %r108, %r107;
	setp.eq.s32 	%p27, %r110, 0;
	mov.b32 	%r462, 0;
	@%p27 bra 	$L__BB0_13;
	add.s32 	%r335, %r110, 1;
	and.b32  	%r462, %r335, -2;
	neg.s32 	%r446, %r462;
	add.s32 	%r336, %r10, %r34;
	add.s32 	%r337, %r14, %r3;
	mad.lo.s32 	%r338, %r5, %r337, %r2;
	mad.lo.s32 	%r339, %r4, %r338, %r1;
	mad.lo.s32 	%r340, %r9, %r339, %r12;
	mad.lo.s32 	%r341, %r8, %r340, %r11;
	mad.lo.s32 	%r445, %r7, %r341, %r336;
	mul.lo.s32 	%r342, %r9, %r8;
	mul.lo.s32 	%r343, %r342, %r7;
	mul.lo.s32 	%r344, %r343, %r14;
	mul.lo.s32 	%r345, %r344, %r5;
	mul.lo.s32 	%r346, %r345, %r4;
	shl.b32 	%r41, %r346, 1;
	mul.wide.s32 	%rd137, %r107, 8;
	mul.wide.s32 	%rd141, %r37, 8;
	mov.u32 	%r444, %r35;
$L__BB0_12:
	div.s32 	%r347, %r444, %r32;
	mul.lo.s32 	%r348, %r347, %r32;
	sub.s32 	%r349, %r444, %r348;
	rem.s32 	%r350, %r347, %r33;
	div.s32 	%r351, %r444, %r36;
	mad.lo.s32 	%r352, %r108, %r351, %r108;
	add.s32 	%r353, %r350, %r352;
	mad.lo.s32 	%r354, %r107, %r353, %r107;
	add.s32 	%r355, %r349, %r354;
	add.s32 	%r356, %r355, 1;
	mul.wide.s32 	%rd135, %r356, 8;
	add.s64 	%rd136, %rd2, %rd135;
	ld.global.f64 	%fd145, [%rd136+8];
	ld.global.f64 	%fd146, [%rd136+-8];
	add.f64 	%fd147, %fd145, %fd146;
	add.s64 	%rd138, %rd136, %rd137;
	ld.global.f64 	%fd148, [%rd138];
	add.f64 	%fd149, %fd147, %fd148;
	sub.s32 	%r357, %r356, %r107;
	mul.wide.s32 	%rd139, %r357, 8;
	add.s64 	%rd140, %rd2, %rd139;
	ld.global.f64 	%fd150, [%rd140];
	add.f64 	%fd151, %fd149, %fd150;
	add.s64 	%rd142, %rd136, %rd141;
	ld.global.f64 	%fd152, [%rd142];
	add.f64 	%fd153, %fd151, %fd152;
	sub.s32 	%r358, %r356, %r37;
	mul.wide.s32 	%rd143, %r358, 8;
	add.s64 	%rd144, %rd2, %rd143;
	ld.global.f64 	%fd154, [%rd144];
	add.f64 	%fd155, %fd153, %fd154;
	mul.f64 	%fd156, %fd155, 0d3FC5555555555555;
	add.s64 	%rd145, %rd1, %rd135;
	st.global.f64 	[%rd145], %fd156;
	div.s32 	%r359, %r445, %r32;
	mul.lo.s32 	%r360, %r359, %r32;
	sub.s32 	%r361, %r445, %r360;
	rem.s32 	%r362, %r359, %r33;
	div.s32 	%r363, %r445, %r36;
	mad.lo.s32 	%r364, %r108, %r363, %r108;
	add.s32 	%r365, %r362, %r364;
	mad.lo.s32 	%r366, %r107, %r365, %r107;
	add.s32 	%r367, %r361, %r366;
	add.s32 	%r368, %r367, 1;
	mul.wide.s32 	%rd146, %r368, 8;
	add.s64 	%rd147, %rd2, %rd146;
	ld.global.f64 	%fd157, [%rd147+8];
	ld.global.f64 	%fd158, [%rd147+-8];
	add.f64 	%fd159, %fd157, %fd158;
	add.s64 	%rd148, %rd147, %rd137;
	ld.global.f64 	%fd160, [%rd148];
	add.f64 	%fd161, %fd159, %fd160;
	sub.s32 	%r369, %r368, %r107;
	mul.wide.s32 	%rd149, %r369, 8;
	add.s64 	%rd150, %rd2, %rd149;
	ld.global.f64 	%fd162, [%rd150];
	add.f64 	%fd163, %fd161, %fd162;
	add.s64 	%rd151, %rd147, %rd141;
	ld.global.f64 	%fd164, [%rd151];
	add.f64 	%fd165, %fd163, %fd164;
	sub.s32 	%r370, %r368, %r37;
	mul.wide.s32 	%rd152, %r370, 8;
	add.s64 	%rd153, %rd2, %rd152;
	ld.global.f64 	%fd166, [%rd153];
	add.f64 	%fd167, %fd165, %fd166;
	mul.f64 	%fd168, %fd167, 0d3FC5555555555555;
	add.s64 	%rd154, %rd1, %rd146;
	st.global.f64 	[%rd154], %fd168;
	add.s32 	%r446, %r446, 2;
	add.s32 	%r445, %r445, %r41;
	add.s32 	%r444, %r444, %r41;
	setp.eq.s32 	%p28, %r446, 0;
	@%p28 bra 	$L__BB0_13;
	bra.uni 	$L__BB0_12;
$L__BB0_13:
	and.b32  	%r371, %r110, 1;
	setp.eq.b32 	%p29, %r371, 1;
	@%p29 bra 	$L__BB0_41;
	mad.lo.s32 	%r372, %r462, %r15, %r35;
	div.s32 	%r373, %r372, %r32;
	mul.lo.s32 	%r374, %r373, %r32;
	sub.s32 	%r375, %r372, %r374;
	rem.s32 	%r376, %r373, %r33;
	div.s32 	%r377, %r372, %r36;
	mad.lo.s32 	%r378, %r108, %r377, %r108;
	add.s32 	%r379, %r376, %r378;
	mad.lo.s32 	%r380, %r107, %r379, %r107;
	add.s32 	%r381, %r375, %r380;
	add.s32 	%r382, %r381, 1;
	mul.wide.s32 	%rd155, %r382, 8;
	add.s64 	%rd156, %rd2, %rd155;
	ld.global.f64 	%fd169, [%rd156+8];
	ld.global.f64 	%fd170, [%rd156+-8];
	add.f64 	%fd171, %fd169, %fd170;
	mul.wide.s32 	%rd157, %r107, 8;
	add.s64 	%rd158, %rd156, %rd157;
	ld.global.f64 	%fd172, [%rd158];
	add.f64 	%fd173, %fd171, %fd172;
	sub.s32 	%r383, %r382, %r107;
	mul.wide.s32 	%rd159, %r383, 8;
	add.s64 	%rd160, %rd2, %rd159;
	ld.global.f64 	%fd174, [%rd160];
	add.f64 	%fd175, %fd173, %fd174;
	mul.wide.s32 	%rd161, %r37, 8;
	add.s64 	%rd162, %rd156, %rd161;
	ld.global.f64 	%fd176, [%rd162];
	add.f64 	%fd177, %fd175, %fd176;
	sub.s32 	%r384, %r382, %r37;
	mul.wide.s32 	%rd163, %r384, 8;
	add.s64 	%rd164, %rd2, %rd163;
	ld.global.f64 	%fd178, [%rd164];
	add.f64 	%fd179, %fd177, %fd178;
	mul.f64 	%fd180, %fd179, 0d3FC5555555555555;
	add.s64 	%rd165, %rd1, %rd155;
	st.global.f64 	[%rd165], %fd180;
	bra.uni 	$L__BB0_41;
$L__BB0_15:
	setp.lt.s32 	%p2, %r111, %r15;
	@%p2 bra 	$L__BB0_28;
	setp.lt.s32 	%p3, %r110, 1;
	@%p3 bra 	$L__BB0_22;
	add.s32 	%r48, %r107, -2;
	add.s32 	%r49, %r108, -2;
	setp.eq.s32 	%p4, %r110, 1;
	mov.b32 	%r457, 0;
	@%p4 bra 	$L__BB0_20;
	and.b32  	%r120, %r110, 2147483646;
	neg.s32 	%r456, %r120;
	add.s32 	%r121, %r14, %r3;
	mad.lo.s32 	%r122, %r5, %r121, %r2;
	mad.lo.s32 	%r123, %r4, %r122, %r1;
	mad.lo.s32 	%r124, %r9, %r123, %r12;
	mad.lo.s32 	%r125, %r8, %r124, %r11;
	mad.lo.s32 	%r455, %r7, %r125, %r10;
	mul.wide.s32 	%rd10, %r107, 8;
	mov.u32 	%r454, %r13;
$L__BB0_19:
	ld.param.u64 	%rd197, [_Z10jacobiEdgePdS_iiiii_param_0];
	and.b32  	%r457, %r110, 2147483646;
	div.s32 	%r126, %r454, %r48;
	mul.lo.s32 	%r127, %r126, %r48;
	sub.s32 	%r128, %r454, %r127;
	rem.s32 	%r129, %r126, %r49;
	mul.lo.s32 	%r130, %r49, %r48;
	div.s32 	%r131, %r454, %r130;
	mad.lo.s32 	%r132, %r108, %r131, %r108;
	add.s32 	%r133, %r129, %r132;
	mad.lo.s32 	%r134, %r107, %r133, %r107;
	add.s32 	%r135, %r128, %r134;
	add.s32 	%r136, %r135, 1;
	cvta.to.global.u64 	%rd7, %rd197;
	mul.wide.s32 	%rd8, %r136, 8;
	add.s64 	%rd9, %rd7, %rd8;
	ld.global.f64 	%fd1, [%rd9+8];
	ld.global.f64 	%fd2, [%rd9+-8];
	add.f64 	%fd3, %fd1, %fd2;
	add.s64 	%rd11, %rd9, %rd10;
	ld.global.f64 	%fd4, [%rd11];
	add.f64 	%fd5, %fd3, %fd4;
	sub.s32 	%r137, %r136, %r107;
	mul.wide.s32 	%rd12, %r137, 8;
	add.s64 	%rd13, %rd7, %rd12;
	ld.global.f64 	%fd6, [%rd13];
	add.f64 	%fd7, %fd5, %fd6;
	mul.lo.s32 	%r138, %r108, %r107;
	mul.wide.s32 	%rd14, %r138, 8;
	add.s64 	%rd15, %rd9, %rd14;
	ld.global.f64 	%fd8, [%rd15];
	add.f64 	%fd9, %fd7, %fd8;
	sub.s32 	%r139, %r136, %r138;
	mul.wide.s32 	%rd16, %r139, 8;
	add.s64 	%rd17, %rd7, %rd16;
	ld.global.f64 	%fd10, [%rd17];
	add.f64 	%fd11, %fd9, %fd10;
	mul.f64 	%fd12, %fd11, 0d3FC5555555555555;
	add.s64 	%rd18, %rd1, %rd8;
	st.global.f64 	[%rd18], %fd12;
	div.s32 	%r140, %r455, %r48;
	mul.lo.s32 	%r141, %r140, %r48;
	sub.s32 	%r142, %r455, %r141;
	rem.s32 	%r143, %r140, %r49;
	div.s32 	%r144, %r455, %r130;
	mad.lo.s32 	%r145, %r108, %r144, %r108;
	add.s32 	%r146, %r143, %r145;
	mad.lo.s32 	%r147, %r107, %r146, %r107;
	add.s32 	%r148, %r142, %r147;
	add.s32 	%r149, %r148, 1;
	mul.wide.s32 	%rd19, %r149, 8;
	add.s64 	%rd20, %rd7, %rd19;
	ld.global.f64 	%fd13, [%rd20+8];
	ld.global.f64 	%fd14, [%rd20+-8];
	add.f64 	%fd15, %fd13, %fd14;
	add.s64 	%rd21, %rd20, %rd10;
	ld.global.f64 	%fd16, [%rd21];
	add.f64 	%fd17, %fd15, %fd16;
	sub.s32 	%r150, %r149, %r107;
	mul.wide.s32 	%rd22, %r150, 8;
	add.s64 	%rd23, %rd7, %rd22;
	ld.global.f64 	%fd18, [%rd23];
	add.f64 	%fd19, %fd17, %fd18;
	add.s64 	%rd24, %rd20, %rd14;
	ld.global.f64 	%fd20, [%rd24];
	add.f64 	%fd21, %fd19, %fd20;
	sub.s32 	%r151, %r149, %r138;
	mul.wide.s32 	%rd25, %r151, 8;
	add.s64 	%rd26, %rd7, %rd25;
	ld.global.f64 	%fd22, [%rd26];
	add.f64 	%fd23, %fd21, %fd22;
	mul.f64 	%fd24, %fd23, 0d3FC5555555555555;
	add.s64 	%rd27, %rd1, %rd19;
	st.global.f64 	[%rd27], %fd24;
	add.s32 	%r456, %r456, 2;
	mul.lo.s32 	%r152, %r9, %r8;
	mul.lo.s32 	%r153, %r152, %r7;
	mul.lo.s32 	%r154, %r153, %r14;
	mul.lo.s32 	%r155, %r154, %r5;
	mul.lo.s32 	%r156, %r155, %r4;
	shl.b32 	%r157, %r156, 1;
	add.s32 	%r455, %r455, %r157;
	add.s32 	%r454, %r454, %r157;
	setp.ne.s32 	%p5, %r456, 0;
	@%p5 bra 	$L__BB0_19;
$L__BB0_20:
	and.b32  	%r158, %r110, 1;
	setp.eq.b32 	%p6, %r158, 1;
	not.pred 	%p7, %p6;
	@%p7 bra 	$L__BB0_22;
	ld.param.u64 	%rd198, [_Z10jacobiEdgePdS_iiiii_param_0];
	mad.lo.s32 	%r159, %r457, %r15, %r13;
	div.s32 	%r160, %r159, %r48;
	mul.lo.s32 	%r161, %r160, %r48;
	sub.s32 	%r162, %r159, %r161;
	rem.s32 	%r163, %r160, %r49;
	mul.lo.s32 	%r164, %r49, %r48;
	div.s32 	%r165, %r159, %r164;
	mad.lo.s32 	%r166, %r108, %r165, %r108;
	add.s32 	%r167, %r163, %r166;
	mad.lo.s32 	%r168, %r107, %r167, %r107;
	add.s32 	%r169, %r162, %r168;
	add.s32 	%r170, %r169, 1;
	cvta.to.global.u64 	%rd28, %rd198;
	mul.wide.s32 	%rd29, %r170, 8;
	add.s64 	%rd30, %rd28, %rd29;
	ld.global.f64 	%fd25, [%rd30+8];
	ld.global.f64 	%fd26, [%rd30+-8];
	add.f64 	%fd27, %fd25, %fd26;
	mul.wide.s32 	%rd31, %r107, 8;
	add.s64 	%rd32, %rd30, %rd31;
	ld.global.f64 	%fd28, [%rd32];
	add.f64 	%fd29, %fd27, %fd28;
	sub.s32 	%r171, %r170, %r107;
	mul.wide.s32 	%rd33, %r171, 8;
	add.s64 	%rd34, %rd28, %rd33;
	ld.global.f64 	%fd30, [%rd34];
	add.f64 	%fd31, %fd29, %fd30;
	mul.lo.s32 	%r172, %r108, %r107;
	mul.wide.s32 	%rd35, %r172, 8;
	add.s64 	%rd36, %rd30, %rd35;
	ld.global.f64 	%fd32, [%rd36];
	add.f64 	%fd33, %fd31, %fd32;
	sub.s32 	%r173, %r170, %r172;
	mul.wide.s32 	%rd37, %r173, 8;
	add.s64 	%rd38, %rd28, %rd37;
	ld.global.f64 	%fd34, [%rd38];
	add.f64 	%fd35, %fd33, %fd34;
	mul.f64 	%fd36, %fd35, 0d3FC5555555555555;
	add.s64 	%rd39, %rd1, %rd29;
	st.global.f64 	[%rd39], %fd36;
$L__BB0_22:
	ld.param.u32 	%r437, [_Z10jacobiEdgePdS_iiiii_param_4];
	setp.lt.s32 	%p8, %r110, 1;
	add.s32 	%r87, %r107, -2;
	mul.lo.s32 	%r174, %r437, %r87;
	add.s32 	%r88, %r108, -2;
	mul.lo.s32 	%r89, %r174, %r88;
	add.s32 	%r90, %r89, %r13;
	@%p8 bra 	$L__BB0_41;
	ld.param.u64 	%rd199, [_Z10jacobiEdgePdS_iiiii_param_0];
	cvta.to.global.u64 	%rd4, %rd199;
	mul.lo.s32 	%r91, %r88, %r87;
	mul.lo.s32 	%r92, %r108, %r107;
	setp.eq.s32 	%p9, %r110, 1;
	mov.b32 	%r464, 0;
	@%p9 bra 	$L__BB0_26;
	and.b32  	%r464, %r110, 2147483646;
	neg.s32 	%r460, %r464;
	add.s32 	%r176, %r10, %r89;
	add.s32 	%r177, %r14, %r3;
	mad.lo.s32 	%r178, %r5, %r177, %r2;
	mad.lo.s32 	%r179, %r4, %r178, %r1;
	mad.lo.s32 	%r180, %r9, %r179, %r12;
	mad.lo.s32 	%r181, %r8, %r180, %r11;
	mad.lo.s32 	%r459, %r7, %r181, %r176;
	mul.lo.s32 	%r182, %r9, %r8;
	mul.lo.s32 	%r183, %r182, %r7;
	mul.lo.s32 	%r184, %r183, %r14;
	mul.lo.s32 	%r185, %r184, %r5;
	mul.lo.s32 	%r186, %r185, %r4;
	shl.b32 	%r96, %r186, 1;
	mul.wide.s32 	%rd42, %r107, 8;
	mul.wide.s32 	%rd46, %r92, 8;
	mov.u32 	%r458, %r90;
$L__BB0_25:
	div.s32 	%r187, %r458, %r87;
	mul.lo.s32 	%r188, %r187, %r87;
	sub.s32 	%r189, %r458, %r188;
	rem.s32 	%r190, %r187, %r88;
	div.s32 	%r191, %r458, %r91;
	mad.lo.s32 	%r192, %r108, %r191, %r108;
	add.s32 	%r193, %r190, %r192;
	mad.lo.s32 	%r194, %r107, %r193, %r107;
	add.s32 	%r195, %r189, %r194;
	add.s32 	%r196, %r195, 1;
	mul.wide.s32 	%rd40, %r196, 8;
	add.s64 	%rd41, %rd4, %rd40;
	ld.global.f64 	%fd37, [%rd41+8];
	ld.global.f64 	%fd38, [%rd41+-8];
	add.f64 	%fd39, %fd37, %fd38;
	add.s64 	%rd43, %rd41, %rd42;
	ld.global.f64 	%fd40, [%rd43];
	add.f64 	%fd41, %fd39, %fd40;
	sub.s32 	%r197, %r196, %r107;
	mul.wide.s32 	%rd44, %r197, 8;
	add.s64 	%rd45, %rd4, %rd44;
	ld.global.f64 	%fd42, [%rd45];
	add.f64 	%fd43, %fd41, %fd42;
	add.s64 	%rd47, %rd41, %rd46;
	ld.global.f64 	%fd44, [%rd47];
	add.f64 	%fd45, %fd43, %fd44;
	sub.s32 	%r198, %r196, %r92;
	mul.wide.s32 	%rd48, %r198, 8;
	add.s64 	%rd49, %rd4, %rd48;
	ld.global.f64 	%fd46, [%rd49];
	add.f64 	%fd47, %fd45, %fd46;
	mul.f64 	%fd48, %fd47, 0d3FC5555555555555;
	add.s64 	%rd50, %rd1, %rd40;
	st.global.f64 	[%rd50], %fd48;
	div.s32 	%r199, %r459, %r87;
	mul.lo.s32 	%r200, %r199, %r87;
	sub.s32 	%r201, %r459, %r200;
	rem.s32 	%r202, %r199, %r88;
	div.s32 	%r203, %r459, %r91;
	mad.lo.s32 	%r204, %r108, %r203, %r108;
	add.s32 	%r205, %r202, %r204;
	mad.lo.s32 	%r206, %r107, %r205, %r107;
	add.s32 	%r207, %r201, %r206;
	add.s32 	%r208, %r207, 1;
	mul.wide.s32 	%rd51, %r208, 8;
	add.s64 	%rd52, %rd4, %rd51;
	ld.global.f64 	%fd49, [%rd52+8];
	ld.global.f64 	%fd50, [%rd52+-8];
	add.f64 	%fd51, %fd49, %fd50;
	add.s64 	%rd53, %rd52, %rd42;
	ld.global.f64 	%fd52, [%rd53];
	add.f64 	%fd53, %fd51, %fd52;
	sub.s32 	%r209, %r208, %r107;
	mul.wide.s32 	%rd54, %r209, 8;
	add.s64 	%rd55, %rd4, %rd54;
	ld.global.f64 	%fd54, [%rd55];
	add.f64 	%fd55, %fd53, %fd54;
	add.s64 	%rd56, %rd52, %rd46;
	ld.global.f64 	%fd56, [%rd56];
	add.f64 	%fd57, %fd55, %fd56;
	sub.s32 	%r210, %r208, %r92;
	mul.wide.s32 	%rd57, %r210, 8;
	add.s64 	%rd58, %rd4, %rd57;
	ld.global.f64 	%fd58, [%rd58];
	add.f64 	%fd59, %fd57, %fd58;
	mul.f64 	%fd60, %fd59, 0d3FC5555555555555;
	add.s64 	%rd59, %rd1, %rd51;
	st.global.f64 	[%rd59], %fd60;
	add.s32 	%r460, %r460, 2;
	add.s32 	%r459, %r459, %r96;
	add.s32 	%r458, %r458, %r96;
	setp.eq.s32 	%p10, %r460, 0;
	@%p10 bra 	$L__BB0_26;
	bra.uni 	$L__BB0_25;
$L__BB0_26:
	and.b32  	%r211, %r110, 1;
	setp.eq.b32 	%p11, %r211, 1;
	not.pred 	%p12, %p11;
	@%p12 bra 	$L__BB0_41;
	mad.lo.s32 	%r212, %r464, %r15, %r90;
	div.s32 	%r213, %r212, %r87;
	mul.lo.s32 	%r214, %r213, %r87;
	sub.s32 	%r215, %r212, %r214;
	rem.s32 	%r216, %r213, %r88;
	div.s32 	%r217, %r212, %r91;
	mad.lo.s32 	%r218, %r108, %r217, %r108;
	add.s32 	%r219, %r216, %r218;
	mad.lo.s32 	%r220, %r107, %r219, %r107;
	add.s32 	%r221, %r215, %r220;
	add.s32 	%r222, %r221, 1;
	mul.wide.s32 	%rd60, %r222, 8;
	add.s64 	%rd61, %rd4, %rd60;
	ld.global.f64 	%fd61, [%rd61+8];
	ld.global.f64 	%fd62, [%rd61+-8];
	add.f64 	%fd63, %fd61, %fd62;
	mul.wide.s32 	%rd62, %r107, 8;
	add.s64 	%rd63, %rd61, %rd62;
	ld.global.f64 	%fd64, [%rd63];
	add.f64 	%fd65, %fd63, %fd64;
	sub.s32 	%r223, %r222, %r107;
	mul.wide.s32 	%rd64, %r223, 8;
	add.s64 	%rd65, %rd4, %rd64;
	ld.global.f64 	%fd66, [%rd65];
	add.f64 	%fd67, %fd65, %fd66;
	mul.wide.s32 	%rd66, %r92, 8;
	add.s64 	%rd67, %rd61, %rd66;
	ld.global.f64 	%fd68, [%rd67];
	add.f64 	%fd69, %fd67, %fd68;
	sub.s32 	%r224, %r222, %r92;
	mul.wide.s32 	%rd68, %r224, 8;
	add.s64 	%rd69, %rd4, %rd68;
	ld.global.f64 	%fd70, [%rd69];
	add.f64 	%fd71, %fd69, %fd70;
	mul.f64 	%fd72, %fd71, 0d3FC5555555555555;
	add.s64 	%rd70, %rd1, %rd60;
	st.global.f64 	[%rd70], %fd72;
	bra.uni 	$L__BB0_41;
$L__BB0_28:
	setp.le.s32 	%p13, %r111, %r13;
	@%p13 bra 	$L__BB0_41;
	setp.lt.s32 	%p14, %r110, 0;
	@%p14 bra 	$L__BB0_35;
	add.s32 	%r52, %r107, -2;
	add.s32 	%r53, %r108, -2;
	setp.eq.s32 	%p15, %r110, 0;
	mov.b32 	%r450, 0;
	@%p15 bra 	$L__BB0_33;
	add.s32 	%r226, %r110, 1;
	and.b32  	%r227, %r226, -2;
	neg.s32 	%r449, %r227;
	add.s32 	%r228, %r14, %r3;
	mad.lo.s32 	%r229, %r5, %r228, %r2;
	mad.lo.s32 	%r230, %r4, %r229, %r1;
	mad.lo.s32 	%r231, %r9, %r230, %r12;
	mad.lo.s32 	%r232, %r8, %r231, %r11;
	mad.lo.s32 	%r448, %r7, %r232, %r10;
	mul.wide.s32 	%rd74, %r107, 8;
	mov.u32 	%r447, %r13;
$L__BB0_32:
	ld.param.u64 	%rd200, [_Z10jacobiEdgePdS_iiiii_param_0];
	add.s32 	%r233, %r110, 1;
	and.b32  	%r450, %r233, -2;
	div.s32 	%r234, %r447, %r52;
	mul.lo.s32 	%r235, %r234, %r52;
	sub.s32 	%r236, %r447, %r235;
	rem.s32 	%r237, %r234, %r53;
	mul.lo.s32 	%r238, %r53, %r52;
	div.s32 	%r239, %r447, %r238;
	mad.lo.s32 	%r240, %r108, %r239, %r108;
	add.s32 	%r241, %r237, %r240;
	mad.lo.s32 	%r242, %r107, %r241, %r107;
	add.s32 	%r243, %r236, %r242;
	add.s32 	%r244, %r243, 1;
	cvta.to.global.u64 	%rd71, %rd200;
	mul.wide.s32 	%rd72, %r244, 8;
	add.s64 	%rd73, %rd71, %rd72;
	ld.global.f64 	%fd73, [%rd73+8];
	ld.global.f64 	%fd74, [%rd73+-8];
	add.f64 	%fd75, %fd73, %fd74;
	add.s64 	%rd75, %rd73, %rd74;
	ld.global.f64 	%fd76, [%rd75];
	add.f64 	%fd77, %fd75, %fd76;
	sub.s32 	%r245, %r244, %r107;
	mul.wide.s32 	%rd76, %r245, 8;
	add.s64 	%rd77, %rd71, %rd76;
	ld.global.f64 	%fd78, [%rd77];
	add.f64 	%fd79, %fd77, %fd78;
	mul.lo.s32 	%r246, %r108, %r107;
	mul.wide.s32 	%rd78, %r246, 8;
	add.s64 	%rd79, %rd73, %rd78;
	ld.global.f64 	%fd80, [%rd79];
	add.f64 	%fd81, %fd79, %fd80;
	sub.s32 	%r247, %r244, %r246;
	mul.wide.s32 	%rd80, %r247, 8;
	add.s64 	%rd81, %rd71, %rd80;
	ld.global.f64 	%fd82, [%rd81];
	add.f64 	%fd83, %fd81, %fd82;
	mul.f64 	%fd84, %fd83, 0d3FC5555555555555;
	add.s64 	%rd82, %rd1, %rd72;
	st.global.f64 	[%rd82], %fd84;
	div.s32 	%r248, %r448, %r52;
	mul.lo.s32 	%r249, %r248, %r52;
	sub.s32 	%r250, %r448, %r249;
	rem.s32 	%r251, %r248, %r53;
	div.s32 	%r252, %r448, %r238;
	mad.lo.s32 	%r253, %r108, %r252, %r108;
	add.s32 	%r254, %r251, %r253;
	mad.lo.s32 	%r255, %r107, %r254, %r107;
	add.s32 	%r256, %r250, %r255;
	add.s32 	%r257, %r256, 1;
	mul.wide.s32 	%rd83, %r257, 8;
	add.s64 	%rd84, %rd71, %rd83;
	ld.global.f64 	%fd85, [%rd84+8];
	ld.global.f64 	%fd86, [%rd84+-8];
	add.f64 	%fd87, %fd85, %fd86;
	add.s64 	%rd85, %rd84, %rd74;
	ld.global.f64 	%fd88, [%rd85];
	add.f64 	%fd89, %fd87, %fd88;
	sub.s32 	%r258, %r257, %r107;
	mul.wide.s32 	%rd86, %r258, 8;
	add.s64 	%rd87, %rd71, %rd86;
	ld.global.f64 	%fd90, [%rd87];
	add.f64 	%fd91, %fd89, %fd90;
	add.s64 	%rd88, %rd84, %rd78;
	ld.global.f64 	%fd92, [%rd88];
	add.f64 	%fd93, %fd91, %fd92;
	sub.s32 	%r259, %r257, %r246;
	mul.wide.s32 	%rd89, %r259, 8;
	add.s64 	%rd90, %rd71, %rd89;
	ld.global.f64 	%fd94, [%rd90];
	add.f64 	%fd95, %fd93, %fd94;
	mul.f64 	%fd96, %fd95, 0d3FC5555555555555;
	add.s64 	%rd91, %rd1, %rd83;
	st.global.f64 	[%rd91], %fd96;
	add.s32 	%r449, %r449, 2;
	mul.lo.s32 	%r260, %r9, %r8;
	mul.lo.s32 	%r261, %r260, %r7;
	mul.lo.s32 	%r262, %r261, %r14;
	mul.lo.s32 	%r263, %r262, %r5;
	mul.lo.s32 	%r264, %r263, %r4;
	shl.b32 	%r265, %r264, 1;
	add.s32 	%r448, %r448, %r265;
	add.s32 	%r447, %r447, %r265;
	setp.ne.s32 	%p16, %r449, 0;
	@%p16 bra 	$L__BB0_32;
$L__BB0_33:
	and.b32  	%r266, %r110, 1;
	setp.eq.b32 	%p17, %r266, 1;
	@%p17 bra 	$L__BB0_35;
	ld.param.u64 	%rd201, [_Z10jacobiEdgePdS_iiiii_param_0];
	mad.lo.s32 	%r267, %r450, %r15, %r13;
	div.s32 	%r268, %r267, %r52;
	mul.lo.s32 	%r269, %r268, %r52;
	sub.s32 	%r270, %r267, %r269;
	rem.s32 	%r271, %r268, %r53;
	mul.lo.s32 	%r272, %r53, %r52;
	div.s32 	%r273, %r267, %r272;
	mad.lo.s32 	%r274, %r108, %r273, %r108;
	add.s32 	%r275, %r271, %r274;
	mad.lo.s32 	%r276, %r107, %r275, %r107;
	add.s32 	%r277, %r270, %r276;
	add.s32 	%r278, %r277, 1;
	cvta.to.global.u64 	%rd92, %rd201;
	mul.wide.s32 	%rd93, %r278, 8;
	add.s64 	%rd94, %rd92, %rd93;
	ld.global.f64 	%fd97, [%rd94+8];
	ld.global.f64 	%fd98, [%rd94+-8];
	add.f64 	%fd99, %fd97, %fd98;
	mul.wide.s32 	%rd95, %r107, 8;
	add.s64 	%rd96, %rd94, %rd95;
	ld.global.f64 	%fd100, [%rd96];
	add.f64 	%fd101, %fd99, %fd100;
	sub.s32 	%r279, %r278, %r107;
	mul.wide.s32 	%rd97, %r279, 8;
	add.s64 	%rd98, %rd92, %rd97;
	ld.global.f64 	%fd102, [%rd98];
	add.f64 	%fd103, %fd101, %fd102;
	mul.lo.s32 	%r280, %r108, %r107;
	mul.wide.s32 	%rd99, %r280, 8;
	add.s64 	%rd100, %rd94, %rd99;
	ld.global.f64 	%fd104, [%rd100];
	add.f64 	%fd105, %fd103, %fd104;
	sub.s32 	%r281, %r278, %r280;
	mul.wide.s32 	%rd101, %r281, 8;
	add.s64 	%rd102, %rd92, %rd101;
	ld.global.f64 	%fd106, [%rd102];
	add.f64 	%fd107, %fd105, %fd106;
	mul.f64 	%fd108, %fd107, 0d3FC5555555555555;
	add.s64 	%rd103, %rd1, %rd93;
	st.global.f64 	[%rd103], %fd108;
$L__BB0_35:
	ld.param.u32 	%r438, [_Z10jacobiEdgePdS_iiiii_param_4];
	setp.lt.s32 	%p18, %r110, 0;
	add.s32 	%r64, %r13, %r438;
	@%p18 bra 	$L__BB0_41;
	ld.param.u64 	%rd202, [_Z10jacobiEdgePdS_iiiii_param_0];
	cvta.to.global.u64 	%rd3, %rd202;
	add.s32 	%r65, %r107, -2;
	add.s32 	%r66, %r108, -2;
	mul.lo.s32 	%r67, %r66, %r65;
	mul.lo.s32 	%r68, %r108, %r107;
	setp.eq.s32 	%p19, %r110, 0;
	mov.b32 	%r463, 0;
	@%p19 bra 	$L__BB0_39;
	ld.param.u32 	%r439, [_Z10jacobiEdgePdS_iiiii_param_4];
	add.s32 	%r283, %r110, 1;
	and.b32  	%r463, %r283, -2;
	neg.s32 	%r453, %r463;
	add.s32 	%r284, %r10, %r439;
	add.s32 	%r285, %r14, %r3;
	mad.lo.s32 	%r286, %r5, %r285, %r2;
	mad.lo.s32 	%r287, %r4, %r286, %r1;
	mad.lo.s32 	%r288, %r9, %r287, %r12;
	mad.lo.s32 	%r289, %r8, %r288, %r11;
	mad.lo.s32 	%r452, %r7, %r289, %r284;
	mul.lo.s32 	%r290, %r9, %r8;
	mul.lo.s32 	%r291, %r290, %r7;
	mul.lo.s32 	%r292, %r291, %r14;
	mul.lo.s32 	%r293, %r292, %r5;
	mul.lo.s32 	%r294, %r293, %r4;
	shl.b32 	%r72, %r294, 1;
	mul.wide.s32 	%rd106, %r107, 8;
	mul.wide.s32 	%rd110, %r68, 8;
	mov.u32 	%r451, %r64;
$L__BB0_38:
	div.s32 	%r295, %r451, %r65;
	mul.lo.s32 	%r296, %r295, %r65;
	sub.s32 	%r297, %r451, %r296;
	rem.s32 	%r298, %r295, %r66;
	div.s32 	%r299, %r451, %r67;
	mad.lo.s32 	%r300, %r108, %r299, %r108;
	add.s32 	%r301, %r298, %r300;
	mad.lo.s32 	%r302, %r107, %r301, %r107;
	add.s32 	%r303, %r297, %r302;
	add.s32 	%r304, %r303, 1;
	mul.wide.s32 	%rd104, %r304, 8;
	add.s64 	%rd105, %rd3, %rd104;
	ld.global.f64 	%fd109, [%rd105+8];
	ld.global.f64 	%fd110, [%rd105+-8];
	add.f64 	%fd111, %fd109, %fd110;
	add.s64 	%rd107, %rd105, %rd106;
	ld.global.f64 	%fd112, [%rd107];
	add.f64 	%fd113, %fd111, %fd112;
	sub.s32 	%r305, %r304, %r107;
	mul.wide.s32 	%rd108, %r305, 8;
	add.s64 	%rd109, %rd3, %rd108;
	ld.global.f64 	%fd114, [%rd109];
	add.f64 	%fd115, %fd113, %fd114;
	add.s64 	%rd111, %rd105, %rd110;
	ld.global.f64 	%fd116, [%rd111];
	add.f64 	%fd117, %fd115, %fd116;
	sub.s32 	%r306, %r304, %r68;
	mul.wide.s32 	%rd112, %r306, 8;
	add.s64 	%rd113, %rd3, %rd112;
	ld.global.f64 	%fd118, [%rd113];
	add.f64 	%fd119, %fd117, %fd118;
	mul.f64 	%fd120, %fd119, 0d3FC5555555555555;
	add.s64 	%rd114, %rd1, %rd104;
	st.global.f64 	[%rd114], %fd120;
	div.s32 	%r307, %r452, %r65;
	mul.lo.s32 	%r308, %r307, %r65;
	sub.s32 	%r309, %r452, %r308;
	rem.s32 	%r310, %r307, %r66;
	div.s32 	%r311, %r452, %r67;
	mad.lo.s32 	%r312, %r108, %r311, %r108;
	add.s32 	%r313, %r310, %r312;
	mad.lo.s32 	%r314, %r107, %r313, %r107;
	add.s32 	%r315, %r309, %r314;
	add.s32 	%r316, %r315, 1;
	mul.wide.s32 	%rd115, %r316, 8;
	add.s64 	%rd116, %rd3, %rd115;
	ld.global.f64 	%fd121, [%rd116+8];
	ld.global.f64 	%fd122, [%rd116+-8];
	add.f64 	%fd123, %fd121, %fd122;
	add.s64 	%rd117, %rd116, %rd106;
	ld.global.f64 	%fd124, [%rd117];
	add.f64 	%fd125, %fd123, %fd124;
	sub.s32 	%r317, %r316, %r107;
	mul.wide.s32 	%rd118, %r317, 8;
	add.s64 	%rd119, %rd3, %rd118;
	ld.global.f64 	%fd126, [%rd119];
	add.f64 	%fd127, %fd125, %fd126;
	add.s64 	%rd120, %rd116, %rd110;
	ld.global.f64 	%fd128, [%rd120];
	add.f64 	%fd129, %fd127, %fd128;
	sub.s32 	%r318, %r316, %r68;
	mul.wide.s32 	%rd121, %r318, 8;
	add.s64 	%rd122, %rd3, %rd121;
	ld.global.f64 	%fd130, [%rd122];
	add.f64 	%fd131, %fd129, %fd130;
	mul.f64 	%fd132, %fd131, 0d3FC5555555555555;
	add.s64 	%rd123, %rd1, %rd115;
	st.global.f64 	[%rd123], %fd132;
	add.s32 	%r453, %r453, 2;
	add.s32 	%r452, %r452, %r72;
	add.s32 	%r451, %r451, %r72;
	setp.eq.s32 	%p20, %r453, 0;
	@%p20 bra 	$L__BB0_39;
	bra.uni 	$L__BB0_38;
$L__BB0_39:
	and.b32  	%r319, %r110, 1;
	setp.eq.b32 	%p21, %r319, 1;
	@%p21 bra 	$L__BB0_41;
	mad.lo.s32 	%r320, %r463, %r15, %r64;
	div.s32 	%r321, %r320, %r65;
	mul.lo.s32 	%r322, %r321, %r65;
	sub.s32 	%r323, %r320, %r322;
	rem.s32 	%r324, %r321, %r66;
	div.s32 	%r325, %r320, %r67;
	mad.lo.s32 	%r326, %r108, %r325, %r108;
	add.s32 	%r327, %r324, %r326;
	mad.lo.s32 	%r328, %r107, %r327, %r107;
	add.s32 	%r329, %r323, %r328;
	add.s32 	%r330, %r329, 1;
	mul.wide.s32 	%rd124, %r330, 8;
	add.s64 	%rd125, %rd3, %rd124;
	ld.global.f64 	%fd133, [%rd125+8];
	ld.global.f64 	%fd134, [%rd125+-8];
	add.f64 	%fd135, %fd133, %fd134;
	mul.wide.s32 	%rd126, %r107, 8;
	add.s64 	%rd127, %rd125, %rd126;
	ld.global.f64 	%fd136, [%rd127];
	add.f64 	%fd137, %fd135, %fd136;
	sub.s32 	%r331, %r330, %r107;
	mul.wide.s32 	%rd128, %r331, 8;
	add.s64 	%rd129, %rd3, %rd128;
	ld.global.f64 	%fd138, [%rd129];
	add.f64 	%fd139, %fd137, %fd138;
	mul.wide.s32 	%rd130, %r68, 8;
	add.s64 	%rd131, %rd125, %rd130;
	ld.global.f64 	%fd140, [%rd131];
	add.f64 	%fd141, %fd139, %fd140;
	sub.s32 	%r332, %r330, %r68;
	mul.wide.s32 	%rd132, %r332, 8;
	add.s64 	%rd133, %rd3, %rd132;
	ld.global.f64 	%fd142, [%rd133];
	add.f64 	%fd143, %fd141, %fd142;
	mul.f64 	%fd144, %fd143, 0d3FC5555555555555;
	add.s64 	%rd134, %rd1, %rd124;
	st.global.f64 	[%rd134], %fd144;
$L__BB0_41:
	ret;

}
	// .globl	_Z9jacobiMidPdS_iiiiiiiiii
.visible .entry _Z9jacobiMidPdS_iiiiiiiiii(
	.param .u64 .ptr .align 1 _Z9jacobiMidPdS_iiiiiiiiii_param_0,
	.param .u64 .ptr .align 1 _Z9jacobiMidPdS_iiiiiiiiii_param_1,
	.param .u32 _Z9jacobiMidPdS_iiiiiiiiii_param_2,
	.param .u32 _Z9jacobiMidPdS_iiiiiiiiii_param_3,
	.param .u32 _Z9jacobiMidPdS_iiiiiiiiii_param_4,
	.param .u32 _Z9jacobiMidPdS_iiiiiiiiii_param_5,
	.param .u32 _Z9jacobiMidPdS_iiiiiiiiii_param_6,
	.param .u32 _Z9jacobiMidPdS_iiiiiiiiii_param_7,
	.param .u32 _Z9jacobiMidPdS_iiiiiiiiii_param_8,
	.param .u32 _Z9jacobiMidPdS_iiiiiiiiii_param_9,
	.param .u32 _Z9jacobiMidPdS_iiiiiiiiii_param_10,
	.param .u32 _Z9jacobiMidPdS_iiiiiiiiii_param_11
)
{
	.reg .pred 	%p<14>;
	.reg .b32 	%r<188>;
	.reg .b64 	%rd<67>;
	.reg .b64 	%fd<73>;

	ld.param.u64 	%rd3, [_Z9jacobiMidPdS_iiiiiiiiii_param_0];
	ld.param.u64 	%rd4, [_Z9jacobiMidPdS_iiiiiiiiii_param_1];
	ld.param.u32 	%r48, [_Z9jacobiMidPdS_iiiiiiiiii_param_2];
	ld.param.u32 	%r49, [_Z9jacobiMidPdS_iiiiiiiiii_param_3];
	ld.param.u32 	%r55, [_Z9jacobiMidPdS_iiiiiiiiii_param_4];
	ld.param.u32 	%r56, [_Z9jacobiMidPdS_iiiiiiiiii_param_5];
	ld.param.u32 	%r51, [_Z9jacobiMidPdS_iiiiiiiiii_param_8];
	ld.param.u32 	%r52, [_Z9jacobiMidPdS_iiiiiiiiii_param_9];
	ld.param.u32 	%r54, [_Z9jacobiMidPdS_iiiiiiiiii_param_11];
	cvta.to.global.u64 	%rd1, %rd4;
	cvta.to.global.u64 	%rd2, %rd3;
	mov.u32 	%r1, %ctaid.x;
	mov.u32 	%r2, %ctaid.y;
	mov.u32 	%r3, %ctaid.z;
	mov.u32 	%r4, %nctaid.x;
	mov.u32 	%r5, %nctaid.y;
	mad.lo.s32 	%r57, %r3, %r5, %r2;
	mad.lo.s32 	%r6, %r57, %r4, %r1;
	mov.u32 	%r7, %ntid.x;
	mov.u32 	%r8, %ntid.y;
	mul.lo.s32 	%r58, %r7, %r8;
	mov.u32 	%r9, %ntid.z;
	mul.lo.s32 	%r59, %r58, %r9;
	mov.u32 	%r10, %tid.x;
	mov.u32 	%r11, %tid.y;
	mov.u32 	%r12, %tid.z;
	mad.lo.s32 	%r60, %r12, %r8, %r11;
	mad.lo.s32 	%r61, %r60, %r7, %r10;
	mad.lo.s32 	%r13, %r6, %r59, %r61;
	mov.u32 	%r14, %nctaid.z;
	mul.lo.s32 	%r62, %r5, %r14;
	mul.lo.s32 	%r63, %r62, %r4;
	mul.lo.s32 	%r15, %r63, %r59;
	setp.ge.s32 	%p1, %r56, %r55;
	@%p1 bra 	$L__BB1_7;
	ld.param.u32 	%r178, [_Z9jacobiMidPdS_iiiiiiiiii_param_7];
	setp.gt.s32 	%p8, %r51, %r13;
	selp.u32 	%r121, 1, 0, %p8;
	add.s32 	%r16, %r178, %r121;
	setp.lt.s32 	%p9, %r16, 1;
	@%p9 bra 	$L__BB1_13;
	add.s32 	%r17, %r48, -2;
	add.s32 	%r18, %r49, -2;
	mul.lo.s32 	%r19, %r49, %r48;
	setp.eq.s32 	%p10, %r16, 1;
	mov.b32 	%r186, 0;
	@%p10 bra 	$L__BB1_5;
	and.b32  	%r123, %r16, 2147483646;
	neg.s32 	%r182, %r123;
	add.s32 	%r124, %r10, %r54;
	add.s32 	%r125, %r14, %r3;
	mad.lo.s32 	%r126, %r5, %r125, %r2;
	mad.lo.s32 	%r127, %r4, %r126, %r1;
	mad.lo.s32 	%r128, %r9, %r127, %r12;
	mad.lo.s32 	%r129, %r8, %r128, %r11;
	mad.lo.s32 	%r181, %r7, %r129, %r124;
	mul.lo.s32 	%r130, %r9, %r8;
	mul.lo.s32 	%r131, %r130, %r7;
	mul.lo.s32 	%r132, %r131, %r14;
	mul.lo.s32 	%r133, %r132, %r5;
	mul.lo.s32 	%r134, %r133, %r4;
	shl.b32 	%r22, %r134, 1;
	mad.lo.s32 	%r135, %r9, %r6, %r12;
	mad.lo.s32 	%r136, %r8, %r135, %r11;
	mad.lo.s32 	%r180, %r7, %r136, %r124;
	mul.wide.s32 	%rd38, %r48, 8;
	mul.wide.s32 	%rd42, %r19, 8;
$L__BB1_4:
	and.b32  	%r186, %r16, 2147483646;
	div.s32 	%r137, %r180, %r17;
	mul.lo.s32 	%r138, %r137, %r17;
	sub.s32 	%r139, %r180, %r138;
	rem.s32 	%r140, %r137, %r18;
	mul.lo.s32 	%r141, %r18, %r17;
	div.s32 	%r142, %r180, %r141;
	mad.lo.s32 	%r143, %r49, %r142, %r49;
	add.s32 	%r144, %r140, %r143;
	mad.lo.s32 	%r145, %r48, %r144, %r48;
	add.s32 	%r146, %r139, %r145;
	add.s32 	%r147, %r146, 1;
	mul.wide.s32 	%rd36, %r147, 8;
	add.s64 	%rd37, %rd2, %rd36;
	ld.global.f64 	%fd37, [%rd37+8];
	ld.global.f64 	%fd38, [%rd37+-8];
	add.f64 	%fd39, %fd37, %fd38;
	add.s64 	%rd39, %rd37, %rd38;
	ld.global.f64 	%fd40, [%rd39];
	add.f64 	%fd41, %fd39, %fd40;
	sub.s32 	%r148, %r147, %r48;
	mul.wide.s32 	%rd40, %r148, 8;
	add.s64 	%rd41, %rd2, %rd40;
	ld.global.f64 	%fd42, [%rd41];
	add.f64 	%fd43, %fd41, %fd42;
	add.s64 	%rd43, %rd37, %rd42;
	ld.global.f64 	%fd44, [%rd43];
	add.f64 	%fd45, %fd43, %fd44;
	sub.s32 	%r149, %r147, %r19;
	mul.wide.s32 	%rd44, %r149, 8;
	add.s64 	%rd45, %rd2, %rd44;
	ld.global.f64 	%fd46, [%rd45];
	add.f64 	%fd47, %fd45, %fd46;
	mul.f64 	%fd48, %fd47, 0d3FC5555555555555;
	add.s64 	%rd46, %rd1, %rd36;
	st.global.f64 	[%rd46], %fd48;
	div.s32 	%r150, %r181, %r17;
	mul.lo.s32 	%r151, %r150, %r17;
	sub.s32 	%r152, %r181, %r151;
	rem.s32 	%r153, %r150, %r18;
	div.s32 	%r154, %r181, %r141;
	mad.lo.s32 	%r155, %r49, %r154, %r49;
	add.s32 	%r156, %r153, %r155;
	mad.lo.s32 	%r157, %r48, %r156, %r48;
	add.s32 	%r158, %r152, %r157;
	add.s32 	%r159, %r158, 1;
	mul.wide.s32 	%rd47, %r159, 8;
	add.s64 	%rd48, %rd2, %rd47;
	ld.global.f64 	%fd49, [%rd48+8];
	ld.global.f64 	%fd50, [%rd48+-8];
	add.f64 	%fd51, %fd49, %fd50;
	add.s64 	%rd49, %rd48, %rd38;
	ld.global.f64 	%fd52, [%rd49];
	add.f64 	%fd53, %fd51, %fd52;
	sub.s32 	%r160, %r159, %r48;
	mul.wide.s32 	%rd50, %r160, 8;
	add.s64 	%rd51, %rd2, %rd50;
	ld.global.f64 	%fd54, [%rd51];
	add.f64 	%fd55, %fd53, %fd54;
	add.s64 	%rd52, %rd48, %rd42;
	ld.global.f64 	%fd56, [%rd52];
	add.f64 	%fd57, %fd55, %fd56;
	sub.s32 	%r161, %r159, %r19;
	mul.wide.s32 	%rd53, %r161, 8;
	add.s64 	%rd54, %rd2, %rd53;
	ld.global.f64 	%fd58, [%rd54];
	add.f64 	%fd59, %fd57, %fd58;
	mul.f64 	%fd60, %fd59, 0d3FC5555555555555;
	add.s64 	%rd55, %rd1, %rd47;
	st.global.f64 	[%rd55], %fd60;
	add.s32 	%r182, %r182, 2;
	add.s32 	%r181, %r181, %r22;
	add.s32 	%r180, %r180, %r22;
	setp.eq.s32 	%p11, %r182, 0;
	@%p11 bra 	$L__BB1_5;
	bra.uni 	$L__BB1_4;
$L__BB1_5:
	and.b32  	%r162, %r16, 1;
	setp.eq.b32 	%p12, %r162, 1;
	not.pred 	%p13, %p12;
	@%p13 bra 	$L__BB1_13;
	add.s32 	%r163, %r54, %r13;
	mad.lo.s32 	%r164, %r186, %r15, %r163;
	div.s32 	%r165, %r164, %r17;
	mul.lo.s32 	%r166, %r165, %r17;
	sub.s32 	%r167, %r164, %r166;
	rem.s32 	%r168, %r165, %r18;
	mul.lo.s32 	%r169, %r18, %r17;
	div.s32 	%r170, %r164, %r169;
	mad.lo.s32 	%r171, %r49, %r170, %r49;
	add.s32 	%r172, %r168, %r171;
	mad.lo.s32 	%r173, %r48, %r172, %r48;
	add.s32 	%r174, %r167, %r173;
	add.s32 	%r175, %r174, 1;
	mul.wide.s32 	%rd56, %r175, 8;
	add.s64 	%rd57, %rd2, %rd56;
	ld.global.f64 	%fd61, [%rd57+8];
	ld.global.f64 	%fd62, [%rd57+-8];
	add.f64 	%fd63, %fd61, %fd62;
	mul.wide.s32 	%rd58, %r48, 8;
	add.s64 	%rd59, %rd57, %rd58;
	ld.global.f64 	%fd64, [%rd59];
	add.f64 	%fd65, %fd63, %fd64;
	sub.s32 	%r176, %r175, %r48;
	mul.wide.s32 	%rd60, %r176, 8;
	add.s64 	%rd61, %rd2, %rd60;
	ld.global.f64 	%fd66, [%rd61];
	add.f64 	%fd67, %fd65, %fd66;
	mul.wide.s32 	%rd62, %r19, 8;
	add.s64 	%rd63, %rd57, %rd62;
	ld.global.f64 	%fd68, [%rd63];
	add.f64 	%fd69, %fd67, %fd68;
	sub.s32 	%r177, %r175, %r19;
	mul.wide.s32 	%rd64, %r177, 8;
	add.s64 	%rd65, %rd2, %rd64;
	ld.global.f64 	%fd70, [%rd65];
	add.f64 	%fd71, %fd69, %fd70;
	mul.f64 	%fd72, %fd71, 0d3FC5555555555555;
	add.s64 	%rd66, %rd1, %rd56;
	st.global.f64 	[%rd66], %fd72;
	bra.uni 	$L__BB1_13;
$L__BB1_7:
	ld.param.u32 	%r179, [_Z9jacobiMidPdS_iiiiiiiiii_param_10];
	setp.gt.s32 	%p2, %r179, %r13;
	selp.u32 	%r64, 1, 0, %p2;
	add.s32 	%r31, %r52, %r64;
	setp.lt.s32 	%p3, %r31, 1;
	@%p3 bra 	$L__BB1_13;
	add.s32 	%r32, %r48, -2;
	add.s32 	%r33, %r49, -2;
	mul.lo.s32 	%r34, %r49, %r48;
	setp.eq.s32 	%p4, %r31, 1;
	mov.b32 	%r187, 0;
	@%p4 bra 	$L__BB1_11;
	and.b32  	%r66, %r31, 2147483646;
	neg.s32 	%r185, %r66;
	add.s32 	%r67, %r10, %r54;
	add.s32 	%r68, %r14, %r3;
	mad.lo.s32 	%r69, %r5, %r68, %r2;
	mad.lo.s32 	%r70, %r4, %r69, %r1;
	mad.lo.s32 	%r71, %r9, %r70, %r12;
	mad.lo.s32 	%r72, %r8, %r71, %r11;
	mad.lo.s32 	%r184, %r7, %r72, %r67;
	mul.lo.s32 	%r73, %r9, %r8;
	mul.lo.s32 	%r74, %r73, %r7;
	mul.lo.s32 	%r75, %r74, %r14;
	mul.lo.s32 	%r76, %r75, %r5;
	mul.lo.s32 	%r77, %r76, %r4;
	shl.b32 	%r37, %r77, 1;
	mad.lo.s32 	%r78, %r9, %r6, %r12;
	mad.lo.s32 	%r79, %r8, %r78, %r11;
	mad.lo.s32 	%r183, %r7, %r79, %r67;
	mul.wide.s32 	%rd7, %r48, 8;
	mul.wide.s32 	%rd11, %r34, 8;
$L__BB1_10:
	and.b32  	%r187, %r31, 2147483646;
	div.s32 	%r80, %r183, %r32;
	mul.lo.s32 	%r81, %r80, %r32;
	sub.s32 	%r82, %r183, %r81;
	rem.s32 	%r83, %r80, %r33;
	mul.lo.s32 	%r84, %r33, %r32;
	div.s32 	%r85, %r183, %r84;
	mad.lo.s32 	%r86, %r49, %r85, %r49;
	add.s32 	%r87, %r83, %r86;
	mad.lo.s32 	%r88, %r48, %r87, %r48;
	add.s32 	%r89, %r82, %r88;
	add.s32 	%r90, %r89, 1;
	mul.wide.s32 	%rd5, %r90, 8;
	add.s64 	%rd6, %rd2, %rd5;
	ld.global.f64 	%fd1, [%rd6+8];
	ld.global.f64 	%fd2, [%rd6+-8];
	add.f64 	%fd3, %fd1, %fd2;
	add.s64 	%rd8, %rd6, %rd7;
	ld.global.f64 	%fd4, [%rd8];
	add.f64 	%fd5, %fd3, %fd4;
	sub.s32 	%r91, %r90, %r48;
	mul.wide.s32 	%rd9, %r91, 8;
	add.s64 	%rd10, %rd2, %rd9;
	ld.global.f64 	%fd6, [%rd10];
	add.f64 	%fd7, %fd5, %fd6;
	add.s64 	%rd12, %rd6, %rd11;
	ld.global.f64 	%fd8, [%rd12];
	add.f64 	%fd9, %fd7, %fd8;
	sub.s32 	%r92, %r90, %r34;
	mul.wide.s32 	%rd13, %r92, 8;
	add.s64 	%rd14, %rd2, %rd13;
	ld.global.f64 	%fd10, [%rd14];
	add.f64 	%fd11, %fd9, %fd10;
	mul.f64 	%fd12, %fd11, 0d3FC5555555555555;
	add.s64 	%rd15, %rd1, %rd5;
	st.global.f64 	[%rd15], %fd12;
	div.s32 	%r93, %r184, %r32;
	mul.lo.s32 	%r94, %r93, %r32;
	sub.s32 	%r95, %r184, %r94;
	rem.s32 	%r96, %r93, %r33;
	div.s32 	%r97, %r184, %r84;
	mad.lo.s32 	%r98, %r49, %r97, %r49;
	add.s32 	%r99, %r96, %r98;
	mad.lo.s32 	%r100, %r48, %r99, %r48;
	add.s32 	%r101, %r95, %r100;
	add.s32 	%r102, %r101, 1;
	mul.wide.s32 	%rd16, %r102, 8;
	add.s64 	%rd17, %rd2, %rd16;
	ld.global.f64 	%fd13, [%rd17+8];
	ld.global.f64 	%fd14, [%rd17+-8];
	add.f64 	%fd15, %fd13, %fd14;
	add.s64 	%rd18, %rd17, %rd7;
	ld.global.f64 	%fd16, [%rd18];
	add.f64 	%fd17, %fd15, %fd16;
	sub.s32 	%r103, %r102, %r48;
	mul.wide.s32 	%rd19, %r103, 8;
	add.s64 	%rd20, %rd2, %rd19;
	ld.global.f64 	%fd18, [%rd20];
	add.f64 	%fd19, %fd17, %fd18;
	add.s64 	%rd21, %rd17, %rd11;
	ld.global.f64 	%fd20, [%rd21];
	add.f64 	%fd21, %fd19, %fd20;
	sub.s32 	%r104, %r102, %r34;
	mul.wide.s32 	%rd22, %r104, 8;
	add.s64 	%rd23, %rd2, %rd22;
	ld.global.f64 	%fd22, [%rd23];
	add.f64 	%fd23, %fd21, %fd22;
	mul.f64 	%fd24, %fd23, 0d3FC5555555555555;
	add.s64 	%rd24, %rd1, %rd16;
	st.global.f64 	[%rd24], %fd24;
	add.s32 	%r185, %r185, 2;
	add.s32 	%r184, %r184, %r37;
	add.s32 	%r183, %r183, %r37;
	setp.eq.s32 	%p5, %r185, 0;
	@%p5 bra 	$L__BB1_11;
	bra.uni 	$L__BB1_10;
$L__BB1_11:
	and.b32  	%r105, %r31, 1;
	setp.eq.b32 	%p6, %r105, 1;
	not.pred 	%p7, %p6;
	@%p7 bra 	$L__BB1_13;
	add.s32 	%r106, %r54, %r13;
	mad.lo.s32 	%r107, %r187, %r15, %r106;
	div.s32 	%r108, %r107, %r32;
	mul.lo.s32 	%r109, %r108, %r32;
	sub.s32 	%r110, %r107, %r109;
	rem.s32 	%r111, %r108, %r33;
	mul.lo.s32 	%r112, %r33, %r32;
	div.s32 	%r113, %r107, %r112;
	mad.lo.s32 	%r114, %r49, %r113, %r49;
	add.s32 	%r115, %r111, %r114;
	mad.lo.s32 	%r116, %r48, %r115, %r48;
	add.s32 	%r117, %r110, %r116;
	add.s32 	%r118, %r117, 1;
	mul.wide.s32 	%rd25, %r118, 8;
	add.s64 	%rd26, %rd2, %rd25;
	ld.global.f64 	%fd25, [%rd26+8];
	ld.global.f64 	%fd26, [%rd26+-8];
	add.f64 	%fd27, %fd25, %fd26;
	mul.wide.s32 	%rd27, %r48, 8;
	add.s64 	%rd28, %rd26, %rd27;
	ld.global.f64 	%fd28, [%rd28];
	add.f64 	%fd29, %fd27, %fd28;
	sub.s32 	%r119, %r118, %r48;
	mul.wide.s32 	%rd29, %r119, 8;
	add.s64 	%rd30, %rd2, %rd29;
	ld.global.f64 	%fd30, [%rd30];
	add.f64 	%fd31, %fd29, %fd30;
	mul.wide.s32 	%rd31, %r34, 8;
	add.s64 	%rd32, %rd26, %rd31;
	ld.global.f64 	%fd32, [%rd32];
	add.f64 	%fd33, %fd31, %fd32;
	sub.s32 	%r120, %r118, %r34;
	mul.wide.s32 	%rd33, %r120, 8;
	add.s64 	%rd34, %rd2, %rd33;
	ld.global.f64 	%fd34, [%rd34];
	add.f64 	%fd35, %fd33, %fd34;
	mul.f64 	%fd36, %fd35, 0d3FC5555555555555;
	add.s64 	%rd35, %rd1, %rd25;
	st.global.f64 	[%rd35], %fd36;
$L__BB1_13:
	ret;

}


// ===== COMPILED SASS (sm_100) =====

	.target	sm_100

	.elftype	@"ET_EXEC"


//--------------------- .note.nv.tkinfo           --------------------------
	.section	.note.nv.tkinfo,"",@"SHT_NOTE"
	.sectionflags	@"SHF_NOTE_NV_TKINFO"
	.tkinfo
        /*0018*/ 	.word	0x00000002
        /*0030*/ 	.string	""
        /*0030*/ 	.string	"ptxas"
        /*0030*/ 	.string	"Cuda compilation tools, release 13.0, V13.0.88"
        /*0030*/ 	.string	"Build cuda_13.0.r13.0/compiler.36424714_0"
        /*0030*/ 	.string	"-arch sm_100 -m 64 "



//--------------------- .note.nv.cuinfo           --------------------------
	.section	.note.nv.cuinfo,"",@"SHT_NOTE"
	.sectionflags	@"SHF_NOTE_NV_CUINFO"
        /*0018*/ 	.short	0x0002
        /*001a*/ 	.short	0x0064
        /*001c*/ 	.short	0x0082
	.zero		2


//--------------------- .nv.info                  --------------------------
	.section	.nv.info,"",@"SHT_CUDA_INFO"
	.align	4


	//----- nvinfo : EIATTR_REGCOUNT
	.align		4
        /*0000*/ 	.byte	0x04, 0x2f
        /*0002*/ 	.short	(.L_1 - .L_0)
	.align		4
.L_0:
        /*0004*/ 	.word	index@(_Z10jacobiEdgePdS_iiiii)
        /*0008*/ 	.word	0x00000020


	//----- nvinfo : EIATTR_FRAME_SIZE
	.align		4
.L_1:
        /*000c*/ 	.byte	0x04, 0x11
        /*000e*/ 	.short	(.L_3 - .L_2)
	.align		4
.L_2:
        /*0010*/ 	.word	index@(_Z10jacobiEdgePdS_iiiii)
        /*0014*/ 	.word	0x00000000


	//----- nvinfo : EIATTR_REGCOUNT
	.align		4
.L_3:
        /*0018*/ 	.byte	0x04, 0x2f
        /*001a*/ 	.short	(.L_5 - .L_4)
	.align		4
.L_4:
        /*001c*/ 	.word	index@(_Z9jacobiMidPdS_iiiiiiiiii)
        /*0020*/ 	.word	0x00000020


	//----- nvinfo : EIATTR_FRAME_SIZE
	.align		4
.L_5:
        /*0024*/ 	.byte	0x04, 0x11
        /*0026*/ 	.short	(.L_7 - .L_6)
	.align		4
.L_6:
        /*0028*/ 	.word	index@(_Z9jacobiMidPdS_iiiiiiiiii)
        /*002c*/ 	.word	0x00000000


	//----- nvinfo : EIATTR_MIN_STACK_SIZE
	.align		4
.L_7:
        /*0030*/ 	.byte	0x04, 0x12
        /*0032*/ 	.short	(.L_9 - .L_8)
	.align		4
.L_8:
        /*0034*/ 	.word	index@(_Z9jacobiMidPdS_iiiiiiiiii)
        /*0038*/ 	.word	0x00000000


	//----- nvinfo : EIATTR_MIN_STACK_SIZE
	.align		4
.L_9:
        /*003c*/ 	.byte	0x04, 0x12
        /*003e*/ 	.short	(.L_11 - .L_10)
	.align		4
.L_10:
        /*0040*/ 	.word	index@(_Z10jacobiEdgePdS_iiiii)
        /*0044*/ 	.word	0x00000000
.L_11:


//--------------------- .nv.compat                --------------------------
	.section	.nv.compat,"",@"SHT_CUDA_COMPAT_INFO"
	.align	4
        /*0000*/ 	.byte	0x02, 0x09, 0x00, 0x00, 0x02, 0x02, 0x01, 0x00, 0x02, 0x05, 0x05, 0x00, 0x03, 0x07, 0x01, 0x01
        /*0010*/ 	.byte	0x02, 0x03, 0x00, 0x00, 0x02, 0x06, 0x01, 0x00, 0x04, 0x0b, 0x08, 0x00, 0x01, 0x00, 0x00, 0x00
        /*0020*/ 	.byte	0x00, 0x00, 0x00, 0x00


//--------------------- .nv.info._Z9jacobiMidPdS_iiiiiiiiii --------------------------
	.section	.nv.info._Z9jacobiMidPdS_iiiiiiiiii,"",@"SHT_CUDA_INFO"
	.sectionflags	@""
	.align	4


	//----- nvinfo : EIATTR_CUDA_API_VERSION
	.align		4
        /*0000*/ 	.byte	0x04, 0x37
        /*0002*/ 	.short	(.L_13 - .L_12)
.L_12:
        /*0004*/ 	.word	0x00000082


	//----- nvinfo : EIATTR_KPARAM_INFO
	.align		4
.L_13:
        /*0008*/ 	.byte	0x04, 0x17
        /*000a*/ 	.short	(.L_15 - .L_14)
.L_14:
        /*000c*/ 	.word	0x00000000
        /*0010*/ 	.short	0x000b
        /*0012*/ 	.short	0x0034
        /*0014*/ 	.byte	0x00, 0xf0, 0x11, 0x00


	//----- nvinfo : EIATTR_KPARAM_INFO
	.align		4
.L_15:
        /*0018*/ 	.byte	0x04, 0x17
        /*001a*/ 	.short	(.L_17 - .L_16)
.L_16:
        /*001c*/ 	.word	0x00000000
        /*0020*/ 	.short	0x000a
        /*0022*/ 	.short	0x0030
        /*0024*/ 	.byte	0x00, 0xf0, 0x11, 0x00


	//----- nvinfo : EIATTR_KPARAM_INFO
	.align		4
.L_17:
        /*0028*/ 	.byte	0x04, 0x17
        /*002a*/ 	.short	(.L_19 - .L_18)
.L_18:
        /*002c*/ 	.word	0x00000000
        /*0030*/ 	.short	0x0009
        /*0032*/ 	.short	0x002c
        /*0034*/ 	.byte	0x00, 0xf0, 0x11, 0x00


	//----- nvinfo : EIATTR_KPARAM_INFO
	.align		4
.L_19:
        /*0038*/ 	.byte	0x04, 0x17
        /*003a*/ 	.short	(.L_21 - .L_20)
.L_20:
        /*003c*/ 	.word	0x00000000
        /*0040*/ 	.short	0x0008
        /*0042*/ 	.short	0x0028
        /*0044*/ 	.byte	0x00, 0xf0, 0x11, 0x00


	//----- nvinfo : EIATTR_KPARAM_INFO
	.align		4
.L_21:
        /*0048*/ 	.byte	0x04, 0x17
        /*004a*/ 	.short	(.L_23 - .L_22)
.L_22:
        /*004c*/ 	.word	0x00000000
        /*0050*/ 	.short	0x0007
        /*0052*/ 	.short	0x0024
        /*0054*/ 	.byte	0x00, 0xf0, 0x11, 0x00


	//----- nvinfo : EIATTR_KPARAM_INFO
	.align		4
.L_23:
        /*0058*/ 	.byte	0x04, 0x17
        /*005a*/ 	.short	(.L_25 - .L_24)
.L_24:
        /*005c*/ 	.word	0x00000000
        /*0060*/ 	.short	0x0006
        /*0062*/ 	.short	0x0020
        /*0064*/ 	.byte	0x00, 0xf0, 0x11, 0x00


	//----- nvinfo : EIATTR_KPARAM_INFO
	.align		4
.L_25:
        /*0068*/ 	.byte	0x04, 0x17
        /*006a*/ 	.short	(.L_27 - .L_26)
.L_26:
        /*006c*/ 	.word	0x00000000
        /*0070*/ 	.short	0x0005
        /*0072*/ 	.short	0x001c
        /*0074*/ 	.byte	0x00, 0xf0, 0x11, 0x00


	//----- nvinfo : EIATTR_KPARAM_INFO
	.align		4
.L_27:
        /*0078*/ 	.byte	0x04, 0x17
        /*007a*/ 	.short	(.L_29 - .L_28)
.L_28:
        /*007c*/ 	.word	0x00000000
        /*0080*/ 	.short	0x0004
        /*0082*/ 	.short	0x0018
        /*0084*/ 	.byte	0x00, 0xf0, 0x11, 0x00


	//----- nvinfo : EIATTR_KPARAM_INFO
	.align		4
.L_29:
        /*0088*/ 	.byte	0x04, 0x17
        /*008a*/ 	.short	(.L_31 - .L_30)
.L_30:
        /*008c*/ 	.word	0x00000000
        /*0090*/ 	.short	0x0003
        /*0092*/ 	.short	0x0014
        /*0094*/ 	.byte	0x00, 0xf0, 0x11, 0x00


	//----- nvinfo : EIATTR_KPARAM_INFO
	.align		4
.L_31:
        /*0098*/ 	.byte	0x04, 0x17
        /*009a*/ 	.short	(.L_33 - .L_32)
.L_32:
        /*009c*/ 	.word	0x00000000
        /*00a0*/ 	.short	0x0002
        /*00a2*/ 	.short	0x0010
        /*00a4*/ 	.byte	0x00, 0xf0, 0x11, 0x00


	//----- nvinfo : EIATTR_KPARAM_INFO
	.align		4
.L_33:
        /*00a8*/ 	.byte	0x04, 0x17
        /*00aa*/ 	.short	(.L_35 - .L_34)
.L_34:
        /*00ac*/ 	.word	0x00000000
        /*00b0*/ 	.short	0x0001
        /*00b2*/ 	.short	0x0008
        /*00b4*/ 	.byte	0x00, 0xf5, 0x21, 0x00


	//----- nvinfo : EIATTR_KPARAM_INFO
	.align		4
.L_35:
        /*00b8*/ 	.byte	0x04, 0x17
        /*00ba*/ 	.short	(.L_37 - .L_36)
.L_36:
        /*00bc*/ 	.word	0x00000000
        /*00c0*/ 	.short	0x0000
        /*00c2*/ 	.short	0x0000
        /*00c4*/ 	.byte	0x00, 0xf5, 0x21, 0x00


	//----- nvinfo : EIATTR_SPARSE_MMA_MASK
	.align		4
.L_37:
        /*00c8*/ 	.byte	0x03, 0x50
        /*00ca*/ 	.short	0x0000


	//----- nvinfo : EIATTR_MAXREG_COUNT
	.align		4
        /*00cc*/ 	.byte	0x03, 0x1b
        /*00ce*/ 	.short	0x00ff


	//----- nvinfo : EIATTR_MERCURY_ISA_VERSION
	.align		4
        /*00d0*/ 	.byte	0x03, 0x5f
        /*00d2*/ 	.short	0x0101


	//----- nvinfo : EIATTR_VRC_CTA_INIT_COUNT
	.align		4
        /*00d4*/ 	.byte	0x02, 0x4a
	.zero		1
	.zero		1


	//----- nvinfo : EIATTR_EXIT_INSTR_OFFSETS
	.align		4
        /*00d8*/ 	.byte	0x04, 0x1c
        /*00da*/ 	.short	(.L_39 - .L_38)


	//   ....[0]....
.L_38:
        /*00dc*/ 	.word	0x00000220


	//   ....[1]....
        /*00e0*/ 	.word	0x00001af0


	//   ....[2]....
        /*00e4*/ 	.word	0x000021c0


	//   ....[3]....
        /*00e8*/ 	.word	0x00002240


	//   ....[4]....
        /*00ec*/ 	.word	0x00003b30


	//   ....[5]....
        /*00f0*/ 	.word	0x00004210


	//----- nvinfo : EIATTR_CRS_STACK_SIZE
	.align		4
.L_39:
        /*00f4*/ 	.byte	0x04, 0x1e
        /*00f6*/ 	.short	(.L_41 - .L_40)
.L_40:
        /*00f8*/ 	.word	0x00000000


	//----- nvinfo : EIATTR_CBANK_PARAM_SIZE
	.align		4
.L_41:
        /*00fc*/ 	.byte	0x03, 0x19
        /*00fe*/ 	.short	0x0038


	//----- nvinfo : EIATTR_PARAM_CBANK
	.align		4
        /*0100*/ 	.byte	0x04, 0x0a
        /*0102*/ 	.short	(.L_43 - .L_42)
	.align		4
.L_42:
        /*0104*/ 	.word	index@(.nv.constant0._Z9jacobiMidPdS_iiiiiiiiii)
        /*0108*/ 	.short	0x0380
        /*010a*/ 	.short	0x0038


	//----- nvinfo : EIATTR_SW_WAR
	.align		4
.L_43:
        /*010c*/ 	.byte	0x04, 0x36
        /*010e*/ 	.short	(.L_45 - .L_44)
.L_44:
        /*0110*/ 	.word	0x00000008
.L_45:


//--------------------- .nv.info._Z10jacobiEdgePdS_iiiii --------------------------
	.section	.nv.info._Z10jacobiEdgePdS_iiiii,"",@"SHT_CUDA_INFO"
	.sectionflags	@""
	.align	4


	//----- nvinfo : EIATTR_CUDA_API_VERSION
	.align		4
        /*0000*/ 	.byte	0x04, 0x37
        /*0002*/ 	.short	(.L_47 - .L_46)
.L_46:
        /*0004*/ 	.word	0x00000082


	//----- nvinfo : EIATTR_KPARAM_INFO
	.align		4
.L_47:
        /*0008*/ 	.byte	0x04, 0x17
        /*000a*/ 	.short	(.L_49 - .L_48)
.L_48:
        /*000c*/ 	.word	0x00000000
        /*0010*/ 	.short	0x0006
        /*0012*/ 	.short	0x0020
        /*0014*/ 	.byte	0x00, 0xf0, 0x11, 0x00


	//----- nvinfo : EIATTR_KPARAM_INFO
	.align		4
.L_49:
        /*0018*/ 	.byte	0x04, 0x17
        /*001a*/ 	.short	(.L_51 - .L_50)
.L_50:
        /*001c*/ 	.word	0x00000000
        /*0020*/ 	.short	0x0005
        /*0022*/ 	.short	0x001c
        /*0024*/ 	.byte	0x00, 0xf0, 0x11, 0x00


	//----- nvinfo : EIATTR_KPARAM_INFO
	.align		4
.L_51:
        /*0028*/ 	.byte	0x04, 0x17
        /*002a*/ 	.short	(.L_53 - .L_52)
.L_52:
        /*002c*/ 	.word	0x00000000
        /*0030*/ 	.short	0x0004
        /*0032*/ 	.short	0x0018
        /*0034*/ 	.byte	0x00, 0xf0, 0x11, 0x00


	//----- nvinfo : EIATTR_KPARAM_INFO
	.align		4
.L_53:
        /*0038*/ 	.byte	0x04, 0x17
        /*003a*/ 	.short	(.L_55 - .L_54)
.L_54:
        /*003c*/ 	.word	0x00000000
        /*0040*/ 	.short	0x0003
        /*0042*/ 	.short	0x0014
        /*0044*/ 	.byte	0x00, 0xf0, 0x11, 0x00


	//----- nvinfo : EIATTR_KPARAM_INFO
	.align		4
.L_55:
        /*0048*/ 	.byte	0x04, 0x17
        /*004a*/ 	.short	(.L_57 - .L_56)
.L_56:
        /*004c*/ 	.word	0x00000000
        /*0050*/ 	.short	0x0002
        /*0052*/ 	.short	0x0010
        /*0054*/ 	.byte	0x00, 0xf0, 0x11, 0x00


	//----- nvinfo : EIATTR_KPARAM_INFO
	.align		4
.L_57:
        /*0058*/ 	.byte	0x04, 0x17
        /*005a*/ 	.short	(.L_59 - .L_58)
.L_58:
        /*005c*/ 	.word	0x00000000
        /*0060*/ 	.short	0x0001
        /*0062*/ 	.short	0x0008
        /*0064*/ 	.byte	0x00, 0xf5, 0x21, 0x00


	//----- nvinfo : EIATTR_KPARAM_INFO
	.align		4
.L_59:
        /*0068*/ 	.byte	0x04, 0x17
        /*006a*/ 	.short	(.L_61 - .L_60)
.L_60:
        /*006c*/ 	.word	0x00000000
        /*0070*/ 	.short	0x0000
        /*0072*/ 	.short	0x0000
        /*0074*/ 	.byte	0x00, 0xf5, 0x21, 0x00


	//----- nvinfo : EIATTR_SPARSE_MMA_MASK
	.align		4
.L_61:
        /*0078*/ 	.byte	0x03, 0x50
        /*007a*/ 	.short	0x0000


	//----- nvinfo : EIATTR_MAXREG_COUNT
	.align		4
        /*007c*/ 	.byte	0x03, 0x1b
        /*007e*/ 	.short	0x00ff


	//----- nvinfo : EIATTR_MERCURY_ISA_VERSION
	.align		4
        /*0080*/ 	.byte	0x03, 0x5f
        /*0082*/ 	.short	0x0101


	//----- nvinfo : EIATTR_VRC_CTA_INIT_COUNT
	.align		4
        /*0084*/ 	.byte	0x02, 0x4a
	.zero		1
	.zero		1


	//----- nvinfo : EIATTR_EXIT_INSTR_OFFSETS
	.align		4
        /*0088*/ 	.byte	0x04, 0x1c
        /*008a*/ 	.short	(.L_63 - .L_62)


	//   ....[0]....
.L_62:
        /*008c*/ 	.word	0x00000200


	//   ....[1]....
        /*0090*/ 	.word	0x00001a30


	//   ....[2]....
        /*0094*/ 	.word	0x000020c0


	//   ....[3]....
        /*0098*/ 	.word	0x000020f0


	//   ....[4]....
        /*009c*/ 	.word	0x00002120


	//   ....[5]....
        /*00a0*/ 	.word	0x00003920


	//   ....[6]....
        /*00a4*/ 	.word	0x00003fb0


	//   ....[7]....
        /*00a8*/ 	.word	0x00005480


	//   ....[8]....
        /*00ac*/ 	.word	0x00006c40


	//   ....[9]....
        /*00b0*/ 	.word	0x00007310


	//   ....[10]....
        /*00b4*/ 	.word	0x00007330


	//   ....[11]....
        /*00b8*/ 	.word	0x00008820


	//   ....[12]....
        /*00bc*/ 	.word	0x00009fd0


	//   ....[13]....
        /*00c0*/ 	.word	0x0000a6d0


	//----- nvinfo : EIATTR_CRS_STACK_SIZE
	.align		4
.L_63:
        /*00c4*/ 	.byte	0x04, 0x1e
        /*00c6*/ 	.short	(.L_65 - .L_64)
.L_64:
        /*00c8*/ 	.word	0x00000000


	//----- nvinfo : EIATTR_CBANK_PARAM_SIZE
	.align		4
.L_65:
        /*00cc*/ 	.byte	0x03, 0x19
        /*00ce*/ 	.short	0x0024


	//----- nvinfo : EIATTR_PARAM_CBANK
	.align		4
        /*00d0*/ 	.byte	0x04, 0x0a
        /*00d2*/ 	.short	(.L_67 - .L_66)
	.align		4
.L_66:
        /*00d4*/ 	.word	index@(.nv.constant0._Z10jacobiEdgePdS_iiiii)
        /*00d8*/ 	.short	0x0380
        /*00da*/ 	.short	0x0024


	//----- nvinfo : EIATTR_SW_WAR
	.align		4
.L_67:
        /*00dc*/ 	.byte	0x04, 0x36
        /*00de*/ 	.short	(.L_69 - .L_68)
.L_68:
        /*00e0*/ 	.word	0x00000008
.L_69:


//--------------------- .nv.callgraph             --------------------------
	.section	.nv.callgraph,"",@"SHT_CUDA_CALLGRAPH"
	.align	4
	.sectionentsize	8
	.align		4
        /*0000*/ 	.word	0x00000000
	.align		4
        /*0004*/ 	.word	0xffffffff
	.align		4
        /*0008*/ 	.word	0x00000000
	.align		4
        /*000c*/ 	.word	0xfffffffe
	.align		4
        /*0010*/ 	.word	0x00000000
	.align		4
        /*0014*/ 	.word	0xfffffffd
	.align		4
        /*0018*/ 	.word	0x00000000
	.align		4
        /*001c*/ 	.word	0xfffffffc


//--------------------- .text._Z9jacobiMidPdS_iiiiiiiiii --------------------------
	.section	.text._Z9jacobiMidPdS_iiiiiiiiii,"ax",@progbits
	.align	128
        .global         _Z9jacobiMidPdS_iiiiiiiiii
        .type           _Z9jacobiMidPdS_iiiiiiiiii,@function
        .size           _Z9jacobiMidPdS_iiiiiiiiii,(.L_x_28 - _Z9jacobiMidPdS_iiiiiiiiii)
        .other          _Z9jacobiMidPdS_iiiiiiiiii,@"STO_CUDA_ENTRY STV_DEFAULT"
_Z9jacobiMidPdS_iiiiiiiiii:
.text._Z9jacobiMidPdS_iiiiiiiiii:
[----:B------:R-:W-:Y:S01]  /*0000*/  LDC R1, c[0x0][0x37c] ;  /* 0x0000df00ff017b82 */ /* 0x000fe20000000800 */
[----:B------:R-:W0:Y:S07]  /*0010*/  S2R R10, SR_TID.Y ;  /* 0x00000000000a7919 */ /* 0x000e2e0000002200 */
[----:B------:R-:W-:Y:S01]  /*0020*/  S2UR UR10, SR_CTAID.Y ;  /* 0x00000000000a79c3 */ /* 0x000fe20000002600 */
[----:B------:R-:W1:Y:S01]  /*0030*/  LDCU UR12, c[0x0][0x370] ;  /* 0x00006e00ff0c77ac */ /* 0x000e620008000800 */
[----:B------:R-:W0:Y:S01]  /*0040*/  S2R R12, SR_TID.Z ;  /* 0x00000000000c7919 */ /* 0x000e220000002300 */
[----:B------:R-:W2:Y:S01]  /*0050*/  LDCU UR13, c[0x0][0x374] ;  /* 0x00006e80ff0d77ac */ /* 0x000ea20008000800 */
[----:B------:R-:W3:Y:S04]  /*0060*/  S2R R13, SR_TID.X ;  /* 0x00000000000d7919 */ /* 0x000ee80000002100 */
[----:B------:R-:W2:Y:S01]  /*0070*/  S2UR UR11, SR_CTAID.Z ;  /* 0x00000000000b79c3 */ /* 0x000ea20000002700 */
[----:B------:R-:W4:Y:S01]  /*0080*/  LDCU UR14, c[0x0][0x360] ;  /* 0x00006c00ff0e77ac */ /* 0x000f220008000800 */
[----:B------:R-:W4:Y:S06]  /*0090*/  LDCU UR15, c[0x0][0x364] ;  /* 0x00006c80ff0f77ac */ /* 0x000f2c0008000800 */
[----:B------:R-:W1:Y:S01]  /*00a0*/  S2UR UR9, SR_CTAID.X ;  /* 0x00000000000979c3 */ /* 0x000e620000002500 */
[----:B------:R-:W5:Y:S01]  /*00b0*/  LDCU.64 UR18, c[0x0][0x398] ;  /* 0x00007300ff1277ac */ /* 0x000f620008000a00 */
[----:B------:R-:W0:Y:S06]  /*00c0*/  LDCU.64 UR6, c[0x0][0x358] ;  /* 0x00006b00ff0677ac */ /* 0x000e2c0008000a00 */
[----:B------:R-:W3:Y:S01]  /*00d0*/  LDC R11, c[0x0][0x368] ;  /* 0x0000da00ff0b7b82 */ /* 0x000ee20000000800 */
[----:B------:R-:W3:Y:S01]  /*00e0*/  LDCU UR16, c[0x0][0x378] ;  /* 0x00006f00ff1077ac */ /* 0x000ee20008000800 */
[----:B----4-:R-:W-:-:S02]  /*00f0*/  UIMAD UR8, UR14, UR15, URZ ;  /* 0x0000000f0e0872a4 */ /* 0x010fc4000f8e02ff */
[----:B--2---:R-:W-:Y:S02]  /*0100*/  UIMAD UR4, UR11, UR13, UR10 ;  /* 0x0000000d0b0472a4 */ /* 0x004fe4000f8e020a */
[----:B-----5:R-:W-:Y:S01]  /*0110*/  UISETP.GE.AND UP0, UPT, UR19, UR18, UPT ;  /* 0x000000121300728c */ /* 0x020fe2000bf06270 */
[----:B0-----:R-:W-:Y:S01]  /*0120*/  IMAD R0, R12, UR15, R10 ;  /* 0x0000000f0c007c24 */ /* 0x001fe2000f8e020a */
[----:B-1----:R-:W-:-:S03]  /*0130*/  UIMAD UR4, UR4, UR12, UR9 ;  /* 0x0000000c040472a4 */ /* 0x002fc6000f8e0209 */
[----:B---3--:R-:W-:Y:S01]  /*0140*/  IMAD R3, R0, UR14, R13 ;  /* 0x0000000e00037c24 */ /* 0x008fe2000f8e020d */
[----:B------:R-:W-:-:S04]  /*0150*/  UIMAD UR5, UR13, UR16, URZ ;  /* 0x000000100d0572a4 */ /* 0x000fc8000f8e02ff */
[----:B------:R-:W-:Y:S01]  /*0160*/  UIMAD UR5, UR5, UR12, URZ ;  /* 0x0000000c050572a4 */ /* 0x000fe2000f8e02ff */
[----:B------:R-:W-:-:S04]  /*0170*/  IMAD R2, R11, UR8, RZ ;  /* 0x000000080b027c24 */ /* 0x000fc8000f8e02ff */
[C---:B------:R-:W-:Y:S02]  /*0180*/  IMAD R0, R2.reuse, UR4, R3 ;  /* 0x0000000402007c24 */ /* 0x040fe4000f8e0203 */
[----:B------:R-:W-:Y:S01]  /*0190*/  IMAD R2, R2, UR5, RZ ;  /* 0x0000000502027c24 */ /* 0x000fe2000f8e02ff */
[----:B------:R-:W-:Y:S06]  /*01a0*/  BRA.U UP0, `(.L_x_0) ;  /* 0x0000002100087547 */ /* 0x000fec000b800000 */
[----:B------:R-:W0:Y:S01]  /*01b0*/  LDCU UR5, c[0x0][0x3a8] ;  /* 0x00007500ff0577ac */ /* 0x000e220008000800 */
[----:B------:R-:W1:Y:S01]  /*01c0*/  LDCU UR8, c[0x0][0x3a4] ;  /* 0x00007480ff0877ac */ /* 0x000e620008000800 */
[----:B0-----:R-:W-:Y:S01]  /*01d0*/  ISETP.GE.AND P0, PT, R0, UR5, PT ;  /* 0x0000000500007c0c */ /* 0x001fe2000bf06270 */
[----:B-1----:R-:W-:-:S06]  /*01e0*/  UIADD3 UR5, UPT, UPT, UR8, 0x1, URZ ;  /* 0x0000000108057890 */ /* 0x002fcc000fffe0ff */
[----:B------:R-:W-:-:S06]  /*01f0*/  IMAD.U32 R3, RZ, RZ, UR5 ;  /* 0x00000005ff037e24 */ /* 0x000fcc000f8e00ff */
[----:B------:R-:W-:-:S05]  /*0200*/  @P0 IMAD R3, RZ, RZ, UR8 ;  /* 0x00000008ff030e24 */ /* 0x000fca000f8e02ff */
[----:B------:R-:W-:-:S13]  /*0210*/  ISETP.GE.AND P0, PT, R3, 0x1, PT ;  /* 0x000000010300780c */ /* 0x000fda0003f06270 */
[----:B------:R-:W-:Y:S05]  /*0220*/  @!P0 EXIT ;  /* 0x000000000000894d */ /* 0x000fea0003800000 */
[----:B------:R-:W0:Y:S01]  /*0230*/  LDCU.64 UR18, c[0x0][0x390] ;  /* 0x00007200ff1277ac */ /* 0x000e220008000a00 */
[----:B------:R-:W-:Y:S01]  /*0240*/  ISETP.NE.AND P0, PT, R3, 0x1, PT ;  /* 0x000000010300780c */ /* 0x000fe20003f05270 */
[----:B------:R-:W-:Y:S01]  /*0250*/  BSSY.RECONVERGENT B0, `(.L_x_1) ;  /* 0x0000187000007945 */ /* 0x000fe20003800200 */
[----:B------:R-:W-:Y:S01]  /*0260*/  IMAD.MOV.U32 R15, RZ, RZ, RZ ;  /* 0x000000ffff0f7224 */ /* 0x000fe200078e00ff */
[----:B------:R-:W1:Y:S01]  /*0270*/  LDCU.64 UR20, c[0x0][0x390] ;  /* 0x00007200ff1477ac */ /* 0x000e620008000a00 */
[----:B0-----:R-:W-:Y:S01]  /*0280*/  MOV R4, UR18 ;  /* 0x0000001200047c02 */ /* 0x001fe20008000f00 */
[----:B------:R-:W-:-:S03]  /*0290*/  IMAD.U32 R5, RZ, RZ, UR19 ;  /* 0x00000013ff057e24 */ /* 0x000fc6000f8e00ff */
[C---:B------:R-:W-:Y:S01]  /*02a0*/  IADD3 R6, PT, PT, R4.reuse, -0x2, RZ ;  /* 0xfffffffe04067810 */ /* 0x040fe20007ffe0ff */
[----:B------:R-:W-:Y:S02]  /*02b0*/  VIADD R7, R5, 0xfffffffe ;  /* 0xfffffffe05077836 */ /* 0x000fe40000000000 */
[----:B------:R-:W-:Y:S02]  /*02c0*/  IMAD R8, R4, R5, RZ ;  /* 0x0000000504087224 */ /* 0x000fe400078e02ff */
[----:B-1----:R-:W-:Y:S05]  /*02d0*/  @!P0 BRA `(.L_x_2) ;  /* 0x0000001400f88947 */ /* 0x002fea0003800000 */
[-C--:B------:R-:W-:Y:S01]  /*02e0*/  IABS R9, R6.reuse ;  /* 0x0000000600097213 */ /* 0x080fe20000000000 */
[----:B------:R-:W0:Y:S01]  /*02f0*/  LDCU UR8, c[0x0][0x3b4] ;  /* 0x00007680ff0877ac */ /* 0x000e220008000800 */
[----:B------:R-:W-:Y:S01]  /*0300*/  IABS R18, R7 ;  /* 0x0000000700127213 */ /* 0x000fe20000000000 */
[----:B------:R-:W-:Y:S01]  /*0310*/  IMAD R17, R11, UR4, R12 ;  /* 0x000000040b117c24 */ /* 0x000fe2000f8e020c */
[----:B------:R-:W1:Y:S01]  /*0320*/  I2F.RP R16, R9 ;  /* 0x0000000900107306 */ /* 0x000e620000209400 */
[----:B------:R-:W-:Y:S01]  /*0330*/  UIADD3 UR5, UPT, UPT, UR11, UR16, URZ ;  /* 0x000000100b057290 */ /* 0x000fe2000fffe0ff */
[-C--:B------:R-:W-:Y:S01]  /*0340*/  IABS R25, R6.reuse ;  /* 0x0000000600197213 */ /* 0x080fe20000000000 */
[----:B------:R-:W-:Y:S01]  /*0350*/  IMAD R14, R17, UR15, R10 ;  /* 0x0000000f110e7c24 */ /* 0x000fe2000f8e020a */
[----:B------:R-:W-:Y:S01]  /*0360*/  LOP3.LUT R27, RZ, R6, RZ, 0x33, !PT ;  /* 0x00000006ff1b7212 */ /* 0x000fe200078e33ff */
[----:B------:R-:W-:-:S03]  /*0370*/  UIMAD UR5, UR5, UR13, UR10 ;  /* 0x0000000d050572a4 */ /* 0x000fc6000f8e020a */
[----:B------:R-:W2:Y:S01]  /*0380*/  I2F.RP R19, R18 ;  /* 0x0000001200137306 */ /* 0x000ea20000209400 */
[----:B------:R-:W-:Y:S01]  /*0390*/  UIMAD UR5, UR5, UR12, UR9 ;  /* 0x0000000c050572a4 */ /* 0x000fe2000f8e0209 */
[----:B0-----:R-:W-:-:S06]  /*03a0*/  IADD3 R21, PT, PT, R13, UR8, RZ ;  /* 0x000000080d157c10 */ /* 0x001fcc000fffe0ff */
[----:B-1----:R-:W0:Y:S01]  /*03b0*/  MUFU.RCP R16, R16 ;  /* 0x0000001000107308 */ /* 0x002e220000001000 */
[----:B------:R-:W-:Y:S02]  /*03c0*/  IMAD R17, R11, UR5, R12 ;  /* 0x000000050b117c24 */ /* 0x000fe4000f8e020c */
[--C-:B------:R-:W-:Y:S02]  /*03d0*/  IMAD R23, R14, UR14, R21.reuse ;  /* 0x0000000e0e177c24 */ /* 0x100fe4000f8e0215 */
[----:B------:R-:W-:Y:S02]  /*03e0*/  HFMA2 R14, -RZ, RZ, 0, 0 ;  /* 0x00000000ff0e7431 */ /* 0x000fe400000001ff */
[----:B------:R-:W-:Y:S01]  /*03f0*/  IMAD R12, R17, UR15, R10 ;  /* 0x0000000f110c7c24 */ /* 0x000fe2000f8e020a */
[----:B--2---:R-:W1:Y:S03]  /*0400*/  MUFU.RCP R19, R19 ;  /* 0x0000001300137308 */ /* 0x004e660000001000 */
[----:B------:R-:W-:Y:S01]  /*0410*/  IMAD R21, R12, UR14, R21 ;  /* 0x0000000e0c157c24 */ /* 0x000fe2000f8e0215 */
[----:B------:R-:W-:-:S04]  /*0420*/  IABS R12, R6 ;  /* 0x00000006000c7213 */ /* 0x000fc80000000000 */
[----:B------:R-:W-:Y:S01]  /*0430*/  IADD3 R26, PT, PT, RZ, -R12, RZ ;  /* 0x8000000cff1a7210 */ /* 0x000fe20007ffe0ff */
[----:B------:R-:W-:Y:S02]  /*0440*/  IMAD.MOV.U32 R12, RZ, RZ, RZ ;  /* 0x000000ffff0c7224 */ /* 0x000fe400078e00ff */
[----:B0-----:R-:W-:-:S06]  /*0450*/  VIADD R15, R16, 0xffffffe ;  /* 0x0ffffffe100f7836 */ /* 0x001fcc0000000000 */
[----:B------:R-:W0:Y:S01]  /*0460*/  F2I.FTZ.U32.TRUNC.NTZ R15, R15 ;  /* 0x0000000f000f7305 */ /* 0x000e22000021f000 */
[----:B-1----:R-:W-:Y:S01]  /*0470*/  VIADD R13, R19, 0xffffffe ;  /* 0x0ffffffe130d7836 */ /* 0x002fe20000000000 */
[----:B------:R-:W-:-:S06]  /*0480*/  IABS R19, R23 ;  /* 0x0000001700137213 */ /* 0x000fcc0000000000 */
[----:B------:R-:W1:Y:S01]  /*0490*/  F2I.FTZ.U32.TRUNC.NTZ R13, R13 ;  /* 0x0000000d000d7305 */ /* 0x000e62000021f000 */
[----:B0-----:R-:W-:-:S04]  /*04a0*/  IMAD.MOV R16, RZ, RZ, -R15 ;  /* 0x000000ffff107224 */ /* 0x001fc800078e0a0f */
[----:B------:R-:W-:Y:S01]  /*04b0*/  IMAD R17, R16, R9, RZ ;  /* 0x0000000910117224 */ /* 0x000fe200078e02ff */
[----:B------:R-:W-:-:S03]  /*04c0*/  IABS R16, R6 ;  /* 0x0000000600107213 */ /* 0x000fc60000000000 */
[----:B------:R-:W-:Y:S01]  /*04d0*/  IMAD.HI.U32 R10, R15, R17, R14 ;  /* 0x000000110f0a7227 */ /* 0x000fe200078e000e */
[----:B------:R-:W-:-:S03]  /*04e0*/  IABS R17, R21 ;  /* 0x0000001500117213 */ /* 0x000fc60000000000 */
[----:B------:R-:W-:Y:S02]  /*04f0*/  IMAD.MOV R22, RZ, RZ, -R16 ;  /* 0x000000ffff167224 */ /* 0x000fe400078e0a10 */
[----:B------:R-:W-:-:S04]  /*0500*/  IMAD.HI.U32 R16, R10, R19, RZ ;  /* 0x000000130a107227 */ /* 0x000fc800078e00ff */
[----:B------:R-:W-:Y:S02]  /*0510*/  IMAD R22, R16, R22, R19 ;  /* 0x0000001610167224 */ /* 0x000fe400078e0213 */
[----:B------:R-:W-:-:S03]  /*0520*/  IMAD.HI.U32 R20, R10, R17, RZ ;  /* 0x000000110a147227 */ /* 0x000fc600078e00ff */
[C---:B------:R-:W-:Y:S01]  /*0530*/  ISETP.GT.U32.AND P1, PT, R9.reuse, R22, PT ;  /* 0x000000160900720c */ /* 0x040fe20003f24070 */
[----:B------:R-:W-:Y:S02]  /*0540*/  IMAD R26, R20, R26, R17 ;  /* 0x0000001a141a7224 */ /* 0x000fe400078e0211 */
[----:B-1----:R-:W-:Y:S02]  /*0550*/  IMAD.MOV R15, RZ, RZ, -R13 ;  /* 0x000000ffff0f7224 */ /* 0x002fe400078e0a0d */
[----:B------:R-:W-:Y:S01]  /*0560*/  IMAD R14, R6, R7, RZ ;  /* 0x00000007060e7224 */ /* 0x000fe200078e02ff */
[----:B------:R-:W-:Y:S01]  /*0570*/  ISETP.GT.U32.AND P3, PT, R9, R26, PT ;  /* 0x0000001a0900720c */ /* 0x000fe20003f64070 */
[----:B------:R-:W-:-:S04]  /*0580*/  IMAD R15, R15, R18, RZ ;  /* 0x000000120f0f7224 */ /* 0x000fc800078e02ff */
[----:B------:R-:W-:Y:S01]  /*0590*/  IMAD.HI.U32 R12, R13, R15, R12 ;  /* 0x0000000f0d0c7227 */ /* 0x000fe200078e000c */
[----:B------:R-:W-:Y:S02]  /*05a0*/  LOP3.LUT R13, R23, R6, RZ, 0x3c, !PT ;  /* 0x00000006170d7212 */ /* 0x000fe400078e3cff */
[----:B------:R-:W-:Y:S01]  /*05b0*/  IABS R15, R14 ;  /* 0x0000000e000f7213 */ /* 0x000fe20000000000 */
[----:B------:R-:W-:Y:S01]  /*05c0*/  @!P1 IMAD.IADD R22, R22, 0x1, -R9 ;  /* 0x0000000116169824 */ /* 0x000fe200078e0a09 */
[----:B------:R-:W-:Y:S01]  /*05d0*/  ISETP.GE.AND P2, PT, R13, RZ, PT ;  /* 0x000000ff0d00720c */ /* 0x000fe20003f46270 */
[----:B------:R-:W-:Y:S01]  /*05e0*/  @!P1 VIADD R16, R16, 0x1 ;  /* 0x0000000110109836 */ /* 0x000fe20000000000 */
[----:B------:R-:W0:Y:S01]  /*05f0*/  I2F.RP R24, R15 ;  /* 0x0000000f00187306 */ /* 0x000e220000209400 */
[----:B------:R-:W-:Y:S02]  /*0600*/  @!P3 IADD3 R26, PT, PT, R26, -R25, RZ ;  /* 0x800000191a1ab210 */ /* 0x000fe40007ffe0ff */
[----:B------:R-:W-:-:S02]  /*0610*/  ISETP.GE.U32.AND P0, PT, R22, R9, PT ;  /* 0x000000091600720c */ /* 0x000fc40003f06070 */
[----:B------:R-:W-:Y:S02]  /*0620*/  ISETP.GE.U32.AND P1, PT, R26, R9, PT ;  /* 0x000000091a00720c */ /* 0x000fe40003f26070 */
[----:B------:R-:W-:Y:S01]  /*0630*/  @!P3 IADD3 R20, PT, PT, R20, 0x1, RZ ;  /* 0x000000011414b810 */ /* 0x000fe20007ffe0ff */
[----:B------:R-:W-:Y:S01]  /*0640*/  I2F.RP R26, R15 ;  /* 0x0000000f001a7306 */ /* 0x000fe20000209400 */
[-C--:B------:R-:W-:Y:S02]  /*0650*/  LOP3.LUT R22, R21, R6.reuse, RZ, 0x3c, !PT ;  /* 0x0000000615167212 */ /* 0x080fe400078e3cff */
[----:B------:R-:W-:Y:S02]  /*0660*/  LOP3.LUT R25, RZ, R6, RZ, 0x33, !PT ;  /* 0x00000006ff197212 */ /* 0x000fe400078e33ff */
[----:B------:R-:W-:Y:S02]  /*0670*/  ISETP.GE.AND P4, PT, R22, RZ, PT ;  /* 0x000000ff1600720c */ /* 0x000fe40003f86270 */
[----:B------:R-:W-:Y:S01]  /*0680*/  IABS R22, R7 ;  /* 0x0000000700167213 */ /* 0x000fe20000000000 */
[----:B------:R-:W-:Y:S01]  /*0690*/  @P0 VIADD R16, R16, 0x1 ;  /* 0x0000000110100836 */ /* 0x000fe20000000000 */
[----:B------:R-:W-:Y:S01]  /*06a0*/  ISETP.NE.AND P0, PT, R6, RZ, PT ;  /* 0x000000ff0600720c */ /* 0x000fe20003f05270 */
[----:B------:R-:W-:Y:S01]  /*06b0*/  @P1 VIADD R20, R20, 0x1 ;  /* 0x0000000114141836 */ /* 0x000fe20000000000 */
[----:B0-----:R0:W1:Y:S01]  /*06c0*/  MUFU.RCP R13, R24 ;  /* 0x00000018000d7308 */ /* 0x0010620000001000 */
[----:B------:R-:W-:-:S05]  /*06d0*/  @!P2 IMAD.MOV R16, RZ, RZ, -R16 ;  /* 0x000000ffff10a224 */ /* 0x000fca00078e0a10 */
[----:B------:R-:W-:Y:S02]  /*06e0*/  SEL R16, R25, R16, !P0 ;  /* 0x0000001019107207 */ /* 0x000fe40004000000 */
[----:B0-----:R-:W-:Y:S01]  /*06f0*/  MOV R24, R20 ;  /* 0x0000001400187202 */ /* 0x001fe20000000f00 */
[----:B------:R-:W-:Y:S01]  /*0700*/  IMAD.MOV R20, RZ, RZ, -R22 ;  /* 0x000000ffff147224 */ /* 0x000fe200078e0a16 */
[----:B------:R-:W-:Y:S02]  /*0710*/  IABS R25, R16 ;  /* 0x0000001000197213 */ /* 0x000fe40000000000 */
[----:B------:R-:W-:Y:S01]  /*0720*/  @!P4 IADD3 R24, PT, PT, -R24, RZ, RZ ;  /* 0x000000ff1818c210 */ /* 0x000fe20007ffe1ff */
[----:B------:R-:W-:Y:S01]  /*0730*/  IMAD.MOV.U32 R22, RZ, RZ, R20 ;  /* 0x000000ffff167224 */ /* 0x000fe200078e0014 */
[----:B------:R-:W-:Y:S01]  /*0740*/  ISETP.GE.AND P3, PT, R16, RZ, PT ;  /* 0x000000ff1000720c */ /* 0x000fe20003f66270 */
[----:B------:R-:W-:Y:S01]  /*0750*/  IMAD.HI.U32 R20, R12, R25, RZ ;  /* 0x000000190c147227 */ /* 0x000fe200078e00ff */
[----:B------:R-:W-:-:S03]  /*0760*/  SEL R24, R27, R24, !P0 ;  /* 0x000000181b187207 */ /* 0x000fc60004000000 */
[----:B------:R-:W-:Y:S01]  /*0770*/  IMAD R25, R20, R22, R25 ;  /* 0x0000001614197224 */ /* 0x000fe200078e0219 */
[----:B------:R-:W-:Y:S01]  /*0780*/  IABS R20, R7 ;  /* 0x0000000700147213 */ /* 0x000fe20000000000 */
[----:B-1----:R-:W-:Y:S01]  /*0790*/  VIADD R13, R13, 0xffffffe ;  /* 0x0ffffffe0d0d7836 */ /* 0x002fe20000000000 */
[----:B------:R-:W-:Y:S01]  /*07a0*/  IABS R27, R24 ;  /* 0x00000018001b7213 */ /* 0x000fe20000000000 */
[----:B------:R-:W-:Y:S01]  /*07b0*/  IMAD.MOV R16, RZ, RZ, -R16 ;  /* 0x000000ffff107224 */ /* 0x000fe200078e0a10 */
[----:B------:R-:W-:Y:S01]  /*07c0*/  ISETP.GT.U32.AND P0, PT, R18, R25, PT ;  /* 0x000000191200720c */ /* 0x000fe20003f04070 */
[----:B------:R-:W-:Y:S01]  /*07d0*/  IMAD.MOV R20, RZ, RZ, -R20 ;  /* 0x000000ffff147224 */ /* 0x000fe200078e0a14 */
[----:B------:R-:W-:Y:S01]  /*07e0*/  ISETP.GE.AND P4, PT, R24, RZ, PT ;  /* 0x000000ff1800720c */ /* 0x000fe20003f86270 */
[----:B------:R-:W0:Y:S01]  /*07f0*/  F2I.FTZ.U32.TRUNC.NTZ R13, R13 ;  /* 0x0000000d000d7305 */ /* 0x000e22000021f000 */
[----:B------:R-:W-:-:S04]  /*0800*/  IMAD.HI.U32 R12, R12, R27, RZ ;  /* 0x0000001b0c0c7227 */ /* 0x000fc800078e00ff */
[----:B------:R-:W-:Y:S02]  /*0810*/  IMAD R20, R12, R20, R27 ;  /* 0x000000140c147224 */ /* 0x000fe400078e021b */
[----:B------:R-:W-:Y:S02]  /*0820*/  IMAD.MOV.U32 R12, RZ, RZ, RZ ;  /* 0x000000ffff0c7224 */ /* 0x000fe400078e00ff */
[----:B------:R-:W-:Y:S02]  /*0830*/  IMAD R16, R6, R16, R23 ;  /* 0x0000001006107224 */ /* 0x000fe400078e0217 */
[----:B------:R-:W-:Y:S01]  /*0840*/  @!P0 IMAD.IADD R25, R25, 0x1, -R18 ;  /* 0x0000000119198824 */ /* 0x000fe200078e0a12 */
[----:B0-----:R-:W-:-:S04]  /*0850*/  IADD3 R22, PT, PT, RZ, -R13, RZ ;  /* 0x8000000dff167210 */ /* 0x001fc80007ffe0ff */
[----:B------:R-:W-:Y:S01]  /*0860*/  ISETP.GT.U32.AND P0, PT, R18, R25, PT ;  /* 0x000000191200720c */ /* 0x000fe20003f04070 */
[----:B------:R-:W-:-:S04]  /*0870*/  IMAD R27, R22, R15, RZ ;  /* 0x0000000f161b7224 */ /* 0x000fc800078e02ff */
[----:B------:R-:W-:Y:S01]  /*0880*/  IMAD.HI.U32 R12, R13, R27, R12 ;  /* 0x0000001b0d0c7227 */ /* 0x000fe200078e000c */
[----:B------:R-:W-:Y:S01]  /*0890*/  IABS R27, R7 ;  /* 0x00000007001b7213 */ /* 0x000fe20000000000 */
[----:B------:R-:W0:Y:S03]  /*08a0*/  MUFU.RCP R13, R26 ;  /* 0x0000001a000d7308 */ /* 0x000e260000001000 */
[----:B------:R-:W-:Y:S01]  /*08b0*/  ISETP.GT.U32.AND P1, PT, R27, R20, PT ;  /* 0x000000141b00720c */ /* 0x000fe20003f24070 */
[----:B------:R-:W-:Y:S02]  /*08c0*/  IMAD.HI.U32 R22, R12, R19, RZ ;  /* 0x000000130c167227 */ /* 0x000fe400078e00ff */
[----:B------:R-:W-:Y:S02]  /*08d0*/  @!P0 IADD3 R25, PT, PT, R25, -R18, RZ ;  /* 0x8000001219198210 */ /* 0x000fe40007ffe0ff */
[----:B------:R-:W-:-:S03]  /*08e0*/  IABS R18, R14 ;  /* 0x0000000e00127213 */ /* 0x000fc60000000000 */
[----:B------:R-:W-:Y:S02]  /*08f0*/  @!P3 IMAD.MOV R25, RZ, RZ, -R25 ;  /* 0x000000ffff19b224 */ /* 0x000fe400078e0a19 */
[----:B------:R-:W-:-:S04]  /*0900*/  IMAD.MOV R18, RZ, RZ, -R18 ;  /* 0x000000ffff127224 */ /* 0x000fc800078e0a12 */
[----:B------:R-:W-:Y:S01]  /*0910*/  IMAD R12, R22, R18, R19 ;  /* 0x00000012160c7224 */ /* 0x000fe200078e0213 */
[----:B------:R-:W-:Y:S01]  /*0920*/  @!P1 IADD3 R20, PT, PT, R20, -R27, RZ ;  /* 0x8000001b14149210 */ /* 0x000fe20007ffe0ff */
[----:B0-----:R-:W-:-:S03]  /*0930*/  VIADD R13, R13, 0xffffffe ;  /* 0x0ffffffe0d0d7836 */ /* 0x001fc60000000000 */
[----:B------:R-:W-:Y:S02]  /*0940*/  ISETP.GT.U32.AND P0, PT, R15, R12, PT ;  /* 0x0000000c0f00720c */ /* 0x000fe40003f04070 */
[----:B------:R-:W-:Y:S01]  /*0950*/  ISETP.GT.U32.AND P1, PT, R27, R20, PT ;  /* 0x000000141b00720c */ /* 0x000fe20003f24070 */
[----:B------:R-:W0:Y:S10]  /*0960*/  F2I.FTZ.U32.TRUNC.NTZ R13, R13 ;  /* 0x0000000d000d7305 */ /* 0x000e34000021f000 */
[----:B------:R-:W-:-:S02]  /*0970*/  @!P0 IMAD.IADD R12, R12, 0x1, -R15 ;  /* 0x000000010c0c8824 */ /* 0x000fc400078e0a0f */
[----:B------:R-:W-:Y:S01]  /*0980*/  @!P1 IMAD.IADD R20, R20, 0x1, -R27 ;  /* 0x0000000114149824 */ /* 0x000fe200078e0a1b */
[----:B------:R-:W-:Y:S01]  /*0990*/  ISETP.NE.AND P1, PT, R7, RZ, PT ;  /* 0x000000ff0700720c */ /* 0x000fe20003f25270 */
[----:B------:R-:W-:Y:S01]  /*09a0*/  @!P0 VIADD R22, R22, 0x1 ;  /* 0x0000000116168836 */ /* 0x000fe20000000000 */
[----:B------:R-:W-:Y:S01]  /*09b0*/  ISETP.GE.U32.AND P2, PT, R12, R15, PT ;  /* 0x0000000f0c00720c */ /* 0x000fe20003f46070 */
[----:B------:R-:W-:Y:S01]  /*09c0*/  @!P4 IMAD.MOV R20, RZ, RZ, -R20 ;  /* 0x000000ffff14c224 */ /* 0x000fe200078e0a14 */
[----:B------:R-:W-:Y:S02]  /*09d0*/  LOP3.LUT R12, RZ, R7, RZ, 0x33, !PT ;  /* 0x00000007ff0c7212 */ /* 0x000fe400078e33ff */
[----:B0-----:R-:W-:Y:S02]  /*09e0*/  IADD3 R26, PT, PT, RZ, -R13, RZ ;  /* 0x8000000dff1a7210 */ /* 0x001fe40007ffe0ff */
[----:B------:R-:W-:Y:S01]  /*09f0*/  SEL R19, R12, R25, !P1 ;  /* 0x000000190c137207 */ /* 0x000fe20004800000 */
[----:B------:R-:W-:Y:S01]  /*0a00*/  HFMA2 R12, -RZ, RZ, 0, 0 ;  /* 0x00000000ff0c7431 */ /* 0x000fe200000001ff */
[----:B------:R-:W-:Y:S01]  /*0a10*/  LOP3.LUT R25, RZ, R7, RZ, 0x33, !PT ;  /* 0x00000007ff197212 */ /* 0x000fe200078e33ff */
[----:B------:R-:W-:Y:S01]  /*0a20*/  IMAD R27, R26, R15, RZ ;  /* 0x0000000f1a1b7224 */ /* 0x000fe200078e02ff */
[----:B------:R-:W-:-:S02]  /*0a30*/  ISETP.NE.AND P0, PT, R14, RZ, PT ;  /* 0x000000ff0e00720c */ /* 0x000fc40003f05270 */
[----:B------:R-:W-:Y:S01]  /*0a40*/  SEL R26, R25, R20, !P1 ;  /* 0x00000014191a7207 */ /* 0x000fe20004800000 */
[----:B------:R-:W-:Y:S01]  /*0a50*/  @P2 VIADD R22, R22, 0x1 ;  /* 0x0000000116162836 */ /* 0x000fe20000000000 */
[-C--:B------:R-:W-:Y:S01]  /*0a60*/  LOP3.LUT R20, RZ, R14.reuse, RZ, 0x33, !PT ;  /* 0x0000000eff147212 */ /* 0x080fe200078e33ff */
[----:B------:R-:W-:Y:S01]  /*0a70*/  IMAD.HI.U32 R28, R13, R27, R12 ;  /* 0x0000001b0d1c7227 */ /* 0x000fe200078e000c */
[-C--:B------:R-:W-:Y:S02]  /*0a80*/  LOP3.LUT R12, R23, R14.reuse, RZ, 0x3c, !PT ;  /* 0x0000000e170c7212 */ /* 0x080fe400078e3cff */
[----:B------:R-:W-:Y:S02]  /*0a90*/  LOP3.LUT R14, R21, R14, RZ, 0x3c, !PT ;  /* 0x0000000e150e7212 */ /* 0x000fe400078e3cff */
[----:B------:R-:W-:Y:S02]  /*0aa0*/  ISETP.GE.AND P1, PT, R12, RZ, PT ;  /* 0x000000ff0c00720c */ /* 0x000fe40003f26270 */
[----:B------:R-:W-:-:S11]  /*0ab0*/  ISETP.GE.AND P3, PT, R14, RZ, PT ;  /* 0x000000ff0e00720c */ /* 0x000fd60003f66270 */
[----:B------:R-:W-:-:S04]  /*0ac0*/  @!P1 IADD3 R22, PT, PT, -R22, RZ, RZ ;  /* 0x000000ff16169210 */ /* 0x000fc80007ffe1ff */
[----:B------:R-:W-:Y:S01]  /*0ad0*/  SEL R12, R20, R22, !P0 ;  /* 0x00000016140c7207 */ /* 0x000fe20004000000 */
[----:B------:R-:W-:-:S04]  /*0ae0*/  IMAD.HI.U32 R22, R28, R17, RZ ;  /* 0x000000111c167227 */ /* 0x000fc800078e00ff */
[----:B------:R-:W-:Y:S02]  /*0af0*/  IMAD R28, R12, R5, R5 ;  /* 0x000000050c1c7224 */ /* 0x000fe400078e0205 */
[----:B------:R-:W0:Y:S01]  /*0b00*/  LDC.64 R12, c[0x0][0x380] ;  /* 0x0000e000ff0c7b82 */ /* 0x000e220000000a00 */
[----:B------:R-:W-:Y:S02]  /*0b10*/  IMAD R18, R22, R18, R17 ;  /* 0x0000001216127224 */ /* 0x000fe400078e0211 */
[----:B------:R-:W-:-:S03]  /*0b20*/  IMAD.IADD R19, R19, 0x1, R28 ;  /* 0x0000000113137824 */ /* 0x000fc600078e021c */
[----:B------:R-:W-:Y:S01]  /*0b30*/  ISETP.GT.U32.AND P2, PT, R15, R18, PT ;  /* 0x000000120f00720c */ /* 0x000fe20003f44070 */
[----:B------:R-:W-:-:S05]  /*0b40*/  IMAD R19, R19, R4, R4 ;  /* 0x0000000413137224 */ /* 0x000fca00078e0204 */
[----:B------:R-:W-:-:S07]  /*0b50*/  IADD3 R25, PT, PT, R16, 0x1, R19 ;  /* 0x0000000110197810 */ /* 0x000fce0007ffe013 */
[----:B------:R-:W-:-:S04]  /*0b60*/  @!P2 IADD3 R18, PT, PT, R18, -R15, RZ ;  /* 0x8000000f1212a210 */ /* 0x000fc80007ffe0ff */
[----:B------:R-:W-:Y:S01]  /*0b70*/  ISETP.GE.U32.AND P1, PT, R18, R15, PT ;  /* 0x0000000f1200720c */ /* 0x000fe20003f26070 */
[----:B0-----:R-:W-:-:S05]  /*0b80*/  IMAD.WIDE R28, R25, 0x8, R12 ;  /* 0x00000008191c7825 */ /* 0x001fca00078e020c */
[----:B------:R-:W2:Y:S04]  /*0b90*/  LDG.E.64 R16, desc[UR6][R28.64+0x8] ;  /* 0x000008061c107981 */ /* 0x000ea8000c1e1b00 */
[----:B------:R-:W2:Y:S01]  /*0ba0*/  LDG.E.64 R14, desc[UR6][R28.64+-0x8] ;  /* 0xfffff8061c0e7981 */ /* 0x000ea2000c1e1b00 */
[----:B------:R-:W-:-:S04]  /*0bb0*/  IMAD.IADD R19, R25, 0x1, -R4 ;  /* 0x0000000119137824 */ /* 0x000fc800078e0a04 */
[----:B------:R-:W-:-:S06]  /*0bc0*/  IMAD.WIDE R18, R19, 0x8, R12 ;  /* 0x0000000813127825 */ /* 0x000fcc00078e020c */
[----:B------:R-:W3:Y:S01]  /*0bd0*/  LDG.E.64 R18, desc[UR6][R18.64] ;  /* 0x0000000612127981 */ /* 0x000ee2000c1e1b00 */
[----:B--2---:R-:W-:Y:S01]  /*0be0*/  DADD R14, R16, R14 ;  /* 0x00000000100e7229 */ /* 0x004fe2000000000e */
[----:B------:R-:W-:-:S06]  /*0bf0*/  IMAD.WIDE R16, R4, 0x8, R28 ;  /* 0x0000000804107825 */ /* 0x000fcc00078e021c */
[----:B------:R-:W2:Y:S01]  /*0c00*/  LDG.E.64 R16, desc[UR6][R16.64] ;  /* 0x0000000610107981 */ /* 0x000ea2000c1e1b00 */
[----:B------:R-:W-:Y:S01]  /*0c10*/  IMAD.IADD R27, R25, 0x1, -R8 ;  /* 0x00000001191b7824 */ /* 0x000fe200078e0a08 */
[----:B------:R-:W-:Y:S01]  /*0c20*/  @!P2 IADD3 R22, PT, PT, R22, 0x1, RZ ;  /* 0x000000011616a810 */ /* 0x000fe20007ffe0ff */
[----:B--2---:R-:W-:Y:S01]  /*0c30*/  DADD R16, R14, R16 ;  /* 0x000000000e107229 */ /* 0x004fe20000000010 */
[----:B------:R-:W-:-:S06]  /*0c40*/  IMAD.WIDE R14, R8, 0x8, R28 ;  /* 0x00000008080e7825 */ /* 0x000fcc00078e021c */
[----:B------:R-:W2:Y:S01]  /*0c50*/  LDG.E.64 R14, desc[UR6][R14.64] ;  /* 0x000000060e0e7981 */ /* 0x000ea2000c1e1b00 */
[----:B---3--:R-:W-:Y:S01]  /*0c60*/  DADD R18, R16, R18 ;  /* 0x0000000010127229 */ /* 0x008fe20000000012 */
[----:B------:R-:W-:-:S06]  /*0c70*/  IMAD.WIDE R16, R27, 0x8, R12 ;  /* 0x000000081b107825 */ /* 0x000fcc00078e020c */
[----:B------:R-:W3:Y:S01]  /*0c80*/  LDG.E.64 R16, desc[UR6][R16.64] ;  /* 0x0000000610107981 */ /* 0x000ee2000c1e1b00 */
[----:B------:R-:W-:-:S04]  /*0c90*/  @P1 VIADD R22, R22, 0x1 ;  /* 0x0000000116161836 */ /* 0x000fc80000000000 */
[----:B------:R-:W-:-:S05]  /*0ca0*/  @!P3 IMAD.MOV R22, RZ, RZ, -R22 ;  /* 0x000000ffff16b224 */ /* 0x000fca00078e0a16 */
[----:B------:R-:W-:Y:S01]  /*0cb0*/  SEL R20, R20, R22, !P0 ;  /* 0x0000001614147207 */ /* 0x000fe20004000000 */
[----:B------:R-:W-:-:S04]  /*0cc0*/  IMAD.MOV R24, RZ, RZ, -R24 ;  /* 0x000000ffff187224 */ /* 0x000fc800078e0a18 */
[----:B------:R-:W-:Y:S01]  /*0cd0*/  IMAD R24, R6, R24, R21 ;  /* 0x0000001806187224 */ /* 0x000fe200078e0215 */
[----:B------:R-:W-:Y:S01]  /*0ce0*/  UMOV UR18, 0x55555555 ;  /* 0x5555555500127882 */ /* 0x000fe20000000000 */
[----:B------:R-:W-:Y:S01]  /*0cf0*/  UMOV UR19, 0x3fc55555 ;  /* 0x3fc5555500137882 */ /* 0x000fe20000000000 */
[----:B--2---:R-:W-:Y:S01]  /*0d00*/  DADD R28, R18, R14 ;  /* 0x00000000121c7229 */ /* 0x004fe2000000000e */
[----:B------:R-:W0:Y:S01]  /*0d10*/  LDC.64 R18, c[0x0][0x388] ;  /* 0x0000e200ff127b82 */ /* 0x000e220000000a00 */
[----:B------:R-:W-:-:S05]  /*0d20*/  IMAD R15, R20, R5, R5 ;  /* 0x00000005140f7224 */ /* 0x000fca00078e0205 */
[----:B------:R-:W-:Y:S01]  /*0d30*/  IADD3 R27, PT, PT, R26, R15, RZ ;  /* 0x0000000f1a1b7210 */ /* 0x000fe20007ffe0ff */
[----:B---3--:R-:W-:-:S04]  /*0d40*/  DADD R14, R28, R16 ;  /* 0x000000001c0e7229 */ /* 0x008fc80000000010 */
[----:B------:R-:W-:-:S05]  /*0d50*/  IMAD R27, R27, R4, R4 ;  /* 0x000000041b1b7224 */ /* 0x000fca00078e0204 */
[----:B------:R-:W-:Y:S01]  /*0d60*/  IADD3 R29, PT, PT, R24, 0x1, R27 ;  /* 0x00000001181d7810 */ /* 0x000fe20007ffe01b */
[----:B------:R-:W-:-:S04]  /*0d70*/  DMUL R14, R14, UR18 ;  /* 0x000000120e0e7c28 */ /* 0x000fc80008000000 */
[----:B------:R-:W-:-:S04]  /*0d80*/  IMAD.WIDE R26, R29, 0x8, R12 ;  /* 0x000000081d1a7825 */ /* 0x000fc800078e020c */
[----:B0-----:R-:W-:-:S05]  /*0d90*/  IMAD.WIDE R16, R25, 0x8, R18 ;  /* 0x0000000819107825 */ /* 0x001fca00078e0212 */
[----:B------:R0:W-:Y:S04]  /*0da0*/  STG.E.64 desc[UR6][R16.64], R14 ;  /* 0x0000000e10007986 */ /* 0x0001e8000c101b06 */
[----:B------:R-:W2:Y:S04]  /*0db0*/  LDG.E.64 R24, desc[UR6][R26.64+0x8] ;  /* 0x000008061a187981 */ /* 0x000ea8000c1e1b00 */
[----:B0-----:R-:W2:Y:S01]  /*0dc0*/  LDG.E.64 R16, desc[UR6][R26.64+-0x8] ;  /* 0xfffff8061a107981 */ /* 0x001ea2000c1e1b00 */
[----:B------:R-:W-:-:S06]  /*0dd0*/  IMAD.WIDE R14, R4, 0x8, R26 ;  /* 0x00000008040e7825 */ /* 0x000fcc00078e021a */
[----:B------:R-:W3:Y:S01]  /*0de0*/  LDG.E.64 R14, desc[UR6][R14.64] ;  /* 0x000000060e0e7981 */ /* 0x000ee2000c1e1b00 */
[----:B------:R-:W-:Y:S01]  /*0df0*/  IMAD.IADD R20, R29, 0x1, -R4 ;  /* 0x000000011d147824 */ /* 0x000fe200078e0a04 */
[----:B--2---:R-:W-:-:S03]  /*0e00*/  DADD R24, R24, R16 ;  /* 0x0000000018187229 */ /* 0x004fc60000000010 */
[----:B------:R-:W-:Y:S01]  /*0e10*/  IMAD.WIDE R16, R20, 0x8, R12 ;  /* 0x0000000814107825 */ /* 0x000fe200078e020c */
[----:B------:R-:W-:-:S05]  /*0e20*/  IADD3 R20, PT, PT, -R8, R29, RZ ;  /* 0x0000001d08147210 */ /* 0x000fca0007ffe1ff */
[----:B------:R-:W2:Y:S01]  /*0e30*/  LDG.E.64 R16, desc[UR6][R16.64] ;  /* 0x0000000610107981 */ /* 0x000ea2000c1e1b00 */
[----:B---3--:R-:W-:Y:S01]  /*0e40*/  DADD R24, R24, R14 ;  /* 0x0000000018187229 */ /* 0x008fe2000000000e */
[----:B------:R-:W-:-:S04]  /*0e50*/  IMAD.WIDE R14, R8, 0x8, R26 ;  /* 0x00000008080e7825 */ /* 0x000fc800078e021a */
[----:B------:R-:W-:Y:S02]  /*0e60*/  IMAD.WIDE R12, R20, 0x8, R12 ;  /* 0x00000008140c7825 */ /* 0x000fe400078e020c */
[----:B------:R-:W3:Y:S04]  /*0e70*/  LDG.E.64 R14, desc[UR6][R14.64] ;  /* 0x000000060e0e7981 */ /* 0x000ee8000c1e1b00 */
[----:B------:R-:W4:Y:S01]  /*0e80*/  LDG.E.64 R12, desc[UR6][R12.64] ;  /* 0x000000060c0c7981 */ /* 0x000f22000c1e1b00 */
[----:B------:R-:W-:-:S04]  /*0e90*/  IMAD.WIDE R18, R29, 0x8, R18 ;  /* 0x000000081d127825 */ /* 0x000fc800078e0212 */
[----:B------:R-:W-:-:S04]  /*0ea0*/  IMAD R11, R11, UR15, RZ ;  /* 0x0000000f0b0b7c24 */ /* 0x000fc8000f8e02ff */
[----:B------:R-:W-:-:S04]  /*0eb0*/  IMAD R11, R11, UR14, RZ ;  /* 0x0000000e0b0b7c24 */ /* 0x000fc8000f8e02ff */
[----:B------:R-:W-:-:S04]  /*0ec0*/  IMAD R11, R11, UR16, RZ ;  /* 0x000000100b0b7c24 */ /* 0x000fc8000f8e02ff */
[----:B------:R-:W-:-:S04]  /*0ed0*/  IMAD R11, R11, UR13, RZ ;  /* 0x0000000d0b0b7c24 */ /* 0x000fc8000f8e02ff */
[----:B------:R-:W-:Y:S01]  /*0ee0*/  IMAD R11, R11, UR12, RZ ;  /* 0x0000000c0b0b7c24 */ /* 0x000fe2000f8e02ff */
[----:B--2---:R-:W-:-:S08]  /*0ef0*/  DADD R24, R24, R16 ;  /* 0x0000000018187229 */ /* 0x004fd00000000010 */
[----:B---3--:R-:W-:-:S08]  /*0f00*/  DADD R24, R24, R14 ;  /* 0x0000000018187229 */ /* 0x008fd0000000000e */
[----:B----4-:R-:W-:Y:S01]  /*0f10*/  DADD R24, R24, R12 ;  /* 0x0000000018187229 */ /* 0x010fe2000000000c */
[----:B------:R-:W-:-:S07]  /*0f20*/  LOP3.LUT R15, R3, 0x7ffffffe, RZ, 0xc0, !PT ;  /* 0x7ffffffe030f7812 */ /* 0x000fce00078ec0ff */
[----:B------:R-:W-:Y:S01]  /*0f30*/  DMUL R24, R24, UR18 ;  /* 0x0000001218187c28 */ /* 0x000fe20008000000 */
[----:B------:R-:W-:-:S06]  /*0f40*/  IADD3 R20, PT, PT, -R15, 0x2, RZ ;  /* 0x000000020f147810 */ /* 0x000fcc0007ffe1ff */
[----:B------:R0:W-:Y:S01]  /*0f50*/  STG.E.64 desc[UR6][R18.64], R24 ;  /* 0x0000001812007986 */ /* 0x0001e2000c101b06 */
[----:B------:R-:W-:Y:S01]  /*0f60*/  ISETP.NE.AND P0, PT, R20, RZ, PT ;  /* 0x000000ff1400720c */ /* 0x000fe20003f05270 */
[C---:B------:R-:W-:Y:S02]  /*0f70*/  IMAD R12, R11.reuse, 0x2, R23 ;  /* 0x000000020b0c7824 */ /* 0x040fe400078e0217 */
[----:B------:R-:W-:-:S10]  /*0f80*/  IMAD R23, R11, 0x2, R21 ;  /* 0x000000020b177824 */ /* 0x000fd400078e0215 */
[----:B0-----:R-:W-:Y:S05]  /*0f90*/  @!P0 BRA `(.L_x_2) ;  /* 0x0000000800c88947 */ /* 0x001fea0003800000 */
[----:B------:R-:W-:Y:S01]  /*0fa0*/  BSSY.RECONVERGENT B1, `(.L_x_3) ;  /* 0x00000b0000017945 */ /* 0x000fe20003800200 */
[----:B------:R-:W-:-:S07]  /*0fb0*/  MOV R21, R12 ;  /* 0x0000000c00157202 */ /* 0x000fce0000000f00 */
.L_x_4:
[-C--:B0-----:R-:W-:Y:S01]  /*0fc0*/  IABS R15, R6.reuse ;  /* 0x00000006000f7213 */ /* 0x081fe20000000000 */
[----:B------:R-:W-:Y:S01]  /*0fd0*/  IMAD R16, R6, R7, RZ ;  /* 0x0000000706107224 */ /* 0x000fe200078e02ff */
[----:B------:R-:W-:Y:S02]  /*0fe0*/  IABS R19, R21 ;  /* 0x0000001500137213 */ /* 0x000fe40000000000 */
[----:B------:R-:W0:Y:S01]  /*0ff0*/  I2F.RP R12, R15 ;  /* 0x0000000f000c7306 */ /* 0x000e220000209400 */
[----:B------:R-:W-:Y:S02]  /*1000*/  IABS R13, R6 ;  /* 0x00000006000d7213 */ /* 0x000fe40000000000 */
[----:B------:R-:W-:Y:S02]  /*1010*/  IABS R14, R7 ;  /* 0x00000007000e7213 */ /* 0x000fe40000000000 */
[----:B------:R-:W-:Y:S01]  /*1020*/  IABS R17, R16 ;  /* 0x0000001000117213 */ /* 0x000fe20000000000 */
[----:B------:R-:W-:-:S02]  /*1030*/  IMAD.MOV R13, RZ, RZ, -R13 ;  /* 0x000000ffff0d7224 */ /* 0x000fc400078e0a0d */
[----:B------:R-:W1:Y:S08]  /*1040*/  I2F.RP R24, R14 ;  /* 0x0000000e00187306 */ /* 0x000e700000209400 */
[----:B0-----:R-:W0:Y:S08]  /*1050*/  MUFU.RCP R12, R12 ;  /* 0x0000000c000c7308 */ /* 0x001e300000001000 */
[----:B-1----:R-:W-:Y:S08]  /*1060*/  MUFU.RCP R24, R24 ;  /* 0x0000001800187308 */ /* 0x002ff00000001000 */
[----:B------:R-:W1:Y:S01]  /*1070*/  I2F.RP R22, R17 ;  /* 0x0000001100167306 */ /* 0x000e620000209400 */
[----:B0-----:R-:W-:-:S02]  /*1080*/  VIADD R4, R12, 0xffffffe ;  /* 0x0ffffffe0c047836 */ /* 0x001fc40000000000 */
[----:B------:R-:W-:-:S04]  /*1090*/  IMAD.HI.U32 R12, R10, R19, RZ ;  /* 0x000000130a0c7227 */ /* 0x000fc800078e00ff */
[----:B------:R-:W-:Y:S01]  /*10a0*/  IMAD R18, R12, R13, R19 ;  /* 0x0000000d0c127224 */ /* 0x000fe200078e0213 */
[----:B------:R-:W0:Y:S04]  /*10b0*/  F2I.FTZ.U32.TRUNC.NTZ R5, R4 ;  /* 0x0000000400057305 */ /* 0x000e28000021f000 */
[----:B------:R-:W-:-:S04]  /*10c0*/  ISETP.GT.U32.AND P2, PT, R9, R18, PT ;  /* 0x000000120900720c */ /* 0x000fc80003f44070 */
[----:B-1----:R-:W1:Y:S01]  /*10d0*/  MUFU.RCP R22, R22 ;  /* 0x0000001600167308 */ /* 0x002e620000001000 */
[----:B0-----:R-:W-:-:S08]  /*10e0*/  IADD3 R4, PT, PT, RZ, -R5, RZ ;  /* 0x80000005ff047210 */ /* 0x001fd00007ffe0ff */
[----:B------:R-:W-:Y:S01]  /*10f0*/  @!P2 IMAD.IADD R18, R18, 0x1, -R15 ;  /* 0x000000011212a824 */ /* 0x000fe200078e0a0f */
[----:B------:R-:W-:Y:S01]  /*1100*/  @!P2 IADD3 R12, PT, PT, R12, 0x1, RZ ;  /* 0x000000010c0ca810 */ /* 0x000fe20007ffe0ff */
[----:B------:R-:W-:Y:S01]  /*1110*/  IMAD R25, R4, R15, RZ ;  /* 0x0000000f04197224 */ /* 0x000fe200078e02ff */
[----:B------:R-:W-:Y:S01]  /*1120*/  ISETP.NE.AND P2, PT, R6, RZ, PT ;  /* 0x000000ff0600720c */ /* 0x000fe20003f45270 */
[----:B------:R-:W-:Y:S01]  /*1130*/  IMAD.MOV.U32 R4, RZ, RZ, RZ ;  /* 0x000000ffff047224 */ /* 0x000fe200078e00ff */
[----:B------:R-:W-:Y:S02]  /*1140*/  ISETP.GE.U32.AND P1, PT, R18, R9, PT ;  /* 0x000000091200720c */ /* 0x000fe40003f26070 */
[----:B------:R-:W-:Y:S01]  /*1150*/  MOV R9, R15 ;  /* 0x0000000f00097202 */ /* 0x000fe20000000f00 */
[----:B------:R-:W-:Y:S01]  /*1160*/  IMAD.HI.U32 R10, R5, R25, R4 ;  /* 0x00000019050a7227 */ /* 0x000fe200078e0004 */
[----:B------:R-:W-:Y:S02]  /*1170*/  IABS R25, R23 ;  /* 0x0000001700197213 */ /* 0x000fe40000000000 */
[----:B------:R-:W-:Y:S01]  /*1180*/  LOP3.LUT R5, R23, R6, RZ, 0x3c, !PT ;  /* 0x0000000617057212 */ /* 0x000fe200078e3cff */
[----:B-1----:R-:W-:-:S02]  /*1190*/  VIADD R22, R22, 0xffffffe ;  /* 0x0ffffffe16167836 */ /* 0x002fc40000000000 */
[----:B------:R-:W-:Y:S01]  /*11a0*/  IMAD.HI.U32 R4, R10, R25, RZ ;  /* 0x000000190a047227 */ /* 0x000fe200078e00ff */
[----:B------:R-:W-:Y:S02]  /*11b0*/  ISETP.GE.AND P5, PT, R5, RZ, PT ;  /* 0x000000ff0500720c */ /* 0x000fe40003fa6270 */
[----:B------:R-:W0:Y:S01]  /*11c0*/  F2I.FTZ.U32.TRUNC.NTZ R5, R22 ;  /* 0x0000001600057305 */ /* 0x000e22000021f000 */
[----:B------:R-:W-:Y:S01]  /*11d0*/  IMAD R18, R4, R13, R25 ;  /* 0x0000000d04127224 */ /* 0x000fe200078e0219 */
[----:B------:R-:W-:Y:S01]  /*11e0*/  @P1 IADD3 R12, PT, PT, R12, 0x1, RZ ;  /* 0x000000010c0c1810 */ /* 0x000fe20007ffe0ff */
[----:B------:R-:W-:Y:S01]  /*11f0*/  VIADD R13, R24, 0xffffffe ;  /* 0x0ffffffe180d7836 */ /* 0x000fe20000000000 */
[----:B------:R-:W-:Y:S02]  /*1200*/  LOP3.LUT R24, RZ, R6, RZ, 0x33, !PT ;  /* 0x00000006ff187212 */ /* 0x000fe400078e33ff */
[----:B------:R-:W-:-:S03]  /*1210*/  ISETP.GT.U32.AND P4, PT, R9, R18, PT ;  /* 0x000000120900720c */ /* 0x000fc60003f84070 */
[----:B------:R-:W1:Y:S01]  /*1220*/  F2I.FTZ.U32.TRUNC.NTZ R13, R13 ;  /* 0x0000000d000d7305 */ /* 0x000e62000021f000 */
[----:B0-----:R-:W-:-:S09]  /*1230*/  IMAD.MOV R26, RZ, RZ, -R5 ;  /* 0x000000ffff1a7224 */ /* 0x001fd200078e0a05 */
[----:B------:R-:W-:Y:S01]  /*1240*/  @!P4 IMAD.IADD R18, R18, 0x1, -R15 ;  /* 0x000000011212c824 */ /* 0x000fe200078e0a0f */
[----:B------:R-:W-:Y:S01]  /*1250*/  LOP3.LUT R15, R21, R6, RZ, 0x3c, !PT ;  /* 0x00000006150f7212 */ /* 0x000fe200078e3cff */
[----:B------:R-:W-:-:S03]  /*1260*/  @!P4 VIADD R4, R4, 0x1 ;  /* 0x000000010404c836 */ /* 0x000fc60000000000 */
[----:B------:R-:W-:Y:S01]  /*1270*/  ISETP.GE.U32.AND P0, PT, R18, R9, PT ;  /* 0x000000091200720c */ /* 0x000fe20003f06070 */
[----:B-1----:R-:W-:Y:S01]  /*1280*/  IMAD.MOV R27, RZ, RZ, -R13 ;  /* 0x000000ffff1b7224 */ /* 0x002fe200078e0a0d */
[----:B------:R-:W-:Y:S01]  /*1290*/  ISETP.GE.AND P3, PT, R15, RZ, PT ;  /* 0x000000ff0f00720c */ /* 0x000fe20003f66270 */
[----:B------:R-:W-:Y:S02]  /*12a0*/  IMAD.MOV.U32 R15, RZ, RZ, R12 ;  /* 0x000000ffff0f7224 */ /* 0x000fe400078e000c */
[----:B------:R-:W-:Y:S02]  /*12b0*/  IMAD R27, R27, R14, RZ ;  /* 0x0000000e1b1b7224 */ /* 0x000fe400078e02ff */
[----:B------:R-:W-:-:S04]  /*12c0*/  IMAD.MOV.U32 R12, RZ, RZ, RZ ;  /* 0x000000ffff0c7224 */ /* 0x000fc800078e00ff */
[----:B------:R-:W-:Y:S02]  /*12d0*/  IMAD.HI.U32 R12, R13, R27, R12 ;  /* 0x0000001b0d0c7227 */ /* 0x000fe400078e000c */
[----:B------:R-:W-:Y:S02]  /*12e0*/  @P0 IADD3 R4, PT, PT, R4, 0x1, RZ ;  /* 0x0000000104040810 */ /* 0x000fe40007ffe0ff */
[----:B------:R-:W-:Y:S02]  /*12f0*/  @!P3 IMAD.MOV R15, RZ, RZ, -R15 ;  /* 0x000000ffff0fb224 */ /* 0x000fe400078e0a0f */
[----:B------:R-:W-:Y:S01]  /*1300*/  @!P5 IADD3 R4, PT, PT, -R4, RZ, RZ ;  /* 0x000000ff0404d210 */ /* 0x000fe20007ffe1ff */
[----:B------:R-:W-:Y:S02]  /*1310*/  IMAD R27, R26, R17, RZ ;  /* 0x000000111a1b7224 */ /* 0x000fe400078e02ff */
[----:B------:R-:W-:Y:S02]  /*1320*/  SEL R18, R24, R15, !P2 ;  /* 0x0000000f18127207 */ /* 0x000fe40005000000 */
[----:B------:R-:W-:-:S02]  /*1330*/  IABS R15, R7 ;  /* 0x00000007000f7213 */ /* 0x000fc40000000000 */
[----:B------:R-:W-:Y:S02]  /*1340*/  SEL R24, R24, R4, !P2 ;  /* 0x0000000418187207 */ /* 0x000fe40005000000 */
[----:B------:R-:W-:Y:S01]  /*1350*/  IABS R13, R18 ;  /* 0x00000012000d7213 */ /* 0x000fe20000000000 */
[----:B------:R-:W-:Y:S01]  /*1360*/  IMAD.MOV R4, RZ, RZ, -R15 ;  /* 0x000000ffff047224 */ /* 0x000fe200078e0a0f */
[----:B------:R-:W-:-:S03]  /*1370*/  IABS R15, R24 ;  /* 0x00000018000f7213 */ /* 0x000fc60000000000 */
[----:B------:R-:W-:-:S04]  /*1380*/  IMAD.HI.U32 R22, R12, R13, RZ ;  /* 0x0000000d0c167227 */ /* 0x000fc800078e00ff */
[----:B------:R-:W-:-:S04]  /*1390*/  IMAD.HI.U32 R12, R12, R15, RZ ;  /* 0x0000000f0c0c7227 */ /* 0x000fc800078e00ff */
[-C--:B------:R-:W-:Y:S02]  /*13a0*/  IMAD R13, R22, R4.reuse, R13 ;  /* 0x00000004160d7224 */ /* 0x080fe400078e020d */
[----:B------:R-:W-:Y:S02]  /*13b0*/  IMAD R15, R12, R4, R15 ;  /* 0x000000040c0f7224 */ /* 0x000fe400078e020f */
[----:B------:R-:W-:Y:S01]  /*13c0*/  HFMA2 R4, -RZ, RZ, 0, 0 ;  /* 0x00000000ff047431 */ /* 0x000fe200000001ff */
[C---:B------:R-:W-:Y:S02]  /*13d0*/  ISETP.GT.U32.AND P1, PT, R14.reuse, R13, PT ;  /* 0x0000000d0e00720c */ /* 0x040fe40003f24070 */
[----:B------:R-:W-:Y:S02]  /*13e0*/  ISETP.GT.U32.AND P4, PT, R14, R15, PT ;  /* 0x0000000f0e00720c */ /* 0x000fe40003f84070 */
[----:B------:R-:W-:Y:S01]  /*13f0*/  IMAD.HI.U32 R4, R5, R27, R4 ;  /* 0x0000001b05047227 */ /* 0x000fe200078e0004 */
[----:B------:R-:W-:-:S08]  /*1400*/  IABS R5, R16 ;  /* 0x0000001000057213 */ /* 0x000fd00000000000 */
[-C--:B------:R-:W-:Y:S01]  /*1410*/  @!P1 IADD3 R13, PT, PT, R13, -R14.reuse, RZ ;  /* 0x8000000e0d0d9210 */ /* 0x080fe20007ffe0ff */
[----:B------:R-:W-:Y:S01]  /*1420*/  IMAD.MOV R5, RZ, RZ, -R5 ;  /* 0x000000ffff057224 */ /* 0x000fe200078e0a05 */
[----:B------:R-:W-:Y:S01]  /*1430*/  @!P4 IADD3 R15, PT, PT, R15, -R14, RZ ;  /* 0x8000000e0f0fc210 */ /* 0x000fe20007ffe0ff */
[----:B------:R-:W-:Y:S01]  /*1440*/  IMAD.HI.U32 R12, R4, R19, RZ ;  /* 0x00000013040c7227 */ /* 0x000fe200078e00ff */
[----:B------:R-:W-:-:S03]  /*1450*/  ISETP.GT.U32.AND P6, PT, R14, R13, PT ;  /* 0x0000000d0e00720c */ /* 0x000fc60003fc4070 */
[----:B------:R-:W-:Y:S02]  /*1460*/  IMAD R26, R12, R5, R19 ;  /* 0x000000050c1a7224 */ /* 0x000fe400078e0213 */
[----:B------:R-:W-:-:S03]  /*1470*/  IMAD.HI.U32 R22, R4, R25, RZ ;  /* 0x0000001904167227 */ /* 0x000fc600078e00ff */
[----:B------:R-:W-:Y:S01]  /*1480*/  ISETP.GT.U32.AND P3, PT, R17, R26, PT ;  /* 0x0000001a1100720c */ /* 0x000fe20003f64070 */
[----:B------:R-:W-:Y:S01]  /*1490*/  IMAD R4, R22, R5, R25 ;  /* 0x0000000516047224 */ /* 0x000fe200078e0219 */
[----:B------:R-:W-:-:S03]  /*14a0*/  LOP3.LUT R5, R21, R16, RZ, 0x3c, !PT ;  /* 0x0000001015057212 */ /* 0x000fc600078e3cff */
[----:B------:R-:W-:Y:S01]  /*14b0*/  @!P6 IMAD.IADD R13, R13, 0x1, -R14 ;  /* 0x000000010d0de824 */ /* 0x000fe200078e0a0e */
[----:B------:R-:W-:Y:S02]  /*14c0*/  ISETP.GT.U32.AND P0, PT, R17, R4, PT ;  /* 0x000000041100720c */ /* 0x000fe40003f04070 */
[----:B------:R-:W-:Y:S02]  /*14d0*/  ISETP.GE.AND P1, PT, R5, RZ, PT ;  /* 0x000000ff0500720c */ /* 0x000fe40003f26270 */
[----:B------:R-:W-:Y:S02]  /*14e0*/  LOP3.LUT R5, R23, R16, RZ, 0x3c, !PT ;  /* 0x0000001017057212 */ /* 0x000fe400078e3cff */
[----:B------:R-:W-:Y:S01]  /*14f0*/  ISETP.NE.AND P6, PT, R7, RZ, PT ;  /* 0x000000ff0700720c */ /* 0x000fe20003fc5270 */
[----:B------:R-:W-:Y:S02]  /*1500*/  @!P3 IMAD.IADD R26, R26, 0x1, -R17 ;  /* 0x000000011a1ab824 */ /* 0x000fe400078e0a11 */
[----:B------:R-:W-:Y:S01]  /*1510*/  @!P3 VIADD R12, R12, 0x1 ;  /* 0x000000010c0cb836 */ /* 0x000fe20000000000 */
[----:B------:R-:W-:Y:S01]  /*1520*/  ISETP.GE.AND P3, PT, R18, RZ, PT ;  /* 0x000000ff1200720c */ /* 0x000fe20003f66270 */
[----:B------:R-:W-:Y:S01]  /*1530*/  IMAD.MOV R18, RZ, RZ, -R18 ;  /* 0x000000ffff127224 */ /* 0x000fe200078e0a12 */
[-C--:B------:R-:W-:Y:S01]  /*1540*/  ISETP.GE.U32.AND P2, PT, R26, R17.reuse, PT ;  /* 0x000000111a00720c */ /* 0x080fe20003f46070 */
[----:B------:R-:W-:Y:S01]  /*1550*/  @!P0 VIADD R22, R22, 0x1 ;  /* 0x0000000116168836 */ /* 0x000fe20000000000 */
[----:B------:R-:W-:Y:S01]  /*1560*/  @!P0 IADD3 R4, PT, PT, R4, -R17, RZ ;  /* 0x8000001104048210 */ /* 0x000fe20007ffe0ff */
[----:B------:R-:W-:Y:S01]  /*1570*/  IMAD R18, R6, R18, R21 ;  /* 0x0000001206127224 */ /* 0x000fe200078e0215 */
[----:B------:R-:W-:-:S02]  /*1580*/  LOP3.LUT R26, RZ, R16, RZ, 0x33, !PT ;  /* 0x00000010ff1a7212 */ /* 0x000fc400078e33ff */
[----:B------:R-:W-:Y:S02]  /*1590*/  ISETP.GE.U32.AND P5, PT, R4, R17, PT ;  /* 0x000000110400720c */ /* 0x000fe40003fa6070 */
[----:B------:R-:W-:Y:S02]  /*15a0*/  MOV R17, R13 ;  /* 0x0000000d00117202 */ /* 0x000fe40000000f00 */
[----:B------:R-:W-:-:S03]  /*15b0*/  ISETP.GE.AND P0, PT, R24, RZ, PT ;  /* 0x000000ff1800720c */ /* 0x000fc60003f06270 */
[----:B------:R-:W-:Y:S01]  /*15c0*/  @P2 VIADD R12, R12, 0x1 ;  /* 0x000000010c0c2836 */ /* 0x000fe20000000000 */
[----:B------:R-:W-:Y:S01]  /*15d0*/  ISETP.GE.AND P2, PT, R5, RZ, PT ;  /* 0x000000ff0500720c */ /* 0x000fe20003f46270 */
[----:B------:R-:W-:Y:S01]  /*15e0*/  @!P3 IMAD.MOV R17, RZ, RZ, -R17 ;  /* 0x000000ffff11b224 */ /* 0x000fe200078e0a11 */
[----:B------:R-:W-:Y:S01]  /*15f0*/  ISETP.GT.U32.AND P3, PT, R14, R15, PT ;  /* 0x0000000f0e00720c */ /* 0x000fe20003f64070 */
[----:B------:R-:W-:Y:S01]  /*1600*/  @!P1 IMAD.MOV R12, RZ, RZ, -R12 ;  /* 0x000000ffff0c9224 */ /* 0x000fe200078e0a0c */
[----:B------:R-:W-:Y:S01]  /*1610*/  ISETP.NE.AND P1, PT, R16, RZ, PT ;  /* 0x000000ff1000720c */ /* 0x000fe20003f25270 */
[----:B------:R-:W-:Y:S01]  /*1620*/  IMAD.U32 R5, RZ, RZ, UR21 ;  /* 0x00000015ff057e24 */ /* 0x000fe2000f8e00ff */
[----:B------:R-:W-:Y:S01]  /*1630*/  LOP3.LUT R16, RZ, R7, RZ, 0x33, !PT ;  /* 0x00000007ff107212 */ /* 0x000fe200078e33ff */
[----:B------:R-:W-:Y:S01]  /*1640*/  @P5 VIADD R22, R22, 0x1 ;  /* 0x0000000116165836 */ /* 0x000fe20000000000 */
[----:B------:R-:W-:Y:S02]  /*1650*/  SEL R4, R26, R12, !P1 ;  /* 0x0000000c1a047207 */ /* 0x000fe40004800000 */
[----:B------:R-:W0:Y:S01]  /*1660*/  LDC.64 R12, c[0x0][0x380] ;  /* 0x0000e000ff0c7b82 */ /* 0x000e220000000a00 */
[----:B------:R-:W-:-:S02]  /*1670*/  SEL R17, R16, R17, !P6 ;  /* 0x0000001110117207 */ /* 0x000fc40007000000 */
[----:B------:R-:W-:Y:S02]  /*1680*/  IMAD R4, R4, R5, R5 ;  /* 0x0000000504047224 */ /* 0x000fe400078e0205 */
[----:B------:R-:W-:Y:S01]  /*1690*/  @!P3 IADD3 R15, PT, PT, R15, -R14, RZ ;  /* 0x8000000e0f0fb210 */ /* 0x000fe20007ffe0ff */
[----:B------:R-:W-:Y:S02]  /*16a0*/  @!P2 IMAD.MOV R22, RZ, RZ, -R22 ;  /* 0x000000ffff16a224 */ /* 0x000fe400078e0a16 */
[----:B------:R-:W-:Y:S01]  /*16b0*/  IMAD.IADD R17, R4, 0x1, R17 ;  /* 0x0000000104117824 */ /* 0x000fe200078e0211 */
[----:B------:R-:W-:Y:S01]  /*16c0*/  MOV R4, UR20 ;  /* 0x0000001400047c02 */ /* 0x000fe20008000f00 */
[----:B------:R-:W-:Y:S01]  /*16d0*/  @!P0 IMAD.MOV R15, RZ, RZ, -R15 ;  /* 0x000000ffff0f8224 */ /* 0x000fe200078e0a0f */
[----:B------:R-:W-:-:S03]  /*16e0*/  SEL R26, R26, R22, !P1 ;  /* 0x000000161a1a7207 */ /* 0x000fc60004800000 */
[----:B------:R-:W-:Y:S01]  /*16f0*/  IMAD R17, R17, R4, R4 ;  /* 0x0000000411117224 */ /* 0x000fe200078e0204 */
[----:B------:R-:W-:-:S04]  /*1700*/  SEL R22, R16, R15, !P6 ;  /* 0x0000000f10167207 */ /* 0x000fc80007000000 */
[----:B------:R-:W-:-:S05]  /*1710*/  IADD3 R25, PT, PT, R18, 0x1, R17 ;  /* 0x0000000112197810 */ /* 0x000fca0007ffe011 */
[----:B0-----:R-:W-:-:S05]  /*1720*/  IMAD.WIDE R28, R25, 0x8, R12 ;  /* 0x00000008191c7825 */ /* 0x001fca00078e020c */
[----:B------:R-:W2:Y:S04]  /*1730*/  LDG.E.64 R16, desc[UR6][R28.64+0x8] ;  /* 0x000008061c107981 */ /* 0x000ea8000c1e1b00 */
[----:B------:R-:W2:Y:S02]  /*1740*/  LDG.E.64 R14, desc[UR6][R28.64+-0x8] ;  /* 0xfffff8061c0e7981 */ /* 0x000ea4000c1e1b00 */
[----:B--2---:R-:W-:Y:S01]  /*1750*/  DADD R14, R16, R14 ;  /* 0x00000000100e7229 */ /* 0x004fe2000000000e */
[----:B------:R-:W-:-:S05]  /*1760*/  IMAD.WIDE R16, R4, 0x8, R28 ;  /* 0x0000000804107825 */ /* 0x000fca00078e021c */
[----:B------:R-:W2:Y:S02]  /*1770*/  LDG.E.64 R18, desc[UR6][R16.64] ;  /* 0x0000000610127981 */ /* 0x000ea4000c1e1b00 */
[----:B--2---:R-:W-:Y:S01]  /*1780*/  DADD R18, R14, R18 ;  /* 0x000000000e127229 */ /* 0x004fe20000000012 */
[----:B------:R-:W-:-:S05]  /*1790*/  IADD3 R15, PT, PT, R25, -R4, RZ ;  /* 0x80000004190f7210 */ /* 0x000fca0007ffe0ff */
[----:B------:R-:W-:-:S06]  /*17a0*/  IMAD.WIDE R14, R15, 0x8, R12 ;  /* 0x000000080f0e7825 */ /* 0x000fcc00078e020c */
[----:B------:R-:W2:Y:S01]  /*17b0*/  LDG.E.64 R14, desc[UR6][R14.64] ;  /* 0x000000060e0e7981 */ /* 0x000ea2000c1e1b00 */
[----:B------:R-:W-:-:S06]  /*17c0*/  IMAD.WIDE R16, R8, 0x8, R28 ;  /* 0x0000000808107825 */ /* 0x000fcc00078e021c */
[----:B------:R-:W3:Y:S01]  /*17d0*/  LDG.E.64 R16, desc[UR6][R16.64] ;  /* 0x0000000610107981 */ /* 0x000ee2000c1e1b00 */
[----:B--2---:R-:W-:Y:S01]  /*17e0*/  DADD R14, R18, R14 ;  /* 0x00000000120e7229 */ /* 0x004fe2000000000e */
[----:B------:R-:W-:-:S04]  /*17f0*/  IMAD.IADD R19, R25, 0x1, -R8 ;  /* 0x0000000119137824 */ /* 0x000fc800078e0a08 */
[----:B------:R-:W-:-:S06]  /*1800*/  IMAD.WIDE R18, R19, 0x8, R12 ;  /* 0x0000000813127825 */ /* 0x000fcc00078e020c */
[----:B------:R-:W2:Y:S01]  /*1810*/  LDG.E.64 R18, desc[UR6][R18.64] ;  /* 0x0000000612127981 */ /* 0x000ea2000c1e1b00 */
[----:B---3--:R-:W-:Y:S01]  /*1820*/  DADD R28, R14, R16 ;  /* 0x000000000e1c7229 */ /* 0x008fe20000000010 */
[----:B------:R-:W-:Y:S02]  /*1830*/  IMAD R15, R26, R5, R5 ;  /* 0x000000051a0f7224 */ /* 0x000fe400078e0205 */
[----:B------:R-:W0:Y:S01]  /*1840*/  LDC.64 R26, c[0x0][0x388] ;  /* 0x0000e200ff1a7b82 */ /* 0x000e220000000a00 */
[----:B------:R-:W-:Y:S01]  /*1850*/  IADD3 R24, PT, PT, -R24, RZ, RZ ;  /* 0x000000ff18187210 */ /* 0x000fe20007ffe1ff */
[----:B------:R-:W-:Y:S01]  /*1860*/  IMAD.IADD R22, R15, 0x1, R22 ;  /* 0x000000010f167824 */ /* 0x000fe200078e0216 */
[----:B------:R-:W-:-:S03]  /*1870*/  UMOV UR18, 0x55555555 ;  /* 0x5555555500127882 */ /* 0x000fc60000000000 */
[----:B------:R-:W-:Y:S01]  /*1880*/  IMAD R22, R22, R4, R4 ;  /* 0x0000000416167224 */ /* 0x000fe200078e0204 */
[----:B------:R-:W-:Y:S01]  /*1890*/  UMOV UR19, 0x3fc55555 ;  /* 0x3fc5555500137882 */ /* 0x000fe20000000000 */
[----:B0-----:R-:W-:Y:S01]  /*18a0*/  IMAD.WIDE R16, R25, 0x8, R26 ;  /* 0x0000000819107825 */ /* 0x001fe200078e021a */
[----:B--2---:R-:W-:-:S03]  /*18b0*/  DADD R14, R28, R18 ;  /* 0x000000001c0e7229 */ /* 0x004fc60000000012 */
[----:B------:R-:W-:-:S05]  /*18c0*/  IMAD R29, R6, R24, R23 ;  /* 0x00000018061d7224 */ /* 0x000fca00078e0217 */
[----:B------:R-:W-:Y:S01]  /*18d0*/  IADD3 R29, PT, PT, R29, 0x1, R22 ;  /* 0x000000011d1d7810 */ /* 0x000fe20007ffe016 */
[----:B------:R-:W-:-:S04]  /*18e0*/  DMUL R14, R14, UR18 ;  /* 0x000000120e0e7c28 */ /* 0x000fc80008000000 */
[----:B------:R-:W-:-:S03]  /*18f0*/  IMAD.WIDE R18, R29, 0x8, R12 ;  /* 0x000000081d127825 */ /* 0x000fc600078e020c */
[----:B------:R0:W-:Y:S04]  /*1900*/  STG.E.64 desc[UR6][R16.64], R14 ;  /* 0x0000000e10007986 */ /* 0x0001e8000c101b06 */
[----:B------:R-:W2:Y:S04]  /*1910*/  LDG.E.64 R24, desc[UR6][R18.64+-0x8] ;  /* 0xfffff80612187981 */ /* 0x000ea8000c1e1b00 */
[----:B0-----:R-:W2:Y:S02]  /*1920*/  LDG.E.64 R14, desc[UR6][R18.64+0x8] ;  /* 0x00000806120e7981 */ /* 0x001ea4000c1e1b00 */
[----:B--2---:R-:W-:Y:S01]  /*1930*/  DADD R14, R14, R24 ;  /* 0x000000000e0e7229 */ /* 0x004fe20000000018 */
[----:B------:R-:W-:-:S06]  /*1940*/  IMAD.WIDE R24, R4, 0x8, R18 ;  /* 0x0000000804187825 */ /* 0x000fcc00078e0212 */
[----:B------:R-:W2:Y:S01]  /*1950*/  LDG.E.64 R24, desc[UR6][R24.64] ;  /* 0x0000000618187981 */ /* 0x000ea2000c1e1b00 */
[----:B------:R-:W-:Y:S02]  /*1960*/  IMAD.IADD R22, R29, 0x1, -R4 ;  /* 0x000000011d167824 */ /* 0x000fe400078e0a04 */
[----:B------:R-:W-:-:S06]  /*1970*/  IMAD.WIDE R16, R8, 0x8, R18 ;  /* 0x0000000808107825 */ /* 0x000fcc00078e0212 */
[----:B------:R-:W3:Y:S01]  /*1980*/  LDG.E.64 R16, desc[UR6][R16.64] ;  /* 0x0000000610107981 */ /* 0x000ee2000c1e1b00 */
[----:B--2---:R-:W-:Y:S01]  /*1990*/  DADD R14, R14, R24 ;  /* 0x000000000e0e7229 */ /* 0x004fe20000000018 */
[----:B------:R-:W-:-:S06]  /*19a0*/  IMAD.WIDE R24, R22, 0x8, R12 ;  /* 0x0000000816187825 */ /* 0x000fcc00078e020c */
[----:B------:R-:W2:Y:S01]  /*19b0*/  LDG.E.64 R24, desc[UR6][R24.64] ;  /* 0x0000000618187981 */ /* 0x000ea2000c1e1b00 */
[----:B------:R-:W-:-:S04]  /*19c0*/  IMAD.IADD R22, R29, 0x1, -R8 ;  /* 0x000000011d167824 */ /* 0x000fc800078e0a08 */
[----:B------:R-:W-:-:S06]  /*19d0*/  IMAD.WIDE R12, R22, 0x8, R12 ;  /* 0x00000008160c7825 */ /* 0x000fcc00078e020c */
[----:B------:R-:W4:Y:S01]  /*19e0*/  LDG.E.64 R12, desc[UR6][R12.64] ;  /* 0x000000060c0c7981 */ /* 0x000f22000c1e1b00 */
[----:B------:R-:W-:Y:S01]  /*19f0*/  IMAD.WIDE R26, R29, 0x8, R26 ;  /* 0x000000081d1a7825 */ /* 0x000fe200078e021a */
[----:B------:R-:W-:-:S04]  /*1a00*/  IADD3 R20, PT, PT, R20, 0x2, RZ ;  /* 0x0000000214147810 */ /* 0x000fc80007ffe0ff */
[----:B------:R-:W-:Y:S01]  /*1a10*/  ISETP.NE.AND P0, PT, R20, RZ, PT ;  /* 0x000000ff1400720c */ /* 0x000fe20003f05270 */
[C---:B------:R-:W-:Y:S02]  /*1a20*/  IMAD R21, R11.reuse, 0x2, R21 ;  /* 0x000000020b157824 */ /* 0x040fe400078e0215 */
[----:B------:R-:W-:Y:S01]  /*1a30*/  IMAD R23, R11, 0x2, R23 ;  /* 0x000000020b177824 */ /* 0x000fe200078e0217 */
[----:B--2---:R-:W-:-:S08]  /*1a40*/  DADD R14, R14, R24 ;  /* 0x000000000e0e7229 */ /* 0x004fd00000000018 */
[----:B---3--:R-:W-:-:S08]  /*1a50*/  DADD R14, R14, R16 ;  /* 0x000000000e0e7229 */ /* 0x008fd00000000010 */
[----:B----4-:R-:W-:-:S08]  /*1a60*/  DADD R14, R14, R12 ;  /* 0x000000000e0e7229 */ /* 0x010fd0000000000c */
[----:B------:R-:W-:-:S07]  /*1a70*/  DMUL R14, R14, UR18 ;  /* 0x000000120e0e7c28 */ /* 0x000fce0008000000 */
[----:B------:R0:W-:Y:S01]  /*1a80*/  STG.E.64 desc[UR6][R26.64], R14 ;  /* 0x0000000e1a007986 */ /* 0x0001e2000c101b06 */
[----:B------:R-:W-:Y:S05]  /*1a90*/  @P0 BRA `(.L_x_4) ;  /* 0xfffffff400480947 */ /* 0x000fea000383ffff */
[----:B------:R-:W-:Y:S05]  /*1aa0*/  BSYNC.RECONVERGENT B1 ;  /* 0x0000000000017941 */ /* 0x000fea0003800200 */
.L_x_3:
[----:B0-----:R-:W-:-:S07]  /*1ab0*/  LOP3.LUT R15, R3, 0x7ffffffe, RZ, 0xc0, !PT ;  /* 0x7ffffffe030f7812 */ /* 0x001fce00078ec0ff */
.L_x_2:
[----:B------:R-:W-:Y:S05]  /*1ac0*/  BSYNC.RECONVERGENT B0 ;  /* 0x0000000000007941 */ /* 0x000fea0003800200 */
.L_x_1:
[----:B------:R-:W-:-:S04]  /*1ad0*/  LOP3.LUT R3, R3, 0x1, RZ, 0xc0, !PT ;  /* 0x0000000103037812 */ /* 0x000fc800078ec0ff */
[----:B------:R-:W-:-:S13]  /*1ae0*/  ISETP.NE.U32.AND P0, PT, R3, 0x1, PT ;  /* 0x000000010300780c */ /* 0x000fda0003f05070 */
[----:B------:R-:W-:Y:S05]  /*1af0*/  @P0 EXIT ;  /* 0x000000000000094d */ /* 0x000fea0003800000 */
[----:B------:R-:W-:Y:S01]  /*1b00*/  IABS R10, R6 ;  /* 0x00000006000a7213 */ /* 0x000fe20000000000 */
[----:B------:R-:W0:Y:S01]  /*1b10*/  LDCU UR4, c[0x0][0x3b4] ;  /* 0x00007680ff0477ac */ /* 0x000e220008000800 */
[-C--:B------:R-:W-:Y:S01]  /*1b20*/  IMAD R9, R6, R7.reuse, RZ ;  /* 0x0000000706097224 */ /* 0x080fe200078e02ff */
[----:B------:R-:W-:Y:S01]  /*1b30*/  IABS R14, R7 ;  /* 0x00000007000e7213 */ /* 0x000fe20000000000 */
[----:B------:R-:W1:Y:S03]  /*1b40*/  I2F.RP R11, R10 ;  /* 0x0000000a000b7306 */ /* 0x000e660000209400 */
[----:B------:R-:W-:Y:S02]  /*1b50*/  IABS R12, R9 ;  /* 0x00000009000c7213 */ /* 0x000fe40000000000 */
[----:B------:R-:W-:-:S03]  /*1b60*/  ISETP.NE.AND P4, PT, R9, RZ, PT ;  /* 0x000000ff0900720c */ /* 0x000fc60003f85270 */
[----:B------:R-:W2:Y:S01]  /*1b70*/  I2F.RP R18, R12 ;  /* 0x0000000c00127306 */ /* 0x000ea20000209400 */
[----:B0-----:R-:W-:-:S07]  /*1b80*/  VIADD R13, R0, UR4 ;  /* 0x00000004000d7c36 */ /* 0x001fce0008000000 */
[----:B-1----:R-:W0:Y:S01]  /*1b90*/  MUFU.RCP R11, R11 ;  /* 0x0000000b000b7308 */ /* 0x002e220000001000 */
[----:B------:R-:W-:Y:S01]  /*1ba0*/  MOV R0, R14 ;  /* 0x0000000e00007202 */ /* 0x000fe20000000f00 */
[----:B------:R-:W-:Y:S01]  /*1bb0*/  IMAD R13, R2, R15, R13 ;  /* 0x0000000f020d7224 */ /* 0x000fe200078e020d */
[----:B------:R-:W-:Y:S01]  /*1bc0*/  IABS R15, R6 ;  /* 0x00000006000f7213 */ /* 0x000fe20000000000 */
[----:B------:R-:W-:-:S04]  /*1bd0*/  IMAD.MOV.U32 R2, RZ, RZ, RZ ;  /* 0x000000ffff027224 */ /* 0x000fc800078e00ff */
[----:B------:R-:W1:Y:S01]  /*1be0*/  I2F.RP R16, R0 ;  /* 0x0000000000107306 */ /* 0x000e620000209400 */
[----:B------:R-:W-:Y:S01]  /*1bf0*/  IABS R14, R13 ;  /* 0x0000000d000e7213 */ /* 0x000fe20000000000 */
[----:B------:R-:W-:-:S06]  /*1c00*/  IMAD.MOV R17, RZ, RZ, -R15 ;  /* 0x000000ffff117224 */ /* 0x000fcc00078e0a0f */
[----:B--2---:R-:W-:Y:S01]  /*1c10*/  MUFU.RCP R18, R18 ;  /* 0x0000001200127308 */ /* 0x004fe20000001000 */
[----:B0-----:R-:W-:-:S07]  /*1c20*/  IADD3 R3, PT, PT, R11, 0xffffffe, RZ ;  /* 0x0ffffffe0b037810 */ /* 0x001fce0007ffe0ff */
[----:B------:R-:W0:Y:S08]  /*1c30*/  F2I.FTZ.U32.TRUNC.NTZ R3, R3 ;  /* 0x0000000300037305 */ /* 0x000e30000021f000 */
[----:B-1----:R-:W1:Y:S01]  /*1c40*/  MUFU.RCP R16, R16 ;  /* 0x0000001000107308 */ /* 0x002e620000001000 */
[----:B0-----:R-:W-:-:S04]  /*1c50*/  IMAD.MOV R11, RZ, RZ, -R3 ;  /* 0x000000ffff0b7224 */ /* 0x001fc800078e0a03 */
[----:B------:R-:W-:-:S04]  /*1c60*/  IMAD R11, R11, R10, RZ ;  /* 0x0000000a0b0b7224 */ /* 0x000fc800078e02ff */
[----:B------:R-:W-:Y:S01]  /*1c70*/  IMAD.HI.U32 R11, R3, R11, R2 ;  /* 0x0000000b030b7227 */ /* 0x000fe200078e0002 */
[----:B------:R-:W-:Y:S02]  /*1c80*/  IADD3 R3, PT, PT, R18, 0xffffffe, RZ ;  /* 0x0ffffffe12037810 */ /* 0x000fe40007ffe0ff */
[----:B------:R-:W-:-:S03]  /*1c90*/  LOP3.LUT R2, R13, R6, RZ, 0x3c, !PT ;  /* 0x000000060d027212 */ /* 0x000fc600078e3cff */
[----:B------:R-:W-:Y:S01]  /*1ca0*/  IMAD.HI.U32 R15, R11, R14, RZ ;  /* 0x0000000e0b0f7227 */ /* 0x000fe200078e00ff */
[----:B------:R-:W0:Y:S01]  /*1cb0*/  F2I.FTZ.U32.TRUNC.NTZ R3, R3 ;  /* 0x0000000300037305 */ /* 0x000e22000021f000 */
[----:B------:R-:W-:Y:S02]  /*1cc0*/  ISETP.GE.AND P2, PT, R2, RZ, PT ;  /* 0x000000ff0200720c */ /* 0x000fe40003f46270 */
[----:B------:R-:W-:Y:S02]  /*1cd0*/  IMAD R17, R15, R17, R14 ;  /* 0x000000110f117224 */ /* 0x000fe400078e020e */
[----:B-1----:R-:W-:Y:S01]  /*1ce0*/  VIADD R11, R16, 0xffffffe ;  /* 0x0ffffffe100b7836 */ /* 0x002fe20000000000 */
[----:B------:R-:W-:Y:S01]  /*1cf0*/  IABS R16, R7 ;  /* 0x0000000700107213 */ /* 0x000fe20000000000 */
[----:B------:R-:W-:Y:S01]  /*1d00*/  IMAD.MOV.U32 R2, RZ, RZ, RZ ;  /* 0x000000ffff027224 */ /* 0x000fe200078e00ff */
[----:B------:R-:W-:-:S03]  /*1d10*/  ISETP.GT.U32.AND P1, PT, R10, R17, PT ;  /* 0x000000110a00720c */ /* 0x000fc60003f24070 */
[----:B------:R-:W1:Y:S01]  /*1d20*/  F2I.FTZ.U32.TRUNC.NTZ R11, R11 ;  /* 0x0000000b000b7305 */ /* 0x000e62000021f000 */
[----:B------:R-:W-:-:S09]  /*1d30*/  IMAD.MOV R16, RZ, RZ, -R16 ;  /* 0x000000ffff107224 */ /* 0x000fd200078e0a10 */
[-C--:B------:R-:W-:Y:S02]  /*1d40*/  @!P1 IADD3 R17, PT, PT, R17, -R10.reuse, RZ ;  /* 0x8000000a11119210 */ /* 0x080fe40007ffe0ff */
[----:B------:R-:W-:Y:S02]  /*1d50*/  @!P1 IADD3 R15, PT, PT, R15, 0x1, RZ ;  /* 0x000000010f0f9810 */ /* 0x000fe40007ffe0ff */
[----:B------:R-:W-:Y:S01]  /*1d60*/  ISETP.GE.U32.AND P0, PT, R17, R10, PT ;  /* 0x0000000a1100720c */ /* 0x000fe20003f06070 */
[----:B0-----:R-:W-:Y:S01]  /*1d70*/  IMAD.MOV R17, RZ, RZ, -R3 ;  /* 0x000000ffff117224 */ /* 0x001fe200078e0a03 */
[----:B------:R-:W-:Y:S01]  /*1d80*/  ISETP.NE.AND P1, PT, R6, RZ, PT ;  /* 0x000000ff0600720c */ /* 0x000fe20003f25270 */
[----:B------:R-:W-:Y:S01]  /*1d90*/  HFMA2 R10, -RZ, RZ, 0, 0 ;  /* 0x00000000ff0a7431 */ /* 0x000fe200000001ff */
[----:B-1----:R-:W-:Y:S01]  /*1da0*/  IADD3 R19, PT, PT, RZ, -R11, RZ ;  /* 0x8000000bff137210 */ /* 0x002fe20007ffe0ff */
[----:B------:R-:W-:-:S04]  /*1db0*/  IMAD R17, R17, R12, RZ ;  /* 0x0000000c11117224 */ /* 0x000fc800078e02ff */
[----:B------:R-:W-:Y:S01]  /*1dc0*/  IMAD.HI.U32 R17, R3, R17, R2 ;  /* 0x0000001103117227 */ /* 0x000fe200078e0002 */
[----:B------:R-:W-:-:S03]  /*1dd0*/  IABS R2, R9 ;  /* 0x0000000900027213 */ /* 0x000fc60000000000 */
[----:B------:R-:W-:Y:S02]  /*1de0*/  @P0 VIADD R15, R15, 0x1 ;  /* 0x000000010f0f0836 */ /* 0x000fe40000000000 */
[----:B------:R-:W-:Y:S02]  /*1df0*/  IMAD R3, R19, R0, RZ ;  /* 0x0000000013037224 */ /* 0x000fe400078e02ff */
[----:B------:R-:W-:Y:S01]  /*1e00*/  IMAD.MOV R18, RZ, RZ, -R2 ;  /* 0x000000ffff127224 */ /* 0x000fe200078e0a02 */
[----:B------:R-:W-:Y:S01]  /*1e10*/  @!P2 IADD3 R15, PT, PT, -R15, RZ, RZ ;  /* 0x000000ff0f0fa210 */ /* 0x000fe20007ffe1ff */
[----:B------:R-:W-:Y:S01]  /*1e20*/  IMAD.HI.U32 R2, R11, R3, R10 ;  /* 0x000000030b027227 */ /* 0x000fe200078e000a */
[----:B------:R-:W-:Y:S02]  /*1e30*/  @!P1 LOP3.LUT R15, RZ, R6, RZ, 0x33, !PT ;  /* 0x00000006ff0f9212 */ /* 0x000fe400078e33ff */
[----:B------:R-:W-:Y:S01]  /*1e40*/  MOV R10, R18 ;  /* 0x00000012000a7202 */ /* 0x000fe20000000f00 */
[----:B------:R-:W-:Y:S01]  /*1e50*/  IMAD.HI.U32 R11, R17, R14, RZ ;  /* 0x0000000e110b7227 */ /* 0x000fe200078e00ff */
[----:B------:R-:W-:-:S03]  /*1e60*/  IABS R3, R15 ;  /* 0x0000000f00037213 */ /* 0x000fc60000000000 */
[----:B------:R-:W-:Y:S02]  /*1e70*/  IMAD R17, R11, R10, R14 ;  /* 0x0000000a0b117224 */ /* 0x000fe400078e020e */
[----:B------:R-:W-:Y:S02]  /*1e80*/  IMAD.MOV.U32 R10, RZ, RZ, R16 ;  /* 0x000000ffff0a7224 */ /* 0x000fe400078e0010 */
[----:B------:R-:W-:Y:S01]  /*1e90*/  IMAD.HI.U32 R2, R2, R3, RZ ;  /* 0x0000000302027227 */ /* 0x000fe200078e00ff */
[----:B------:R-:W-:-:S03]  /*1ea0*/  ISETP.GT.U32.AND P2, PT, R12, R17, PT ;  /* 0x000000110c00720c */ /* 0x000fc60003f44070 */
[----:B------:R-:W-:Y:S01]  /*1eb0*/  IMAD R3, R2, R10, R3 ;  /* 0x0000000a02037224 */ /* 0x000fe200078e0203 */
[----:B------:R-:W-:-:S04]  /*1ec0*/  LOP3.LUT R2, R13, R9, RZ, 0x3c, !PT ;  /* 0x000000090d027212 */ /* 0x000fc800078e3cff */
[----:B------:R-:W-:Y:S02]  /*1ed0*/  ISETP.GT.U32.AND P1, PT, R0, R3, PT ;  /* 0x000000030000720c */ /* 0x000fe40003f24070 */
[----:B------:R-:W-:-:S03]  /*1ee0*/  ISETP.GE.AND P3, PT, R2, RZ, PT ;  /* 0x000000ff0200720c */ /* 0x000fc60003f66270 */
[-C--:B------:R-:W-:Y:S02]  /*1ef0*/  @!P2 IADD3 R17, PT, PT, R17, -R12.reuse, RZ ;  /* 0x8000000c1111a210 */ /* 0x080fe40007ffe0ff */
[----:B------:R-:W-:Y:S02]  /*1f00*/  @!P2 IADD3 R11, PT, PT, R11, 0x1, RZ ;  /* 0x000000010b0ba810 */ /* 0x000fe40007ffe0ff */
[----:B------:R-:W-:Y:S02]  /*1f10*/  ISETP.GE.U32.AND P0, PT, R17, R12, PT ;  /* 0x0000000c1100720c */ /* 0x000fe40003f06070 */
[----:B------:R-:W-:Y:S02]  /*1f20*/  ISETP.NE.AND P2, PT, R7, RZ, PT ;  /* 0x000000ff0700720c */ /* 0x000fe40003f45270 */
[----:B------:R-:W-:-:S05]  /*1f30*/  @!P1 IMAD.IADD R3, R3, 0x1, -R0 ;  /* 0x0000000103039824 */ /* 0x000fca00078e0a00 */
[----:B------:R-:W-:-:S04]  /*1f40*/  ISETP.GT.U32.AND P1, PT, R0, R3, PT ;  /* 0x000000030000720c */ /* 0x000fc80003f24070 */
[----:B------:R-:W-:Y:S01]  /*1f50*/  @P0 VIADD R11, R11, 0x1 ;  /* 0x000000010b0b0836 */ /* 0x000fe20000000000 */
[C---:B------:R-:W-:Y:S02]  /*1f60*/  ISETP.GE.AND P0, PT, R15.reuse, RZ, PT ;  /* 0x000000ff0f00720c */ /* 0x040fe40003f06270 */
[----:B------:R-:W-:Y:S01]  /*1f70*/  IADD3 R15, PT, PT, -R15, RZ, RZ ;  /* 0x000000ff0f0f7210 */ /* 0x000fe20007ffe1ff */
[----:B------:R-:W-:Y:S01]  /*1f80*/  @!P3 IMAD.MOV R11, RZ, RZ, -R11 ;  /* 0x000000ffff0bb224 */ /* 0x000fe200078e0a0b */
[----:B------:R-:W-:-:S03]  /*1f90*/  @!P4 LOP3.LUT R11, RZ, R9, RZ, 0x33, !PT ;  /* 0x00000009ff0bc212 */ /* 0x000fc600078e33ff */
[----:B------:R-:W-:Y:S01]  /*1fa0*/  IMAD R6, R6, R15, R13 ;  /* 0x0000000f06067224 */ /* 0x000fe200078e020d */
[----:B------:R-:W-:Y:S01]  /*1fb0*/  @!P1 IADD3 R3, PT, PT, R3, -R0, RZ ;  /* 0x8000000003039210 */ /* 0x000fe20007ffe0ff */
[----:B------:R-:W-:-:S03]  /*1fc0*/  IMAD R5, R11, R5, R5 ;  /* 0x000000050b057224 */ /* 0x000fc600078e0205 */
[----:B------:R-:W-:Y:S02]  /*1fd0*/  MOV R0, R3 ;  /* 0x0000000300007202 */ /* 0x000fe40000000f00 */
[----:B------:R-:W0:Y:S03]  /*1fe0*/  LDC.64 R2, c[0x0][0x380] ;  /* 0x0000e000ff027b82 */ /* 0x000e260000000a00 */
[----:B------:R-:W-:Y:S01]  /*1ff0*/  @!P0 IMAD.MOV R0, RZ, RZ, -R0 ;  /* 0x000000ffff008224 */ /* 0x000fe200078e0a00 */
[----:B------:R-:W-:-:S05]  /*2000*/  @!P2 LOP3.LUT R0, RZ, R7, RZ, 0x33, !PT ;  /* 0x00000007ff00a212 */ /* 0x000fca00078e33ff */
[----:B------:R-:W-:-:S04]  /*2010*/  IMAD.IADD R5, R0, 0x1, R5 ;  /* 0x0000000100057824 */ /* 0x000fc800078e0205 */
[----:B------:R-:W-:-:S05]  /*2020*/  IMAD R5, R5, R4, R4 ;  /* 0x0000000405057224 */ /* 0x000fca00078e0204 */
[----:B------:R-:W-:-:S05]  /*2030*/  IADD3 R5, PT, PT, R6, 0x1, R5 ;  /* 0x0000000106057810 */ /* 0x000fca0007ffe005 */
[----:B0-----:R-:W-:-:S05]  /*2040*/  IMAD.WIDE R16, R5, 0x8, R2 ;  /* 0x0000000805107825 */ /* 0x001fca00078e0202 */
[----:B------:R-:W2:Y:S01]  /*2050*/  LDG.E.64 R6, desc[UR6][R16.64+0x8] ;  /* 0x0000080610067981 */ /* 0x000ea2000c1e1b00 */
[----:B------:R-:W-:-:S03]  /*2060*/  IMAD.WIDE R12, R4, 0x8, R16 ;  /* 0x00000008040c7825 */ /* 0x000fc600078e0210 */
[----:B------:R-:W2:Y:S01]  /*2070*/  LDG.E.64 R10, desc[UR6][R16.64+-0x8] ;  /* 0xfffff806100a7981 */ /* 0x000ea2000c1e1b00 */
[----:B------:R-:W-:-:S03]  /*2080*/  IADD3 R15, PT, PT, R5, -R4, RZ ;  /* 0x80000004050f7210 */ /* 0x000fc60007ffe0ff */
[----:B------:R-:W3:Y:S02]  /*2090*/  LDG.E.64 R12, desc[UR6][R12.64] ;  /* 0x000000060c0c7981 */ /* 0x000ee4000c1e1b00 */
[----:B------:R-:W-:-:S04]  /*20a0*/  IMAD.WIDE R14, R15, 0x8, R2 ;  /* 0x000000080f0e7825 */ /* 0x000fc800078e0202 */
[----:B------:R-:W-:Y:S02]  /*20b0*/  IMAD.WIDE R18, R8, 0x8, R16 ;  /* 0x0000000808127825 */ /* 0x000fe400078e0210 */
[----:B------:R-:W4:Y:S02]  /*20c0*/  LDG.E.64 R14, desc[UR6][R14.64] ;  /* 0x000000060e0e7981 */ /* 0x000f24000c1e1b00 */
[----:B------:R-:W-:Y:S02]  /*20d0*/  IMAD.IADD R9, R5, 0x1, -R8 ;  /* 0x0000000105097824 */ /* 0x000fe400078e0a08 */
[----:B------:R-:W5:Y:S02]  /*20e0*/  LDG.E.64 R18, desc[UR6][R18.64] ;  /* 0x0000000612127981 */ /* 0x000f64000c1e1b00 */
[----:B------:R-:W-:Y:S02]  /*20f0*/  IMAD.WIDE R2, R9, 0x8, R2 ;  /* 0x0000000809027825 */ /* 0x000fe400078e0202 */
[----:B------:R-:W0:Y:S04]  /*2100*/  LDC.64 R8, c[0x0][0x388] ;  /* 0x0000e200ff087b82 */ /* 0x000e280000000a00 */
[----:B------:R-:W5:Y:S01]  /*2110*/  LDG.E.64 R2, desc[UR6][R2.64] ;  /* 0x0000000602027981 */ /* 0x000f62000c1e1b00 */
[----:B------:R-:W-:Y:S01]  /*2120*/  UMOV UR4, 0x55555555 ;  /* 0x5555555500047882 */ /* 0x000fe20000000000 */
[----:B------:R-:W-:Y:S01]  /*2130*/  UMOV UR5, 0x3fc55555 ;  /* 0x3fc5555500057882 */ /* 0x000fe20000000000 */
[----:B0-----:R-:W-:Y:S01]  /*2140*/  IMAD.WIDE R4, R5, 0x8, R8 ;  /* 0x0000000805047825 */ /* 0x001fe200078e0208 */
[----:B--2---:R-:W-:-:S08]  /*2150*/  DADD R6, R6, R10 ;  /* 0x0000000006067229 */ /* 0x004fd0000000000a */
[----:B---3--:R-:W-:-:S08]  /*2160*/  DADD R6, R6, R12 ;  /* 0x0000000006067229 */ /* 0x008fd0000000000c */
[----:B----4-:R-:W-:-:S08]  /*2170*/  DADD R6, R6, R14 ;  /* 0x0000000006067229 */ /* 0x010fd0000000000e */
[----:B-----5:R-:W-:-:S08]  /*2180*/  DADD R6, R6, R18 ;  /* 0x0000000006067229 */ /* 0x020fd00000000012 */
[----:B------:R-:W-:-:S08]  /*2190*/  DADD R6, R6, R2 ;  /* 0x0000000006067229 */ /* 0x000fd00000000002 */
[----:B------:R-:W-:-:S07]  /*21a0*/  DMUL R6, R6, UR4 ;  /* 0x0000000406067c28 */ /* 0x000fce0008000000 */
[----:B------:R-:W-:Y:S01]  /*21b0*/  STG.E.64 desc[UR6][R4.64], R6 ;  /* 0x0000000604007986 */ /* 0x000fe2000c101b06 */
[----:B------:R-:W-:Y:S05]  /*21c0*/  EXIT ;  /* 0x000000000000794d */ /* 0x000fea0003800000 */
.L_x_0:
[----:B------:R-:W0:Y:S01]  /*21d0*/  LDCU UR5, c[0x0][0x3b0] ;  /* 0x00007600ff0577ac */ /* 0x000e220008000800 */
[----:B------:R-:W1:Y:S01]  /*21e0*/  LDCU UR8, c[0x0][0x3ac] ;  /* 0x00007580ff0877ac */ /* 0x000e620008000800 */
[----:B0-----:R-:W-:Y:S01]  /*21f0*/  ISETP.GE.AND P0, PT, R0, UR5, PT ;  /* 0x0000000500007c0c */ /* 0x001fe2000bf06270 */
[----:B-1----:R-:W-:-:S06]  /*2200*/  UIADD3 UR5, UPT, UPT, UR8, 0x1, URZ ;  /* 0x0000000108057890 */ /* 0x002fcc000fffe0ff */
[----:B------:R-:W-:-:S06]  /*2210*/  MOV R3, UR5 ;  /* 0x0000000500037c02 */ /* 0x000fcc0008000f00 */
[----:B------:R-:W-:-:S05]  /*2220*/  @P0 IMAD R3, RZ, RZ, UR8 ;  /* 0x00000008ff030e24 */ /* 0x000fca000f8e02ff */
[----:B------:R-:W-:-:S13]  /*2230*/  ISETP.GE.AND P0, PT, R3, 0x1, PT ;  /* 0x000000010300780c */ /* 0x000fda0003f06270 */
[----:B------:R-:W-:Y:S05]  /*2240*/  @!P0 EXIT ;  /* 0x000000000000894d */ /* 0x000fea0003800000 */
[----:B------:R-:W0:Y:S01]  /*2250*/  LDCU.64 UR18, c[0x0][0x390] ;  /* 0x00007200ff1277ac */ /* 0x000e220008000a00 */
[----:B------:R-:W-:Y:S01]  /*2260*/  ISETP.NE.AND P0, PT, R3, 0x1, PT ;  /* 0x000000010300780c */ /* 0x000fe20003f05270 */
[----:B------:R-:W-:Y:S01]  /*2270*/  BSSY.RECONVERGENT B0, `(.L_x_5) ;  /* 0x0000189000007945 */ /* 0x000fe20003800200 */
[----:B------:R-:W-:Y:S01]  /*2280*/  MOV R19, RZ ;  /* 0x000000ff00137202 */ /* 0x000fe20000000f00 */
[----:B------:R-:W1:Y:S01]  /*2290*/  LDCU.64 UR20, c[0x0][0x390] ;  /* 0x00007200ff1477ac */ /* 0x000e620008000a00 */
[----:B0-----:R-:W-:Y:S01]  /*22a0*/  MOV R4, UR18 ;  /* 0x0000001200047c02 */ /* 0x001fe20008000f00 */
[----:B------:R-:W-:-:S04]  /*22b0*/  IMAD.U32 R5, RZ, RZ, UR19 ;  /* 0x00000013ff057e24 */ /* 0x000fc8000f8e00ff */
[C---:B------:R-:W-:Y:S01]  /*22c0*/  VIADD R6, R4.reuse, 0xfffffffe ;  /* 0xfffffffe04067836 */ /* 0x040fe20000000000 */
[----:B------:R-:W-:Y:S01]  /*22d0*/  IADD3 R7, PT, PT, R5, -0x2, RZ ;  /* 0xfffffffe05077810 */ /* 0x000fe20007ffe0ff */
[----:B------:R-:W-:Y:S02]  /*22e0*/  IMAD R8, R4, R5, RZ ;  /* 0x0000000504087224 */ /* 0x000fe400078e02ff */
[----:B-1----:R-:W-:Y:S05]  /*22f0*/  @!P0 BRA `(.L_x_6) ;  /* 0x0000001800008947 */ /* 0x002fea0003800000 */
[-C--:B------:R-:W-:Y:S01]  /*2300*/  IABS R9, R6.reuse ;  /* 0x0000000600097213 */ /* 0x080fe20000000000 */
[----:B------:R-:W0:Y:S01]  /*2310*/  LDCU UR8, c[0x0][0x3b4] ;  /* 0x00007680ff0877ac */ /* 0x000e220008000800 */
[-C--:B------:R-:W-:Y:S01]  /*2320*/  IABS R20, R7.reuse ;  /* 0x0000000700147213 */ /* 0x080fe20000000000 */
[----:B------:R-:W-:Y:S01]  /*2330*/  IMAD R17, R11, UR4, R12 ;  /* 0x000000040b117c24 */ /* 0x000fe2000f8e020c */
[----:B------:R-:W1:Y:S01]  /*2340*/  I2F.RP R16, R9 ;  /* 0x0000000900107306 */ /* 0x000e620000209400 */
[----:B------:R-:W-:Y:S01]  /*2350*/  UIADD3 UR5, UPT, UPT, UR11, UR16, URZ ;  /* 0x000000100b057290 */ /* 0x000fe2000fffe0ff */
[----:B------:R-:W-:Y:S01]  /*2360*/  IABS R25, R6 ;  /* 0x0000000600197213 */ /* 0x000fe20000000000 */
[----:B------:R-:W-:Y:S01]  /*2370*/  IMAD R14, R17, UR15, R10 ;  /* 0x0000000f110e7c24 */ /* 0x000fe2000f8e020a */
[----:B------:R-:W-:Y:S01]  /*2380*/  IABS R27, R7 ;  /* 0x00000007001b7213 */ /* 0x000fe20000000000 */
[----:B------:R-:W-:-:S03]  /*2390*/  UIMAD UR5, UR5, UR13, UR10 ;  /* 0x0000000d050572a4 */ /* 0x000fc6000f8e020a */
[----:B------:R-:W2:Y:S01]  /*23a0*/  I2F.RP R18, R20 ;  /* 0x0000001400127306 */ /* 0x000ea20000209400 */
[----:B------:R-:W-:Y:S01]  /*23b0*/  UIMAD UR5, UR5, UR12, UR9 ;  /* 0x0000000c050572a4 */ /* 0x000fe2000f8e0209 */
[----:B0-----:R-:W-:-:S06]  /*23c0*/  IADD3 R21, PT, PT, R13, UR8, RZ ;  /* 0x000000080d157c10 */ /* 0x001fcc000fffe0ff */
[----:B-1----:R-:W0:Y:S01]  /*23d0*/  MUFU.RCP R16, R16 ;  /* 0x0000001000107308 */ /* 0x002e220000001000 */
[----:B------:R-:W-:Y:S02]  /*23e0*/  IMAD R17, R11, UR5, R12 ;  /* 0x000000050b117c24 */ /* 0x000fe4000f8e020c */
[----:B------:R-:W-:Y:S02]  /*23f0*/  IMAD R23, R14, UR14, R21 ;  /* 0x0000000e0e177c24 */ /* 0x000fe4000f8e0215 */
[----:B------:R-:W-:-:S03]  /*2400*/  IMAD R12, R17, UR15, R10 ;  /* 0x0000000f110c7c24 */ /* 0x000fc6000f8e020a */
[----:B--2---:R-:W1:Y:S01]  /*2410*/  MUFU.RCP R18, R18 ;  /* 0x0000001200127308 */ /* 0x004e620000001000 */
[----:B------:R-:W-:Y:S02]  /*2420*/  IMAD.MOV.U32 R14, RZ, RZ, RZ ;  /* 0x000000ffff0e7224 */ /* 0x000fe400078e00ff */
[----:B------:R-:W-:Y:S01]  /*2430*/  IMAD R21, R12, UR14, R21 ;  /* 0x0000000e0c157c24 */ /* 0x000fe2000f8e0215 */
[----:B------:R-:W-:-:S04]  /*2440*/  IABS R12, R6 ;  /* 0x00000006000c7213 */ /* 0x000fc80000000000 */
[----:B------:R-:W-:Y:S01]  /*2450*/  IABS R19, R21 ;  /* 0x0000001500137213 */ /* 0x000fe20000000000 */
[----:B0-----:R-:W-:Y:S02]  /*2460*/  VIADD R15, R16, 0xffffffe ;  /* 0x0ffffffe100f7836 */ /* 0x001fe40000000000 */
[----:B------:R-:W-:Y:S02]  /*2470*/  IMAD.MOV R26, RZ, RZ, -R12 ;  /* 0x000000ffff1a7224 */ /* 0x000fe400078e0a0c */
[----:B------:R-:W-:Y:S02]  /*2480*/  HFMA2 R12, -RZ, RZ, 0, 0 ;  /* 0x00000000ff0c7431 */ /* 0x000fe400000001ff */
[----:B------:R-:W0:Y:S01]  /*2490*/  F2I.FTZ.U32.TRUNC.NTZ R15, R15 ;  /* 0x0000000f000f7305 */ /* 0x000e22000021f000 */
[----:B-1----:R-:W-:Y:S01]  /*24a0*/  VIADD R13, R18, 0xffffffe ;  /* 0x0ffffffe120d7836 */ /* 0x002fe20000000000 */
[----:B------:R-:W-:-:S04]  /*24b0*/  IABS R18, R6 ;  /* 0x0000000600127213 */ /* 0x000fc80000000000 */
[----:B------:R-:W-:Y:S02]  /*24c0*/  IADD3 R18, PT, PT, RZ, -R18, RZ ;  /* 0x80000012ff127210 */ /* 0x000fe40007ffe0ff */
[----:B------:R-:W1:Y:S01]  /*24d0*/  F2I.FTZ.U32.TRUNC.NTZ R13, R13 ;  /* 0x0000000d000d7305 */ /* 0x000e62000021f000 */
[----:B0-----:R-:W-:-:S05]  /*24e0*/  IADD3 R16, PT, PT, RZ, -R15, RZ ;  /* 0x8000000fff107210 */ /* 0x001fca0007ffe0ff */
[----:B------:R-:W-:Y:S01]  /*24f0*/  IMAD R17, R16, R9, RZ ;  /* 0x0000000910117224 */ /* 0x000fe200078e02ff */
[----:B------:R-:W-:-:S03]  /*2500*/  IABS R16, R23 ;  /* 0x0000001700107213 */ /* 0x000fc60000000000 */
[----:B------:R-:W-:Y:S01]  /*2510*/  IMAD.HI.U32 R10, R15, R17, R14 ;  /* 0x000000110f0a7227 */ /* 0x000fe200078e000e */
[----:B-1----:R-:W-:-:S03]  /*2520*/  IADD3 R17, PT, PT, RZ, -R13, RZ ;  /* 0x8000000dff117210 */ /* 0x002fc60007ffe0ff */
[----:B------:R-:W-:Y:S02]  /*2530*/  IMAD.MOV.U32 R14, RZ, RZ, R16 ;  /* 0x000000ffff0e7224 */ /* 0x000fe400078e0010 */
[----:B------:R-:W-:-:S04]  /*2540*/  IMAD.HI.U32 R22, R10, R19, RZ ;  /* 0x000000130a167227 */ /* 0x000fc800078e00ff */
[----:B------:R-:W-:-:S04]  /*2550*/  IMAD.HI.U32 R15, R10, R14, RZ ;  /* 0x0000000e0a0f7227 */ /* 0x000fc800078e00ff */
[----:B------:R-:W-:Y:S02]  /*2560*/  IMAD R18, R15, R18, R14 ;  /* 0x000000120f127224 */ /* 0x000fe400078e020e */
[----:B------:R-:W-:Y:S02]  /*2570*/  IMAD R26, R22, R26, R19 ;  /* 0x0000001a161a7224 */ /* 0x000fe400078e0213 */
[----:B------:R-:W-:Y:S01]  /*2580*/  IMAD R16, R6, R7, RZ ;  /* 0x0000000706107224 */ /* 0x000fe200078e02ff */
[----:B------:R-:W-:Y:S01]  /*2590*/  ISETP.GT.U32.AND P0, PT, R9, R18, PT ;  /* 0x000000120900720c */ /* 0x000fe20003f04070 */
[----:B------:R-:W-:Y:S01]  /*25a0*/  IMAD R17, R17, R20, RZ ;  /* 0x0000001411117224 */ /* 0x000fe200078e02ff */
[----:B------:R-:W-:-:S03]  /*25b0*/  ISETP.GT.U32.AND P3, PT, R9, R26, PT ;  /* 0x0000001a0900720c */ /* 0x000fc60003f64070 */
[----:B------:R-:W-:Y:S01]  /*25c0*/  IMAD.HI.U32 R12, R13, R17, R12 ;  /* 0x000000110d0c7227 */ /* 0x000fe200078e000c */
[----:B------:R-:W-:Y:S02]  /*25d0*/  IABS R17, R16 ;  /* 0x0000001000117213 */ /* 0x000fe40000000000 */
[----:B------:R-:W-:Y:S02]  /*25e0*/  LOP3.LUT R13, R23, R6, RZ, 0x3c, !PT ;  /* 0x00000006170d7212 */ /* 0x000fe400078e3cff */
[----:B------:R-:W0:Y:S02]  /*25f0*/  I2F.RP R24, R17 ;  /* 0x0000001100187306 */ /* 0x000e240000209400 */
[----:B------:R-:W-:Y:S01]  /*2600*/  ISETP.GE.AND P2, PT, R13, RZ, PT ;  /* 0x000000ff0d00720c */ /* 0x000fe20003f46270 */
[----:B------:R-:W-:Y:S02]  /*2610*/  @!P0 IMAD.IADD R18, R18, 0x1, -R9 ;  /* 0x0000000112128824 */ /* 0x000fe400078e0a09 */
[----:B------:R-:W-:Y:S01]  /*2620*/  @!P3 IADD3 R26, PT, PT, R26, -R25, RZ ;  /* 0x800000191a1ab210 */ /* 0x000fe20007ffe0ff */
[----:B------:R-:W-:Y:S01]  /*2630*/  @!P0 VIADD R15, R15, 0x1 ;  /* 0x000000010f0f8836 */ /* 0x000fe20000000000 */
[----:B------:R-:W-:Y:S01]  /*2640*/  ISETP.NE.AND P0, PT, R6, RZ, PT ;  /* 0x000000ff0600720c */ /* 0x000fe20003f05270 */
[----:B------:R-:W-:Y:S01]  /*2650*/  @!P3 VIADD R22, R22, 0x1 ;  /* 0x000000011616b836 */ /* 0x000fe20000000000 */
[----:B------:R-:W-:-:S02]  /*2660*/  ISETP.GE.U32.AND P1, PT, R18, R9, PT ;  /* 0x000000091200720c */ /* 0x000fc40003f26070 */
[----:B------:R-:W-:Y:S02]  /*2670*/  ISETP.GE.U32.AND P4, PT, R26, R9, PT ;  /* 0x000000091a00720c */ /* 0x000fe40003f86070 */
[----:B------:R-:W-:Y:S01]  /*2680*/  LOP3.LUT R18, R21, R6, RZ, 0x3c, !PT ;  /* 0x0000000615127212 */ /* 0x000fe200078e3cff */
[----:B0-----:R0:W1:Y:S01]  /*2690*/  MUFU.RCP R13, R24 ;  /* 0x00000018000d7308 */ /* 0x0010620000001000 */
[----:B------:R-:W-:-:S07]  /*26a0*/  IABS R25, R7 ;  /* 0x0000000700197213 */ /* 0x000fce0000000000 */
[----:B------:R-:W-:Y:S02]  /*26b0*/  @P1 IADD3 R15, PT, PT, R15, 0x1, RZ ;  /* 0x000000010f0f1810 */ /* 0x000fe40007ffe0ff */
[----:B------:R-:W-:Y:S01]  /*26c0*/  ISETP.GE.AND P1, PT, R18, RZ, PT ;  /* 0x000000ff1200720c */ /* 0x000fe20003f26270 */
[----:B------:R-:W-:Y:S01]  /*26d0*/  @P4 VIADD R22, R22, 0x1 ;  /* 0x0000000116164836 */ /* 0x000fe20000000000 */
[----:B------:R-:W-:Y:S02]  /*26e0*/  LOP3.LUT R18, RZ, R6, RZ, 0x33, !PT ;  /* 0x00000006ff127212 */ /* 0x000fe400078e33ff */
[----:B------:R-:W-:Y:S02]  /*26f0*/  @!P2 IADD3 R15, PT, PT, -R15, RZ, RZ ;  /* 0x000000ff0f0fa210 */ /* 0x000fe40007ffe1ff */
[----:B0-----:R-:W-:Y:S01]  /*2700*/  MOV R24, R22 ;  /* 0x0000001600187202 */ /* 0x001fe20000000f00 */
[----:B------:R-:W-:Y:S01]  /*2710*/  IMAD.MOV R22, RZ, RZ, -R25 ;  /* 0x000000ffff167224 */ /* 0x000fe200078e0a19 */
[----:B------:R-:W-:-:S02]  /*2720*/  SEL R18, R18, R15, !P0 ;  /* 0x0000000f12127207 */ /* 0x000fc40004000000 */
[----:B------:R-:W-:Y:S02]  /*2730*/  LOP3.LUT R25, RZ, R6, RZ, 0x33, !PT ;  /* 0x00000006ff197212 */ /* 0x000fe400078e33ff */
[----:B------:R-:W-:Y:S01]  /*2740*/  IABS R15, R18 ;  /* 0x00000012000f7213 */ /* 0x000fe20000000000 */
[----:B------:R-:W-:Y:S01]  /*2750*/  @!P1 IMAD.MOV R24, RZ, RZ, -R24 ;  /* 0x000000ffff189224 */ /* 0x000fe200078e0a18 */
[----:B-1----:R-:W-:-:S04]  /*2760*/  IADD3 R13, PT, PT, R13, 0xffffffe, RZ ;  /* 0x0ffffffe0d0d7810 */ /* 0x002fc80007ffe0ff */
[----:B------:R-:W-:Y:S02]  /*2770*/  SEL R24, R25, R24, !P0 ;  /* 0x0000001819187207 */ /* 0x000fe40004000000 */
[----:B------:R-:W-:Y:S01]  /*2780*/  MOV R25, R22 ;  /* 0x0000001600197202 */ /* 0x000fe20000000f00 */
[----:B------:R-:W-:Y:S01]  /*2790*/  IMAD.HI.U32 R22, R12, R15, RZ ;  /* 0x0000000f0c167227 */ /* 0x000fe200078e00ff */
[----:B------:R-:W0:Y:S01]  /*27a0*/  F2I.FTZ.U32.TRUNC.NTZ R13, R13 ;  /* 0x0000000d000d7305 */ /* 0x000e22000021f000 */
[----:B------:R-:W-:Y:S02]  /*27b0*/  ISETP.GE.AND P3, PT, R24, RZ, PT ;  /* 0x000000ff1800720c */ /* 0x000fe40003f66270 */
[----:B------:R-:W-:Y:S01]  /*27c0*/  IMAD R15, R22, R25, R15 ;  /* 0x00000019160f7224 */ /* 0x000fe200078e020f */
[----:B------:R-:W-:Y:S02]  /*27d0*/  IABS R22, R7 ;  /* 0x0000000700167213 */ /* 0x000fe40000000000 */
[----:B------:R-:W-:-:S02]  /*27e0*/  IABS R25, R24 ;  /* 0x0000001800197213 */ /* 0x000fc40000000000 */
[----:B------:R-:W-:Y:S01]  /*27f0*/  ISETP.GT.U32.AND P0, PT, R20, R15, PT ;  /* 0x0000000f1400720c */ /* 0x000fe20003f04070 */
[----:B------:R-:W-:Y:S02]  /*2800*/  IMAD.MOV R22, RZ, RZ, -R22 ;  /* 0x000000ffff167224 */ /* 0x000fe400078e0a16 */
[----:B------:R-:W-:Y:S01]  /*2810*/  IMAD.HI.U32 R12, R12, R25, RZ ;  /* 0x000000190c0c7227 */ /* 0x000fe200078e00ff */
[----:B0-----:R-:W-:-:S03]  /*2820*/  IADD3 R26, PT, PT, RZ, -R13, RZ ;  /* 0x8000000dff1a7210 */ /* 0x001fc60007ffe0ff */
[----:B------:R-:W-:Y:S02]  /*2830*/  IMAD R22, R12, R22, R25 ;  /* 0x000000160c167224 */ /* 0x000fe400078e0219 */
[----:B------:R-:W-:Y:S02]  /*2840*/  IMAD.MOV.U32 R12, RZ, RZ, RZ ;  /* 0x000000ffff0c7224 */ /* 0x000fe400078e00ff */
[----:B------:R-:W-:Y:S02]  /*2850*/  IMAD R25, R26, R17, RZ ;  /* 0x000000111a197224 */ /* 0x000fe400078e02ff */
[----:B------:R-:W-:Y:S01]  /*2860*/  @!P0 IADD3 R15, PT, PT, R15, -R20, RZ ;  /* 0x800000140f0f8210 */ /* 0x000fe20007ffe0ff */
[----:B------:R-:W0:Y:S01]  /*2870*/  I2F.RP R26, R17 ;  /* 0x00000011001a7306 */ /* 0x000e220000209400 */
[----:B------:R-:W-:Y:S01]  /*2880*/  ISETP.GT.U32.AND P1, PT, R27, R22, PT ;  /* 0x000000161b00720c */ /* 0x000fe20003f24070 */
[----:B------:R-:W-:Y:S01]  /*2890*/  IMAD.HI.U32 R13, R13, R25, R12 ;  /* 0x000000190d0d7227 */ /* 0x000fe200078e000c */
[----:B------:R-:W-:-:S11]  /*28a0*/  ISETP.GT.U32.AND P0, PT, R20, R15, PT ;  /* 0x0000000f1400720c */ /* 0x000fd60003f04070 */
[----:B------:R-:W-:Y:S01]  /*28b0*/  @!P1 IADD3 R22, PT, PT, R22, -R27, RZ ;  /* 0x8000001b16169210 */ /* 0x000fe20007ffe0ff */
[----:B0-----:R-:W0:Y:S01]  /*28c0*/  MUFU.RCP R12, R26 ;  /* 0x0000001a000c7308 */ /* 0x001e220000001000 */
[----:B------:R-:W-:Y:S01]  /*28d0*/  @!P0 IMAD.IADD R15, R15, 0x1, -R20 ;  /* 0x000000010f0f8824 */ /* 0x000fe200078e0a14 */
[----:B------:R-:W-:Y:S02]  /*28e0*/  IABS R20, R16 ;  /* 0x0000001000147213 */ /* 0x000fe40000000000 */
[----:B------:R-:W-:Y:S02]  /*28f0*/  ISETP.GT.U32.AND P2, PT, R27, R22, PT ;  /* 0x000000161b00720c */ /* 0x000fe40003f44070 */
[----:B------:R-:W-:Y:S01]  /*2900*/  IADD3 R25, PT, PT, RZ, -R20, RZ ;  /* 0x80000014ff197210 */ /* 0x000fe20007ffe0ff */
[----:B------:R-:W-:Y:S01]  /*2910*/  IMAD.HI.U32 R20, R13, R14, RZ ;  /* 0x0000000e0d147227 */ /* 0x000fe200078e00ff */
[C---:B------:R-:W-:Y:S02]  /*2920*/  ISETP.GE.AND P1, PT, R18.reuse, RZ, PT ;  /* 0x000000ff1200720c */ /* 0x040fe40003f26270 */
[----:B------:R-:W-:Y:S01]  /*2930*/  IADD3 R18, PT, PT, -R18, RZ, RZ ;  /* 0x000000ff12127210 */ /* 0x000fe20007ffe1ff */
[----:B------:R-:W-:-:S04]  /*2940*/  IMAD R14, R20, R25, R14 ;  /* 0x00000019140e7224 */ /* 0x000fc800078e020e */
[----:B------:R-:W-:Y:S01]  /*2950*/  IMAD R18, R6, R18, R23 ;  /* 0x0000001206127224 */ /* 0x000fe200078e0217 */
[----:B------:R-:W-:Y:S01]  /*2960*/  ISETP.GT.U32.AND P0, PT, R17, R14, PT ;  /* 0x0000000e1100720c */ /* 0x000fe20003f04070 */
[----:B0-----:R-:W-:Y:S01]  /*2970*/  VIADD R12, R12, 0xffffffe ;  /* 0x0ffffffe0c0c7836 */ /* 0x001fe20000000000 */
[----:B------:R-:W-:Y:S02]  /*2980*/  @!P2 IADD3 R22, PT, PT, R22, -R27, RZ ;  /* 0x8000001b1616a210 */ /* 0x000fe40007ffe0ff */
[----:B------:R-:W-:Y:S01]  /*2990*/  ISETP.NE.AND P2, PT, R7, RZ, PT ;  /* 0x000000ff0700720c */ /* 0x000fe20003f45270 */
[----:B------:R0:W1:Y:S01]  /*29a0*/  F2I.FTZ.U32.TRUNC.NTZ R13, R12 ;  /* 0x0000000c000d7305 */ /* 0x000062000021f000 */
[----:B------:R-:W-:Y:S01]  /*29b0*/  @!P1 IADD3 R15, PT, PT, -R15, RZ, RZ ;  /* 0x000000ff0f0f9210 */ /* 0x000fe20007ffe1ff */
[----:B------:R-:W-:-:S06]  /*29c0*/  @!P3 IMAD.MOV R22, RZ, RZ, -R22 ;  /* 0x000000ffff16b224 */ /* 0x000fcc00078e0a16 */
[----:B------:R-:W-:Y:S01]  /*29d0*/  @!P0 IMAD.IADD R14, R14, 0x1, -R17 ;  /* 0x000000010e0e8824 */ /* 0x000fe200078e0a11 */
[----:B0-----:R-:W-:Y:S01]  /*29e0*/  LOP3.LUT R12, RZ, R7, RZ, 0x33, !PT ;  /* 0x00000007ff0c7212 */ /* 0x001fe200078e33ff */
[----:B------:R-:W-:Y:S01]  /*29f0*/  @!P0 VIADD R20, R20, 0x1 ;  /* 0x0000000114148836 */ /* 0x000fe20000000000 */
[----:B------:R-:W-:Y:S02]  /*2a00*/  ISETP.NE.AND P0, PT, R16, RZ, PT ;  /* 0x000000ff1000720c */ /* 0x000fe40003f05270 */
[----:B------:R-:W-:Y:S01]  /*2a10*/  SEL R27, R12, R15, !P2 ;  /* 0x0000000f0c1b7207 */ /* 0x000fe20005000000 */
[----:B------:R-:W-:Y:S01]  /*2a20*/  HFMA2 R12, -RZ, RZ, 0, 0 ;  /* 0x00000000ff0c7431 */ /* 0x000fe200000001ff */
[----:B------:R-:W-:Y:S01]  /*2a30*/  ISETP.GE.U32.AND P4, PT, R14, R17, PT ;  /* 0x000000110e00720c */ /* 0x000fe20003f86070 */
[----:B-1----:R-:W-:Y:S01]  /*2a40*/  IMAD.MOV R14, RZ, RZ, -R13 ;  /* 0x000000ffff0e7224 */ /* 0x002fe200078e0a0d */
[----:B------:R-:W-:-:S03]  /*2a50*/  LOP3.LUT R15, RZ, R7, RZ, 0x33, !PT ;  /* 0x00000007ff0f7212 */ /* 0x000fc600078e33ff */
[----:B------:R-:W-:Y:S01]  /*2a60*/  IMAD R29, R14, R17, RZ ;  /* 0x000000110e1d7224 */ /* 0x000fe200078e02ff */
[----:B------:R-:W-:Y:S02]  /*2a70*/  SEL R26, R15, R22, !P2 ;  /* 0x000000160f1a7207 */ /* 0x000fe40005000000 */
[----:B------:R-:W0:Y:S01]  /*2a80*/  LDC.64 R14, c[0x0][0x380] ;  /* 0x0000e000ff0e7b82 */ /* 0x000e220000000a00 */
[----:B------:R-:W-:Y:S01]  /*2a90*/  IMAD.HI.U32 R22, R13, R29, R12 ;  /* 0x0000001d0d167227 */ /* 0x000fe200078e000c */
[----:B------:R-:W-:-:S03]  /*2aa0*/  LOP3.LUT R12, R23, R16, RZ, 0x3c, !PT ;  /* 0x00000010170c7212 */ /* 0x000fc600078e3cff */
[----:B------:R-:W-:Y:S02]  /*2ab0*/  @P4 IADD3 R20, PT, PT, R20, 0x1, RZ ;  /* 0x0000000114144810 */ /* 0x000fe40007ffe0ff */
[----:B------:R-:W-:Y:S01]  /*2ac0*/  ISETP.GE.AND P1, PT, R12, RZ, PT ;  /* 0x000000ff0c00720c */ /* 0x000fe20003f26270 */
[----:B------:R-:W-:-:S04]  /*2ad0*/  IMAD.HI.U32 R22, R22, R19, RZ ;  /* 0x0000001316167227 */ /* 0x000fc800078e00ff */
[----:B------:R-:W-:Y:S01]  /*2ae0*/  IMAD.MOV.U32 R13, RZ, RZ, R20 ;  /* 0x000000ffff0d7224 */ /* 0x000fe200078e0014 */
[-C--:B------:R-:W-:Y:S02]  /*2af0*/  LOP3.LUT R20, RZ, R16.reuse, RZ, 0x33, !PT ;  /* 0x00000010ff147212 */ /* 0x080fe400078e33ff */
[----:B------:R-:W-:-:S04]  /*2b00*/  LOP3.LUT R16, R21, R16, RZ, 0x3c, !PT ;  /* 0x0000001015107212 */ /* 0x000fc800078e3cff */
[----:B------:R-:W-:Y:S02]  /*2b10*/  ISETP.GE.AND P3, PT, R16, RZ, PT ;  /* 0x000000ff1000720c */ /* 0x000fe40003f66270 */
[----:B------:R-:W-:-:S04]  /*2b20*/  @!P1 IADD3 R13, PT, PT, -R13, RZ, RZ ;  /* 0x000000ff0d0d9210 */ /* 0x000fc80007ffe1ff */
[----:B------:R-:W-:-:S05]  /*2b30*/  SEL R12, R20, R13, !P0 ;  /* 0x0000000d140c7207 */ /* 0x000fca0004000000 */
[----:B------:R-:W-:Y:S02]  /*2b40*/  IMAD R28, R12, R5, R5 ;  /* 0x000000050c1c7224 */ /* 0x000fe400078e0205 */
[----:B------:R-:W-:Y:S02]  /*2b50*/  IMAD R12, R22, R25, R19 ;  /* 0x00000019160c7224 */ /* 0x000fe400078e0213 */
[----:B------:R-:W-:-:S03]  /*2b60*/  IMAD.IADD R27, R27, 0x1, R28 ;  /* 0x000000011b1b7824 */ /* 0x000fc600078e021c */
[----:B------:R-:W-:Y:S01]  /*2b70*/  ISETP.GT.U32.AND P1, PT, R17, R12, PT ;  /* 0x0000000c1100720c */ /* 0x000fe20003f24070 */
[----:B------:R-:W-:-:S05]  /*2b80*/  IMAD R25, R27, R4, R4 ;  /* 0x000000041b197224 */ /* 0x000fca00078e0204 */
[----:B------:R-:W-:-:S05]  /*2b90*/  IADD3 R25, PT, PT, R18, 0x1, R25 ;  /* 0x0000000112197810 */ /* 0x000fca0007ffe019 */
[----:B0-----:R-:W-:-:S04]  /*2ba0*/  IMAD.WIDE R28, R25, 0x8, R14 ;  /* 0x00000008191c7825 */ /* 0x001fc800078e020e */
[----:B------:R-:W-:-:S05]  /*2bb0*/  @!P1 IMAD.IADD R12, R12, 0x1, -R17 ;  /* 0x000000010c0c9824 */ /* 0x000fca00078e0a11 */
[----:B------:R-:W-:Y:S02]  /*2bc0*/  ISETP.GE.U32.AND P2, PT, R12, R17, PT ;  /* 0x000000110c00720c */ /* 0x000fe40003f46070 */
[----:B------:R-:W2:Y:S04]  /*2bd0*/  LDG.E.64 R16, desc[UR6][R28.64+0x8] ;  /* 0x000008061c107981 */ /* 0x000ea8000c1e1b00 */
[----:B------:R-:W2:Y:S01]  /*2be0*/  LDG.E.64 R12, desc[UR6][R28.64+-0x8] ;  /* 0xfffff8061c0c7981 */ /* 0x000ea2000c1e1b00 */
[----:B------:R-:W-:-:S06]  /*2bf0*/  IMAD.WIDE R18, R4, 0x8, R28 ;  /* 0x0000000804127825 */ /* 0x000fcc00078e021c */
[----:B------:R-:W3:Y:S01]  /*2c00*/  LDG.E.64 R18, desc[UR6][R18.64] ;  /* 0x0000000612127981 */ /* 0x000ee2000c1e1b00 */
[----:B--2---:R-:W-:Y:S01]  /*2c10*/  DADD R12, R16, R12 ;  /* 0x00000000100c7229 */ /* 0x004fe2000000000c */
[----:B------:R-:W-:-:S05]  /*2c20*/  IADD3 R17, PT, PT, R25, -R4, RZ ;  /* 0x8000000419117210 */ /* 0x000fca0007ffe0ff */
[----:B------:R-:W-:-:S06]  /*2c30*/  IMAD.WIDE R16, R17, 0x8, R14 ;  /* 0x0000000811107825 */ /* 0x000fcc00078e020e */
[----:B------:R-:W2:Y:S01]  /*2c40*/  LDG.E.64 R16, desc[UR6][R16.64] ;  /* 0x0000000610107981 */ /* 0x000ea2000c1e1b00 */
[----:B---3--:R-:W-:Y:S01]  /*2c50*/  DADD R18, R12, R18 ;  /* 0x000000000c127229 */ /* 0x008fe20000000012 */
[----:B------:R-:W-:-:S06]  /*2c60*/  IMAD.WIDE R12, R8, 0x8, R28 ;  /* 0x00000008080c7825 */ /* 0x000fcc00078e021c */
[----:B------:R-:W3:Y:S01]  /*2c70*/  LDG.E.64 R12, desc[UR6][R12.64] ;  /* 0x000000060c0c7981 */ /* 0x000ee2000c1e1b00 */
[----:B------:R-:W-:Y:S01]  /*2c80*/  IMAD.IADD R27, R25, 0x1, -R8 ;  /* 0x00000001191b7824 */ /* 0x000fe200078e0a08 */
[----:B------:R-:W-:Y:S01]  /*2c90*/  @!P1 IADD3 R22, PT, PT, R22, 0x1, RZ ;  /* 0x0000000116169810 */ /* 0x000fe20007ffe0ff */
[----:B--2---:R-:W-:Y:S02]  /*2ca0*/  DADD R16, R18, R16 ;  /* 0x0000000012107229 */ /* 0x004fe40000000010 */
[----:B------:R-:W-:-:S06]  /*2cb0*/  IMAD.WIDE R18, R27, 0x8, R14 ;  /* 0x000000081b127825 */ /* 0x000fcc00078e020e */
[----:B------:R-:W2:Y:S01]  /*2cc0*/  LDG.E.64 R18, desc[UR6][R18.64] ;  /* 0x0000000612127981 */ /* 0x000ea2000c1e1b00 */
[----:B------:R-:W-:Y:S01]  /*2cd0*/  @P2 VIADD R22, R22, 0x1 ;  /* 0x0000000116162836 */ /* 0x000fe20000000000 */
[----:B---3--:R-:W-:Y:S01]  /*2ce0*/  DADD R28, R16, R12 ;  /* 0x00000000101c7229 */ /* 0x008fe2000000000c */
[----:B------:R-:W0:Y:S03]  /*2cf0*/  LDC.64 R16, c[0x0][0x388] ;  /* 0x0000e200ff107b82 */ /* 0x000e260000000a00 */
[----:B------:R-:W-:-:S04]  /*2d00*/  @!P3 IADD3 R22, PT, PT, -R22, RZ, RZ ;  /* 0x000000ff1616b210 */ /* 0x000fc80007ffe1ff */
[----:B------:R-:W-:Y:S02]  /*2d10*/  SEL R20, R20, R22, !P0 ;  /* 0x0000001614147207 */ /* 0x000fe40004000000 */
[----:B------:R-:W-:-:S03]  /*2d20*/  IADD3 R24, PT, PT, -R24, RZ, RZ ;  /* 0x000000ff18187210 */ /* 0x000fc60007ffe1ff */
[----:B------:R-:W-:-:S04]  /*2d30*/  IMAD R13, R20, R5, R5 ;  /* 0x00000005140d7224 */ /* 0x000fc800078e0205 */
[----:B------:R-:W-:Y:S02]  /*2d40*/  IMAD.IADD R27, R26, 0x1, R13 ;  /* 0x000000011a1b7824 */ /* 0x000fe400078e020d */
[----:B------:R-:W-:Y:S02]  /*2d50*/  IMAD R24, R6, R24, R21 ;  /* 0x0000001806187224 */ /* 0x000fe400078e0215 */
[----:B------:R-:W-:Y:S01]  /*2d60*/  IMAD R27, R27, R4, R4 ;  /* 0x000000041b1b7224 */ /* 0x000fe200078e0204 */
[----:B------:R-:W-:Y:S01]  /*2d70*/  UMOV UR18, 0x55555555 ;  /* 0x5555555500127882 */ /* 0x000fe20000000000 */
[----:B------:R-:W-:Y:S01]  /*2d80*/  UMOV UR19, 0x3fc55555 ;  /* 0x3fc5555500137882 */ /* 0x000fe20000000000 */
[----:B--2---:R-:W-:Y:S02]  /*2d90*/  DADD R12, R28, R18 ;  /* 0x000000001c0c7229 */ /* 0x004fe40000000012 */
[----:B------:R-:W-:Y:S01]  /*2da0*/  IADD3 R29, PT, PT, R24, 0x1, R27 ;  /* 0x00000001181d7810 */ /* 0x000fe20007ffe01b */
[----:B0-----:R-:W-:-:S05]  /*2db0*/  IMAD.WIDE R18, R25, 0x8, R16 ;  /* 0x0000000819127825 */ /* 0x001fca00078e0210 */
[----:B------:R-:W-:Y:S01]  /*2dc0*/  DMUL R12, R12, UR18 ;  /* 0x000000120c0c7c28 */ /* 0x000fe20008000000 */
[----:B------:R-:W-:-:S06]  /*2dd0*/  IMAD.WIDE R26, R29, 0x8, R14 ;  /* 0x000000081d1a7825 */ /* 0x000fcc00078e020e */
        /* <DEDUP_REMOVED lines=29> */
[C---:B------:R-:W-:Y:S01]  /*2fb0*/  IMAD R12, R11.reuse, 0x2, R23 ;  /* 0x000000020b0c7824 */ /* 0x040fe200078e0217 */
[----:B------:R-:W-:-:S11]  /*2fc0*/  LEA R23, R11, R21, 0x1 ;  /* 0x000000150b177211 */ /* 0x000fd600078e08ff */
[----:B0-----:R-:W-:Y:S05]  /*2fd0*/  @!P0 BRA `(.L_x_6) ;  /* 0x0000000800c88947 */ /* 0x001fea0003800000 */
[----:B------:R-:W-:Y:S01]  /*2fe0*/  BSSY.RECONVERGENT B1, `(.L_x_7) ;  /* 0x00000b0000017945 */ /* 0x000fe20003800200 */
[----:B------:R-:W-:-:S07]  /*2ff0*/  IMAD.MOV.U32 R21, RZ, RZ, R12 ;  /* 0x000000ffff157224 */ /* 0x000fce00078e000c */
.L_x_8:
        /* <DEDUP_REMOVED lines=12> */
[----:B0-----:R-:W-:Y:S01]  /*30c0*/  IADD3 R4, PT, PT, R12, 0xffffffe, RZ ;  /* 0x0ffffffe0c047810 */ /* 0x001fe20007ffe0ff */
[----:B------:R-:W-:-:S04]  /*30d0*/  IMAD.HI.U32 R12, R10, R19, RZ ;  /* 0x000000130a0c7227 */ /* 0x000fc800078e00ff */
[----:B------:R-:W-:Y:S02]  /*30e0*/  IMAD R18, R12, R13, R19 ;  /* 0x0000000d0c127224 */ /* 0x000fe400078e0213 */
[----:B------:R-:W0:Y:S03]  /*30f0*/  F2I.FTZ.U32.TRUNC.NTZ R5, R4 ;  /* 0x0000000400057305 */ /* 0x000e26000021f000 */
[----:B------:R-:W-:-:S05]  /*3100*/  ISETP.GT.U32.AND P2, PT, R9, R18, PT ;  /* 0x000000120900720c */ /* 0x000fca0003f44070 */
[----:B-1----:R-:W1:Y:S01]  /*3110*/  MUFU.RCP R22, R22 ;  /* 0x0000001600167308 */ /* 0x002e620000001000 */
[----:B0-----:R-:W-:-:S07]  /*3120*/  IADD3 R4, PT, PT, RZ, -R5, RZ ;  /* 0x80000005ff047210 */ /* 0x001fce0007ffe0ff */
[-C--:B------:R-:W-:Y:S02]  /*3130*/  @!P2 IADD3 R18, PT, PT, R18, -R15.reuse, RZ ;  /* 0x8000000f1212a210 */ /* 0x080fe40007ffe0ff */
[----:B------:R-:W-:Y:S01]  /*3140*/  @!P2 IADD3 R12, PT, PT, R12, 0x1, RZ ;  /* 0x000000010c0ca810 */ /* 0x000fe20007ffe0ff */
[----:B------:R-:W-:Y:S01]  /*3150*/  IMAD R25, R4, R15, RZ ;  /* 0x0000000f04197224 */ /* 0x000fe200078e02ff */
[----:B------:R-:W-:Y:S01]  /*3160*/  ISETP.GE.U32.AND P1, PT, R18, R9, PT ;  /* 0x000000091200720c */ /* 0x000fe20003f26070 */
[----:B------:R-:W-:Y:S01]  /*3170*/  IMAD.MOV.U32 R4, RZ, RZ, RZ ;  /* 0x000000ffff047224 */ /* 0x000fe200078e00ff */
[----:B------:R-:W-:Y:S01]  /*3180*/  ISETP.NE.AND P2, PT, R6, RZ, PT ;  /* 0x000000ff0600720c */ /* 0x000fe20003f45270 */
[----:B------:R-:W-:Y:S01]  /*3190*/  IMAD.MOV.U32 R9, RZ, RZ, R15 ;  /* 0x000000ffff097224 */ /* 0x000fe200078e000f */
[----:B-1----:R-:W-:Y:S01]  /*31a0*/  IADD3 R22, PT, PT, R22, 0xffffffe, RZ ;  /* 0x0ffffffe16167810 */ /* 0x002fe20007ffe0ff */
[----:B------:R-:W-:Y:S01]  /*31b0*/  IMAD.HI.U32 R10, R5, R25, R4 ;  /* 0x00000019050a7227 */ /* 0x000fe200078e0004 */
[----:B------:R-:W-:-:S02]  /*31c0*/  IABS R25, R23 ;  /* 0x0000001700197213 */ /* 0x000fc40000000000 */
[----:B------:R-:W-:-:S03]  /*31d0*/  LOP3.LUT R5, R23, R6, RZ, 0x3c, !PT ;  /* 0x0000000617057212 */ /* 0x000fc600078e3cff */
[----:B------:R-:W-:Y:S01]  /*31e0*/  IMAD.HI.U32 R4, R10, R25, RZ ;  /* 0x000000190a047227 */ /* 0x000fe200078e00ff */
[----:B------:R-:W-:Y:S02]  /*31f0*/  ISETP.GE.AND P5, PT, R5, RZ, PT ;  /* 0x000000ff0500720c */ /* 0x000fe40003fa6270 */
[----:B------:R-:W0:Y:S01]  /*3200*/  F2I.FTZ.U32.TRUNC.NTZ R5, R22 ;  /* 0x0000001600057305 */ /* 0x000e22000021f000 */
[----:B------:R-:W-:Y:S01]  /*3210*/  IMAD R18, R4, R13, R25 ;  /* 0x0000000d04127224 */ /* 0x000fe200078e0219 */
[----:B------:R-:W-:Y:S01]  /*3220*/  IADD3 R13, PT, PT, R24, 0xffffffe, RZ ;  /* 0x0ffffffe180d7810 */ /* 0x000fe20007ffe0ff */
[----:B------:R-:W-:Y:S01]  /*3230*/  @P1 VIADD R12, R12, 0x1 ;  /* 0x000000010c0c1836 */ /* 0x000fe20000000000 */
[----:B------:R-:W-:Y:S02]  /*3240*/  LOP3.LUT R24, RZ, R6, RZ, 0x33, !PT ;  /* 0x00000006ff187212 */ /* 0x000fe400078e33ff */
[----:B------:R-:W-:Y:S02]  /*3250*/  ISETP.GT.U32.AND P4, PT, R9, R18, PT ;  /* 0x000000120900720c */ /* 0x000fe40003f84070 */
[----:B------:R-:W1:Y:S01]  /*3260*/  F2I.FTZ.U32.TRUNC.NTZ R13, R13 ;  /* 0x0000000d000d7305 */ /* 0x000e62000021f000 */
[----:B0-----:R-:W-:-:S10]  /*3270*/  IMAD.MOV R26, RZ, RZ, -R5 ;  /* 0x000000ffff1a7224 */ /* 0x001fd400078e0a05 */
[----:B------:R-:W-:Y:S01]  /*3280*/  @!P4 IMAD.IADD R18, R18, 0x1, -R15 ;  /* 0x000000011212c824 */ /* 0x000fe200078e0a0f */
[----:B------:R-:W-:Y:S02]  /*3290*/  LOP3.LUT R15, R21, R6, RZ, 0x3c, !PT ;  /* 0x00000006150f7212 */ /* 0x000fe400078e3cff */
[----:B------:R-:W-:Y:S01]  /*32a0*/  @!P4 IADD3 R4, PT, PT, R4, 0x1, RZ ;  /* 0x000000010404c810 */ /* 0x000fe20007ffe0ff */
[----:B-1----:R-:W-:Y:S01]  /*32b0*/  IMAD.MOV R27, RZ, RZ, -R13 ;  /* 0x000000ffff1b7224 */ /* 0x002fe200078e0a0d */
[----:B------:R-:W-:Y:S02]  /*32c0*/  ISETP.GE.U32.AND P0, PT, R18, R9, PT ;  /* 0x000000091200720c */ /* 0x000fe40003f06070 */
[----:B------:R-:W-:Y:S01]  /*32d0*/  ISETP.GE.AND P3, PT, R15, RZ, PT ;  /* 0x000000ff0f00720c */ /* 0x000fe20003f66270 */
[----:B------:R-:W-:Y:S01]  /*32e0*/  IMAD.MOV.U32 R15, RZ, RZ, R12 ;  /* 0x000000ffff0f7224 */ /* 0x000fe200078e000c */
[----:B------:R-:W-:Y:S01]  /*32f0*/  MOV R12, RZ ;  /* 0x000000ff000c7202 */ /* 0x000fe20000000f00 */
[----:B------:R-:W-:-:S04]  /*3300*/  IMAD R27, R27, R14, RZ ;  /* 0x0000000e1b1b7224 */ /* 0x000fc800078e02ff */
[----:B------:R-:W-:-:S04]  /*3310*/  IMAD.HI.U32 R12, R13, R27, R12 ;  /* 0x0000001b0d0c7227 */ /* 0x000fc800078e000c */
[----:B------:R-:W-:Y:S01]  /*3320*/  @P0 IADD3 R4, PT, PT, R4, 0x1, RZ ;  /* 0x0000000104040810 */ /* 0x000fe20007ffe0ff */
[----:B------:R-:W-:Y:S02]  /*3330*/  IMAD R27, R26, R17, RZ ;  /* 0x000000111a1b7224 */ /* 0x000fe400078e02ff */
[----:B------:R-:W-:Y:S02]  /*3340*/  @!P3 IMAD.MOV R15, RZ, RZ, -R15 ;  /* 0x000000ffff0fb224 */ /* 0x000fe400078e0a0f */
[----:B------:R-:W-:-:S03]  /*3350*/  @!P5 IMAD.MOV R4, RZ, RZ, -R4 ;  /* 0x000000ffff04d224 */ /* 0x000fc600078e0a04 */
[C---:B------:R-:W-:Y:S02]  /*3360*/  SEL R18, R24.reuse, R15, !P2 ;  /* 0x0000000f18127207 */ /* 0x040fe40005000000 */
[----:B------:R-:W-:Y:S02]  /*3370*/  IABS R15, R7 ;  /* 0x00000007000f7213 */ /* 0x000fe40000000000 */
[----:B------:R-:W-:Y:S02]  /*3380*/  SEL R24, R24, R4, !P2 ;  /* 0x0000000418187207 */ /* 0x000fe40005000000 */
[----:B------:R-:W-:Y:S02]  /*3390*/  IABS R13, R18 ;  /* 0x00000012000d7213 */ /* 0x000fe40000000000 */
[----:B------:R-:W-:Y:S02]  /*33a0*/  IADD3 R4, PT, PT, RZ, -R15, RZ ;  /* 0x8000000fff047210 */ /* 0x000fe40007ffe0ff */
[----:B------:R-:W-:Y:S01]  /*33b0*/  IABS R15, R24 ;  /* 0x00000018000f7213 */ /* 0x000fe20000000000 */
        /* <DEDUP_REMOVED lines=9> */
[----:B------:R-:W-:Y:S02]  /*3450*/  @!P1 IMAD.IADD R13, R13, 0x1, -R14 ;  /* 0x000000010d0d9824 */ /* 0x000fe400078e0a0e */
        /* <DEDUP_REMOVED lines=13> */
[----:B------:R-:W-:Y:S02]  /*3530*/  ISETP.NE.AND P6, PT, R7, RZ, PT ;  /* 0x000000ff0700720c */ /* 0x000fe40003fc5270 */
[----:B------:R-:W-:Y:S02]  /*3540*/  @!P3 IADD3 R26, PT, PT, R26, -R17, RZ ;  /* 0x800000111a1ab210 */ /* 0x000fe40007ffe0ff */
[----:B------:R-:W-:-:S02]  /*3550*/  @!P3 IADD3 R12, PT, PT, R12, 0x1, RZ ;  /* 0x000000010c0cb810 */ /* 0x000fc40007ffe0ff */
[-C--:B------:R-:W-:Y:S02]  /*3560*/  ISETP.GE.U32.AND P2, PT, R26, R17.reuse, PT ;  /* 0x000000111a00720c */ /* 0x080fe40003f46070 */
[----:B------:R-:W-:Y:S01]  /*3570*/  ISETP.GE.AND P3, PT, R18, RZ, PT ;  /* 0x000000ff1200720c */ /* 0x000fe20003f66270 */
[----:B------:R-:W-:Y:S01]  /*3580*/  IMAD.MOV R18, RZ, RZ, -R18 ;  /* 0x000000ffff127224 */ /* 0x000fe200078e0a12 */
[-C--:B------:R-:W-:Y:S02]  /*3590*/  @!P0 IADD3 R4, PT, PT, R4, -R17.reuse, RZ ;  /* 0x8000001104048210 */ /* 0x080fe40007ffe0ff */
[----:B------:R-:W-:Y:S01]  /*35a0*/  LOP3.LUT R26, RZ, R16, RZ, 0x33, !PT ;  /* 0x00000010ff1a7212 */ /* 0x000fe200078e33ff */
[----:B------:R-:W-:Y:S01]  /*35b0*/  IMAD R18, R6, R18, R21 ;  /* 0x0000001206127224 */ /* 0x000fe200078e0215 */
[----:B------:R-:W-:Y:S01]  /*35c0*/  ISETP.GE.U32.AND P5, PT, R4, R17, PT ;  /* 0x000000110400720c */ /* 0x000fe20003fa6070 */
[----:B------:R-:W-:Y:S01]  /*35d0*/  IMAD.MOV.U32 R17, RZ, RZ, R13 ;  /* 0x000000ffff117224 */ /* 0x000fe200078e000d */
[----:B------:R-:W-:-:S02]  /*35e0*/  @!P0 IADD3 R22, PT, PT, R22, 0x1, RZ ;  /* 0x0000000116168810 */ /* 0x000fc40007ffe0ff */
[----:B------:R-:W-:Y:S01]  /*35f0*/  ISETP.GE.AND P0, PT, R24, RZ, PT ;  /* 0x000000ff1800720c */ /* 0x000fe20003f06270 */
[----:B------:R-:W-:Y:S01]  /*3600*/  @P2 VIADD R12, R12, 0x1 ;  /* 0x000000010c0c2836 */ /* 0x000fe20000000000 */
[----:B------:R-:W-:Y:S01]  /*3610*/  ISETP.GE.AND P2, PT, R5, RZ, PT ;  /* 0x000000ff0500720c */ /* 0x000fe20003f46270 */
[----:B------:R-:W-:Y:S01]  /*3620*/  @!P3 IMAD.MOV R17, RZ, RZ, -R17 ;  /* 0x000000ffff11b224 */ /* 0x000fe200078e0a11 */
[----:B------:R-:W-:Y:S02]  /*3630*/  MOV R5, UR21 ;  /* 0x0000001500057c02 */ /* 0x000fe40008000f00 */
[----:B------:R-:W-:Y:S02]  /*3640*/  @!P1 IADD3 R12, PT, PT, -R12, RZ, RZ ;  /* 0x000000ff0c0c9210 */ /* 0x000fe40007ffe1ff */
[----:B------:R-:W-:Y:S01]  /*3650*/  ISETP.NE.AND P1, PT, R16, RZ, PT ;  /* 0x000000ff1000720c */ /* 0x000fe20003f25270 */
[----:B------:R-:W-:Y:S01]  /*3660*/  @P5 VIADD R22, R22, 0x1 ;  /* 0x0000000116165836 */ /* 0x000fe20000000000 */
[----:B------:R-:W-:-:S02]  /*3670*/  LOP3.LUT R16, RZ, R7, RZ, 0x33, !PT ;  /* 0x00000007ff107212 */ /* 0x000fc400078e33ff */
[----:B------:R-:W-:Y:S02]  /*3680*/  SEL R4, R26, R12, !P1 ;  /* 0x0000000c1a047207 */ /* 0x000fe40004800000 */
[----:B------:R-:W0:Y:S01]  /*3690*/  LDC.64 R12, c[0x0][0x380] ;  /* 0x0000e000ff0c7b82 */ /* 0x000e220000000a00 */
[----:B------:R-:W-:Y:S01]  /*36a0*/  SEL R17, R16, R17, !P6 ;  /* 0x0000001110117207 */ /* 0x000fe20007000000 */
[----:B------:R-:W-:Y:S01]  /*36b0*/  @!P2 IMAD.MOV R22, RZ, RZ, -R22 ;  /* 0x000000ffff16a224 */ /* 0x000fe200078e0a16 */
[----:B------:R-:W-:Y:S01]  /*36c0*/  ISETP.GT.U32.AND P3, PT, R14, R15, PT ;  /* 0x0000000f0e00720c */ /* 0x000fe20003f64070 */
[----:B------:R-:W-:-:S03]  /*36d0*/  IMAD R4, R4, R5, R5 ;  /* 0x0000000504047224 */ /* 0x000fc600078e0205 */
[----:B------:R-:W-:Y:S02]  /*36e0*/  SEL R26, R26, R22, !P1 ;  /* 0x000000161a1a7207 */ /* 0x000fe40004800000 */
[----:B------:R-:W-:Y:S01]  /*36f0*/  IADD3 R17, PT, PT, R4, R17, RZ ;  /* 0x0000001104117210 */ /* 0x000fe20007ffe0ff */
[----:B------:R-:W-:-:S04]  /*3700*/  IMAD.U32 R4, RZ, RZ, UR20 ;  /* 0x00000014ff047e24 */ /* 0x000fc8000f8e00ff */
[----:B------:R-:W-:Y:S02]  /*3710*/  IMAD R17, R17, R4, R4 ;  /* 0x0000000411117224 */ /* 0x000fe400078e0204 */
[----:B------:R-:W-:-:S03]  /*3720*/  @!P3 IADD3 R15, PT, PT, R15, -R14, RZ ;  /* 0x8000000e0f0fb210 */ /* 0x000fc60007ffe0ff */
[----:B------:R-:W-:Y:S02]  /*3730*/  IADD3 R25, PT, PT, R18, 0x1, R17 ;  /* 0x0000000112197810 */ /* 0x000fe40007ffe011 */
[----:B------:R-:W-:-:S03]  /*3740*/  @!P0 IADD3 R15, PT, PT, -R15, RZ, RZ ;  /* 0x000000ff0f0f8210 */ /* 0x000fc60007ffe1ff */
[----:B0-----:R-:W-:Y:S01]  /*3750*/  IMAD.WIDE R28, R25, 0x8, R12 ;  /* 0x00000008191c7825 */ /* 0x001fe200078e020c */
[----:B------:R-:W-:-:S04]  /*3760*/  SEL R22, R16, R15, !P6 ;  /* 0x0000000f10167207 */ /* 0x000fc80007000000 */
[----:B------:R-:W2:Y:S04]  /*3770*/  LDG.E.64 R16, desc[UR6][R28.64+0x8] ;  /* 0x000008061c107981 */ /* 0x000ea8000c1e1b00 */
[----:B------:R-:W2:Y:S02]  /*3780*/  LDG.E.64 R14, desc[UR6][R28.64+-0x8] ;  /* 0xfffff8061c0e7981 */ /* 0x000ea4000c1e1b00 */
[----:B--2---:R-:W-:Y:S01]  /*3790*/  DADD R14, R16, R14 ;  /* 0x00000000100e7229 */ /* 0x004fe2000000000e */
[----:B------:R-:W-:-:S05]  /*37a0*/  IMAD.WIDE R16, R4, 0x8, R28 ;  /* 0x0000000804107825 */ /* 0x000fca00078e021c */
[----:B------:R-:W2:Y:S02]  /*37b0*/  LDG.E.64 R18, desc[UR6][R16.64] ;  /* 0x0000000610127981 */ /* 0x000ea4000c1e1b00 */
[----:B--2---:R-:W-:Y:S01]  /*37c0*/  DADD R18, R14, R18 ;  /* 0x000000000e127229 */ /* 0x004fe20000000012 */
[----:B------:R-:W-:-:S04]  /*37d0*/  IMAD.IADD R15, R25, 0x1, -R4 ;  /* 0x00000001190f7824 */ /* 0x000fc800078e0a04 */
[----:B------:R-:W-:-:S06]  /*37e0*/  IMAD.WIDE R14, R15, 0x8, R12 ;  /* 0x000000080f0e7825 */ /* 0x000fcc00078e020c */
[----:B------:R-:W2:Y:S01]  /*37f0*/  LDG.E.64 R14, desc[UR6][R14.64] ;  /* 0x000000060e0e7981 */ /* 0x000ea2000c1e1b00 */
[----:B------:R-:W-:-:S06]  /*3800*/  IMAD.WIDE R16, R8, 0x8, R28 ;  /* 0x0000000808107825 */ /* 0x000fcc00078e021c */
[----:B------:R-:W3:Y:S01]  /*3810*/  LDG.E.64 R16, desc[UR6][R16.64] ;  /* 0x0000000610107981 */ /* 0x000ee2000c1e1b00 */
[----:B--2---:R-:W-:Y:S01]  /*3820*/  DADD R14, R18, R14 ;  /* 0x00000000120e7229 */ /* 0x004fe2000000000e */
[----:B------:R-:W-:-:S05]  /*3830*/  IADD3 R19, PT, PT, -R8, R25, RZ ;  /* 0x0000001908137210 */ /* 0x000fca0007ffe1ff */
        /* <DEDUP_REMOVED lines=26> */
[----:B------:R-:W-:Y:S01]  /*39e0*/  IMAD.WIDE R24, R22, 0x8, R12 ;  /* 0x0000000816187825 */ /* 0x000fe200078e020c */
[----:B------:R-:W-:-:S05]  /*39f0*/  IADD3 R22, PT, PT, -R8, R29, RZ ;  /* 0x0000001d08167210 */ /* 0x000fca0007ffe1ff */
[----:B------:R-:W2:Y:S01]  /*3a00*/  LDG.E.64 R24, desc[UR6][R24.64] ;  /* 0x0000000618187981 */ /* 0x000ea2000c1e1b00 */
[----:B------:R-:W-:-:S06]  /*3a10*/  IMAD.WIDE R12, R22, 0x8, R12 ;  /* 0x00000008160c7825 */ /* 0x000fcc00078e020c */
[----:B------:R-:W4:Y:S01]  /*3a20*/  LDG.E.64 R12, desc[UR6][R12.64] ;  /* 0x000000060c0c7981 */ /* 0x000f22000c1e1b00 */
[----:B------:R-:W-:-:S04]  /*3a30*/  IMAD.WIDE R26, R29, 0x8, R26 ;  /* 0x000000081d1a7825 */ /* 0x000fc800078e021a */
[----:B------:R-:W-:-:S05]  /*3a40*/  VIADD R20, R20, 0x2 ;  /* 0x0000000214147836 */ /* 0x000fca0000000000 */
[----:B------:R-:W-:Y:S01]  /*3a50*/  ISETP.NE.AND P0, PT, R20, RZ, PT ;  /* 0x000000ff1400720c */ /* 0x000fe20003f05270 */
[C---:B------:R-:W-:Y:S01]  /*3a60*/  IMAD R23, R11.reuse, 0x2, R23 ;  /* 0x000000020b177824 */ /* 0x040fe200078e0217 */
[----:B------:R-:W-:Y:S01]  /*3a70*/  LEA R21, R11, R21, 0x1 ;  /* 0x000000150b157211 */ /* 0x000fe200078e08ff */
[----:B--2---:R-:W-:-:S08]  /*3a80*/  DADD R14, R14, R24 ;  /* 0x000000000e0e7229 */ /* 0x004fd00000000018 */
[----:B---3--:R-:W-:-:S08]  /*3a90*/  DADD R14, R14, R16 ;  /* 0x000000000e0e7229 */ /* 0x008fd00000000010 */
[----:B----4-:R-:W-:-:S08]  /*3aa0*/  DADD R14, R14, R12 ;  /* 0x000000000e0e7229 */ /* 0x010fd0000000000c */
[----:B------:R-:W-:-:S07]  /*3ab0*/  DMUL R14, R14, UR18 ;  /* 0x000000120e0e7c28 */ /* 0x000fce0008000000 */
[----:B------:R0:W-:Y:S01]  /*3ac0*/  STG.E.64 desc[UR6][R26.64], R14 ;  /* 0x0000000e1a007986 */ /* 0x0001e2000c101b06 */
[----:B------:R-:W-:Y:S05]  /*3ad0*/  @P0 BRA `(.L_x_8) ;  /* 0xfffffff400480947 */ /* 0x000fea000383ffff */
[----:B------:R-:W-:Y:S05]  /*3ae0*/  BSYNC.RECONVERGENT B1 ;  /* 0x0000000000017941 */ /* 0x000fea0003800200 */
.L_x_7:
[----:B------:R-:W-:-:S07]  /*3af0*/  LOP3.LUT R19, R3, 0x7ffffffe, RZ, 0xc0, !PT ;  /* 0x7ffffffe03137812 */ /* 0x000fce00078ec0ff */
.L_x_6:
[----:B------:R-:W-:Y:S05]  /*3b00*/  BSYNC.RECONVERGENT B0 ;  /* 0x0000000000007941 */ /* 0x000fea0003800200 */
.L_x_5:
[----:B------:R-:W-:-:S04]  /*3b10*/  LOP3.LUT R3, R3, 0x1, RZ, 0xc0, !PT ;  /* 0x0000000103037812 */ /* 0x000fc800078ec0ff */
[----:B------:R-:W-:-:S13]  /*3b20*/  ISETP.NE.U32.AND P0, PT, R3, 0x1, PT ;  /* 0x000000010300780c */ /* 0x000fda0003f05070 */
[----:B------:R-:W-:Y:S05]  /*3b30*/  @P0 EXIT ;  /* 0x000000000000094d */ /* 0x000fea0003800000 */
[-C--:B------:R-:W-:Y:S01]  /*3b40*/  IABS R10, R6.reuse ;  /* 0x00000006000a7213 */ /* 0x080fe20000000000 */
[----:B------:R-:W1:Y:S01]  /*3b50*/  LDCU UR4, c[0x0][0x3b4] ;  /* 0x00007680ff0477ac */ /* 0x000e620008000800 */
[-C--:B------:R-:W-:Y:S01]  /*3b60*/  IMAD R12, R6, R7.reuse, RZ ;  /* 0x00000007060c7224 */ /* 0x080fe200078e02ff */
[----:B0-----:R-:W-:Y:S01]  /*3b70*/  IABS R14, R7 ;  /* 0x00000007000e7213 */ /* 0x001fe20000000000 */
[----:B------:R-:W0:Y:S01]  /*3b80*/  I2F.RP R11, R10 ;  /* 0x0000000a000b7306 */ /* 0x000e220000209400 */
[----:B------:R-:W-:Y:S02]  /*3b90*/  IABS R15, R6 ;  /* 0x00000006000f7213 */ /* 0x000fe40000000000 */
[----:B------:R-:W-:Y:S02]  /*3ba0*/  IABS R13, R12 ;  /* 0x0000000c000d7213 */ /* 0x000fe40000000000 */
[----:B------:R-:W-:Y:S01]  /*3bb0*/  ISETP.NE.AND P4, PT, R12, RZ, PT ;  /* 0x000000ff0c00720c */ /* 0x000fe20003f85270 */
[----:B------:R-:W-:-:S02]  /*3bc0*/  IMAD.MOV R17, RZ, RZ, -R15 ;  /* 0x000000ffff117224 */ /* 0x000fc400078e0a0f */
[----:B------:R-:W2:Y:S01]  /*3bd0*/  I2F.RP R18, R13 ;  /* 0x0000000d00127306 */ /* 0x000ea20000209400 */
[----:B-1----:R-:W-:-:S07]  /*3be0*/  IADD3 R9, PT, PT, R0, UR4, RZ ;  /* 0x0000000400097c10 */ /* 0x002fce000fffe0ff */
[----:B0-----:R-:W0:Y:S01]  /*3bf0*/  MUFU.RCP R11, R11 ;  /* 0x0000000b000b7308 */ /* 0x001e220000001000 */
[----:B------:R-:W-:Y:S02]  /*3c00*/  IMAD.MOV.U32 R0, RZ, RZ, R14 ;  /* 0x000000ffff007224 */ /* 0x000fe400078e000e */
[----:B------:R-:W-:Y:S01]  /*3c10*/  IMAD R9, R2, R19, R9 ;  /* 0x0000001302097224 */ /* 0x000fe200078e0209 */
[----:B------:R-:W-:-:S04]  /*3c20*/  MOV R2, RZ ;  /* 0x000000ff00027202 */ /* 0x000fc80000000f00 */
[----:B--2---:R-:W-:Y:S01]  /*3c30*/  MUFU.RCP R18, R18 ;  /* 0x0000001200127308 */ /* 0x004fe20000001000 */
[----:B------:R-:W-:-:S07]  /*3c40*/  IABS R14, R9 ;  /* 0x00000009000e7213 */ /* 0x000fce0000000000 */
[----:B------:R-:W1:Y:S01]  /*3c50*/  I2F.RP R16, R0 ;  /* 0x0000000000107306 */ /* 0x000e620000209400 */
        /* <DEDUP_REMOVED lines=13> */
[----:B------:R-:W-:Y:S02]  /*3d30*/  IABS R16, R7 ;  /* 0x0000000700107213 */ /* 0x000fe40000000000 */
[----:B------:R-:W-:Y:S02]  /*3d40*/  ISETP.GT.U32.AND P1, PT, R10, R17, PT ;  /* 0x000000110a00720c */ /* 0x000fe40003f24070 */
[----:B------:R-:W-:Y:S01]  /*3d50*/  IADD3 R16, PT, PT, RZ, -R16, RZ ;  /* 0x80000010ff107210 */ /* 0x000fe20007ffe0ff */
[----:B------:R-:W1:Y:S10]  /*3d60*/  F2I.FTZ.U32.TRUNC.NTZ R11, R11 ;  /* 0x0000000b000b7305 */ /* 0x000e74000021f000 */
[----:B------:R-:W-:-:S02]  /*3d70*/  @!P1 IADD3 R17, PT, PT, R17, -R10, RZ ;  /* 0x8000000a11119210 */ /* 0x000fc40007ffe0ff */
[----:B------:R-:W-:Y:S02]  /*3d80*/  @!P1 IADD3 R15, PT, PT, R15, 0x1, RZ ;  /* 0x000000010f0f9810 */ /* 0x000fe40007ffe0ff */
[----:B------:R-:W-:Y:S01]  /*3d90*/  ISETP.GE.U32.AND P0, PT, R17, R10, PT ;  /* 0x0000000a1100720c */ /* 0x000fe20003f06070 */
[----:B0-----:R-:W-:Y:S01]  /*3da0*/  IMAD.MOV R10, RZ, RZ, -R3 ;  /* 0x000000ffff0a7224 */ /* 0x001fe200078e0a03 */
[----:B------:R-:W-:Y:S01]  /*3db0*/  ISETP.NE.AND P1, PT, R6, RZ, PT ;  /* 0x000000ff0600720c */ /* 0x000fe20003f25270 */
[----:B-1----:R-:W-:Y:S02]  /*3dc0*/  IMAD.MOV R19, RZ, RZ, -R11 ;  /* 0x000000ffff137224 */ /* 0x002fe400078e0a0b */
[----:B------:R-:W-:Y:S02]  /*3dd0*/  IMAD.MOV.U32 R2, RZ, RZ, R10 ;  /* 0x000000ffff027224 */ /* 0x000fe400078e000a */
[----:B------:R-:W-:Y:S02]  /*3de0*/  IMAD.MOV.U32 R10, RZ, RZ, RZ ;  /* 0x000000ffff0a7224 */ /* 0x000fe400078e00ff */
[----:B------:R-:W-:-:S02]  /*3df0*/  IMAD R17, R2, R13, RZ ;  /* 0x0000000d02117224 */ /* 0x000fc400078e02ff */
[----:B------:R-:W-:Y:S02]  /*3e00*/  HFMA2 R2, -RZ, RZ, 0, 0 ;  /* 0x00000000ff027431 */ /* 0x000fe400000001ff */
[----:B------:R-:W-:-:S05]  /*3e10*/  @P0 IADD3 R15, PT, PT, R15, 0x1, RZ ;  /* 0x000000010f0f0810 */ /* 0x000fca0007ffe0ff */
[----:B------:R-:W-:Y:S01]  /*3e20*/  @!P2 IMAD.MOV R15, RZ, RZ, -R15 ;  /* 0x000000ffff0fa224 */ /* 0x000fe200078e0a0f */
[----:B------:R-:W-:Y:S01]  /*3e30*/  @!P1 LOP3.LUT R15, RZ, R6, RZ, 0x33, !PT ;  /* 0x00000006ff0f9212 */ /* 0x000fe200078e33ff */
[----:B------:R-:W-:Y:S01]  /*3e40*/  IMAD.HI.U32 R17, R3, R17, R2 ;  /* 0x0000001103117227 */ /* 0x000fe200078e0002 */
[----:B------:R-:W-:-:S03]  /*3e50*/  IABS R2, R12 ;  /* 0x0000000c00027213 */ /* 0x000fc60000000000 */
[----:B------:R-:W-:Y:S01]  /*3e60*/  IMAD R3, R19, R0, RZ ;  /* 0x0000000013037224 */ /* 0x000fe200078e02ff */
[----:B------:R-:W-:-:S03]  /*3e70*/  IADD3 R18, PT, PT, RZ, -R2, RZ ;  /* 0x80000002ff127210 */ /* 0x000fc60007ffe0ff */
[----:B------:R-:W-:Y:S01]  /*3e80*/  IMAD.HI.U32 R2, R11, R3, R10 ;  /* 0x000000030b027227 */ /* 0x000fe200078e000a */
[----:B------:R-:W-:-:S03]  /*3e90*/  IABS R3, R15 ;  /* 0x0000000f00037213 */ /* 0x000fc60000000000 */
[----:B------:R-:W-:Y:S02]  /*3ea0*/  IMAD.MOV.U32 R10, RZ, RZ, R18 ;  /* 0x000000ffff0a7224 */ /* 0x000fe400078e0012 */
[----:B------:R-:W-:-:S04]  /*3eb0*/  IMAD.HI.U32 R11, R17, R14, RZ ;  /* 0x0000000e110b7227 */ /* 0x000fc800078e00ff */
[----:B------:R-:W-:Y:S01]  /*3ec0*/  IMAD R14, R11, R10, R14 ;  /* 0x0000000a0b0e7224 */ /* 0x000fe200078e020e */
[----:B------:R-:W-:Y:S01]  /*3ed0*/  MOV R10, R16 ;  /* 0x00000010000a7202 */ /* 0x000fe20000000f00 */
[----:B------:R-:W-:-:S03]  /*3ee0*/  IMAD.HI.U32 R2, R2, R3, RZ ;  /* 0x0000000302027227 */ /* 0x000fc600078e00ff */
[----:B------:R-:W-:Y:S01]  /*3ef0*/  ISETP.GT.U32.AND P2, PT, R13, R14, PT ;  /* 0x0000000e0d00720c */ /* 0x000fe20003f44070 */
[----:B------:R-:W-:Y:S01]  /*3f00*/  IMAD R3, R2, R10, R3 ;  /* 0x0000000a02037224 */ /* 0x000fe200078e0203 */
[----:B------:R-:W-:-:S04]  /*3f10*/  LOP3.LUT R2, R9, R12, RZ, 0x3c, !PT ;  /* 0x0000000c09027212 */ /* 0x000fc800078e3cff */
[----:B------:R-:W-:Y:S02]  /*3f20*/  ISETP.GT.U32.AND P1, PT, R0, R3, PT ;  /* 0x000000030000720c */ /* 0x000fe40003f24070 */
[----:B------:R-:W-:-:S05]  /*3f30*/  ISETP.GE.AND P3, PT, R2, RZ, PT ;  /* 0x000000ff0200720c */ /* 0x000fca0003f66270 */
[----:B------:R-:W-:Y:S02]  /*3f40*/  @!P2 IMAD.IADD R14, R14, 0x1, -R13 ;  /* 0x000000010e0ea824 */ /* 0x000fe400078e0a0d */
[----:B------:R-:W-:Y:S01]  /*3f50*/  @!P2 VIADD R11, R11, 0x1 ;  /* 0x000000010b0ba836 */ /* 0x000fe20000000000 */
[----:B------:R-:W-:Y:S02]  /*3f60*/  ISETP.NE.AND P2, PT, R7, RZ, PT ;  /* 0x000000ff0700720c */ /* 0x000fe40003f45270 */
[----:B------:R-:W-:Y:S02]  /*3f70*/  ISETP.GE.U32.AND P0, PT, R14, R13, PT ;  /* 0x0000000d0e00720c */ /* 0x000fe40003f06070 */
[----:B------:R-:W-:-:S04]  /*3f80*/  @!P1 IADD3 R3, PT, PT, R3, -R0, RZ ;  /* 0x8000000003039210 */ /* 0x000fc80007ffe0ff */
[----:B------:R-:W-:-:S07]  /*3f90*/  ISETP.GT.U32.AND P1, PT, R0, R3, PT ;  /* 0x000000030000720c */ /* 0x000fce0003f24070 */
[----:B------:R-:W-:Y:S02]  /*3fa0*/  @P0 IADD3 R11, PT, PT, R11, 0x1, RZ ;  /* 0x000000010b0b0810 */ /* 0x000fe40007ffe0ff */
[----:B------:R-:W-:Y:S01]  /*3fb0*/  ISETP.GE.AND P0, PT, R15, RZ, PT ;  /* 0x000000ff0f00720c */ /* 0x000fe20003f06270 */
[----:B------:R-:W-:Y:S01]  /*3fc0*/  IMAD.MOV R15, RZ, RZ, -R15 ;  /* 0x000000ffff0f7224 */ /* 0x000fe200078e0a0f */
[----:B------:R-:W-:Y:S02]  /*3fd0*/  @!P3 IADD3 R11, PT, PT, -R11, RZ, RZ ;  /* 0x000000ff0b0bb210 */ /* 0x000fe40007ffe1ff */
[----:B------:R-:W-:Y:S01]  /*3fe0*/  @!P1 IMAD.IADD R3, R3, 0x1, -R0 ;  /* 0x0000000103039824 */ /* 0x000fe200078e0a00 */
[----:B------:R-:W-:Y:S01]  /*3ff0*/  @!P4 LOP3.LUT R11, RZ, R12, RZ, 0x33, !PT ;  /* 0x0000000cff0bc212 */ /* 0x000fe200078e33ff */
[----:B------:R-:W-:Y:S02]  /*4000*/  IMAD R6, R6, R15, R9 ;  /* 0x0000000f06067224 */ /* 0x000fe400078e0209 */
[----:B------:R-:W-:-:S02]  /*4010*/  IMAD.MOV.U32 R0, RZ, RZ, R3 ;  /* 0x000000ffff007224 */ /* 0x000fc400078e0003 */
[----:B------:R-:W0:Y:S01]  /*4020*/  LDC.64 R2, c[0x0][0x380] ;  /* 0x0000e000ff027b82 */ /* 0x000e220000000a00 */
[----:B------:R-:W-:Y:S02]  /*4030*/  IMAD R5, R11, R5, R5 ;  /* 0x000000050b057224 */ /* 0x000fe400078e0205 */
[----:B------:R-:W-:Y:S02]  /*4040*/  @!P0 IADD3 R0, PT, PT, -R0, RZ, RZ ;  /* 0x000000ff00008210 */ /* 0x000fe40007ffe1ff */
[----:B------:R-:W-:-:S04]  /*4050*/  @!P2 LOP3.LUT R0, RZ, R7, RZ, 0x33, !PT ;  /* 0x00000007ff00a212 */ /* 0x000fc800078e33ff */
[----:B------:R-:W-:-:S05]  /*4060*/  IADD3 R5, PT, PT, R0, R5, RZ ;  /* 0x0000000500057210 */ /* 0x000fca0007ffe0ff */
[----:B------:R-:W-:-:S05]  /*4070*/  IMAD R5, R5, R4, R4 ;  /* 0x0000000405057224 */ /* 0x000fca00078e0204 */
[----:B------:R-:W-:-:S05]  /*4080*/  IADD3 R5, PT, PT, R6, 0x1, R5 ;  /* 0x0000000106057810 */ /* 0x000fca0007ffe005 */
[----:B0-----:R-:W-:-:S05]  /*4090*/  IMAD.WIDE R16, R5, 0x8, R2 ;  /* 0x0000000805107825 */ /* 0x001fca00078e0202 */
[----:B------:R-:W2:Y:S01]  /*40a0*/  LDG.E.64 R6, desc[UR6][R16.64+0x8] ;  /* 0x0000080610067981 */ /* 0x000ea2000c1e1b00 */
[----:B------:R-:W-:-:S03]  /*40b0*/  IMAD.WIDE R12, R4, 0x8, R16 ;  /* 0x00000008040c7825 */ /* 0x000fc600078e0210 */
[----:B------:R-:W2:Y:S01]  /*40c0*/  LDG.E.64 R10, desc[UR6][R16.64+-0x8] ;  /* 0xfffff806100a7981 */ /* 0x000ea2000c1e1b00 */
[----:B------:R-:W-:-:S03]  /*40d0*/  IMAD.IADD R15, R5, 0x1, -R4 ;  /* 0x00000001050f7824 */ /* 0x000fc600078e0a04 */
[----:B------:R-:W3:Y:S01]  /*40e0*/  LDG.E.64 R12, desc[UR6][R12.64] ;  /* 0x000000060c0c7981 */ /* 0x000ee2000c1e1b00 */
[----:B------:R-:W-:Y:S01]  /*40f0*/  IMAD.WIDE R14, R15, 0x8, R2 ;  /* 0x000000080f0e7825 */ /* 0x000fe200078e0202 */
[----:B------:R-:W-:-:S03]  /*4100*/  IADD3 R9, PT, PT, -R8, R5, RZ ;  /* 0x0000000508097210 */ /* 0x000fc60007ffe1ff */
[----:B------:R-:W-:Y:S02]  /*4110*/  IMAD.WIDE R18, R8, 0x8, R16 ;  /* 0x0000000808127825 */ /* 0x000fe400078e0210 */
[----:B------:R-:W4:Y:S02]  /*4120*/  LDG.E.64 R14, desc[UR6][R14.64] ;  /* 0x000000060e0e7981 */ /* 0x000f24000c1e1b00 */
[----:B------:R-:W-:Y:S02]  /*4130*/  IMAD.WIDE R2, R9, 0x8, R2 ;  /* 0x0000000809027825 */ /* 0x000fe400078e0202 */
[----:B------:R-:W5:Y:S01]  /*4140*/  LDG.E.64 R18, desc[UR6][R18.64] ;  /* 0x0000000612127981 */ /* 0x000f62000c1e1b00 */
[----:B------:R-:W0:Y:S03]  /*4150*/  LDC.64 R8, c[0x0][0x388] ;  /* 0x0000e200ff087b82 */ /* 0x000e260000000a00 */
        /* <DEDUP_REMOVED lines=12> */
.L_x_9:
[----:B------:R-:W-:-:S00]  /*4220*/  BRA `(.L_x_9) ;  /* 0xfffffffc00fc7947 */ /* 0x000fc0000383ffff */
[----:B------:R-:W-:-:S00]  /*4230*/  NOP ;  /* 0x0000000000007918 */ /* 0x000fc00000000000 */
        /* <DEDUP_REMOVED lines=12> */
.L_x_28:


//--------------------- .text._Z10jacobiEdgePdS_iiiii --------------------------
	.section	.text._Z10jacobiEdgePdS_iiiii,"ax",@progbits
	.align	128
        .global         _Z10jacobiEdgePdS_iiiii
        .type           _Z10jacobiEdgePdS_iiiii,@function
        .size           _Z10jacobiEdgePdS_iiiii,(.L_x_29 - _Z10jacobiEdgePdS_iiiii)
        .other          _Z10jacobiEdgePdS_iiiii,@"STO_CUDA_ENTRY STV_DEFAULT"
_Z10jacobiEdgePdS_iiiii:
.text._Z10jacobiEdgePdS_iiiii:
[----:B------:R-:W-:Y:S01]  /*0000*/  LDC R1, c[0x0][0x37c] ;  /* 0x0000df00ff017b82 */ /* 0x000fe20000000800 */
[----:B------:R-:W0:Y:S01]  /*0010*/  LDCU UR7, c[0x0][0x370] ;  /* 0x00006e00ff0777ac */ /* 0x000e220008000800 */
[----:B------:R-:W1:Y:S06]  /*0020*/  S2R R14, SR_TID.Y ;  /* 0x00000000000e7919 */ /* 0x000e6c0000002200 */
[----:B------:R-:W-:Y:S01]  /*0030*/  S2UR UR14, SR_CTAID.Y ;  /* 0x00000000000e79c3 */ /* 0x000fe20000002600 */
[----:B------:R-:W2:Y:S01]  /*0040*/  LDCU UR10, c[0x0][0x374] ;  /* 0x00006e80ff0a77ac */ /* 0x000ea20008000800 */
[----:B------:R-:W1:Y:S01]  /*0050*/  S2R R15, SR_TID.Z ;  /* 0x00000000000f7919 */ /* 0x000e620000002300 */
[----:B------:R-:W3:Y:S01]  /*0060*/  LDCU UR11, c[0x0][0x360] ;  /* 0x00006c00ff0b77ac */ /* 0x000ee20008000800 */
[----:B------:R-:W4:Y:S04]  /*0070*/  S2R R13, SR_TID.X ;  /* 0x00000000000d7919 */ /* 0x000f280000002100 */
[----:B------:R-:W5:Y:S01]  /*0080*/  S2UR UR15, SR_CTAID.Z ;  /* 0x00000000000f79c3 */ /* 0x000f620000002700 */
[----:B------:R-:W3:Y:S01]  /*0090*/  LDCU UR12, c[0x0][0x364] ;  /* 0x00006c80ff0c77ac */ /* 0x000ee20008000800 */
[----:B------:R-:W0:Y:S06]  /*00a0*/  LDCU UR18, c[0x0][0x3a0] ;  /* 0x00007400ff1277ac */ /* 0x000e2c0008000800 */
[----:B------:R-:W5:Y:S01]  /*00b0*/  LDC R12, c[0x0][0x368] ;  /* 0x0000da00ff0c7b82 */ /* 0x000f620000000800 */
[----:B------:R-:W2:Y:S01]  /*00c0*/  LDCU UR13, c[0x0][0x378] ;  /* 0x00006f00ff0d77ac */ /* 0x000ea20008000800 */
[----:B------:R-:W4:Y:S06]  /*00d0*/  LDCU.64 UR8, c[0x0][0x358] ;  /* 0x00006b00ff0877ac */ /* 0x000f2c0008000a00 */
[----:B------:R-:W5:Y:S01]  /*00e0*/  S2UR UR16, SR_CTAID.X ;  /* 0x00000000001079c3 */ /* 0x000f620000002500 */
[----:B---3--:R-:W-:-:S02]  /*00f0*/  UIMAD UR6, UR11, UR12, URZ ;  /* 0x0000000c0b0672a4 */ /* 0x008fc4000f8e02ff */
[----:B0-----:R-:W-:Y:S01]  /*0100*/  USHF.L.U32 UR17, UR18, 0x1, URZ ;  /* 0x0000000112117899 */ /* 0x001fe200080006ff */
[----:B-1----:R-:W-:Y:S01]  /*0110*/  IMAD R2, R15, UR12, R14 ;  /* 0x0000000c0f027c24 */ /* 0x002fe2000f8e020e */
[----:B--2---:R-:W-:-:S03]  /*0120*/  UIMAD UR4, UR10, UR13, URZ ;  /* 0x0000000d0a0472a4 */ /* 0x004fc6000f8e02ff */
[----:B----4-:R-:W-:Y:S01]  /*0130*/  IMAD R2, R2, UR11, R13 ;  /* 0x0000000b02027c24 */ /* 0x010fe2000f8e020d */
[----:B------:R-:W-:Y:S01]  /*0140*/  UIMAD UR5, UR4, UR7, URZ ;  /* 0x00000007040572a4 */ /* 0x000fe2000f8e02ff */
[----:B-----5:R-:W-:Y:S01]  /*0150*/  IMAD R3, R12, UR6, RZ ;  /* 0x000000060c037c24 */ /* 0x020fe2000f8e02ff */
[----:B------:R-:W-:-:S04]  /*0160*/  UIMAD UR4, UR15, UR10, UR14 ;  /* 0x0000000a0f0472a4 */ /* 0x000fc8000f8e020e */
[----:B------:R-:W-:Y:S01]  /*0170*/  IMAD R0, R3, UR5, RZ ;  /* 0x0000000503007c24 */ /* 0x000fe2000f8e02ff */
[----:B------:R-:W-:-:S04]  /*0180*/  UIMAD UR5, UR4, UR7, UR16 ;  /* 0x00000007040572a4 */ /* 0x000fc8000f8e0210 */
[----:B------:R-:W-:Y:S02]  /*0190*/  ISETP.LE.AND P0, PT, R0, UR17, PT ;  /* 0x0000001100007c0c */ /* 0x000fe4000bf03270 */
[----:B------:R-:W-:-:S11]  /*01a0*/  IMAD R3, R3, UR5, R2 ;  /* 0x0000000503037c24 */ /* 0x000fd6000f8e0202 */
[----:B------:R-:W-:Y:S05]  /*01b0*/  @P0 BRA `(.L_x_10) ;  /* 0x0000003c00800947 */ /* 0x000fea0003800000 */
[----:B------:R-:W-:-:S13]  /*01c0*/  ISETP.GE.AND P0, PT, R3, UR18, PT ;  /* 0x0000001203007c0c */ /* 0x000fda000bf06270 */
[----:B------:R-:W-:Y:S05]  /*01d0*/  @P0 BRA `(.L_x_11) ;  /* 0x0000001c00bc0947 */ /* 0x000fea0003800000 */
[----:B------:R-:W0:Y:S02]  /*01e0*/  LDCU UR6, c[0x0][0x39c] ;  /* 0x00007380ff0677ac */ /* 0x000e240008000800 */
[----:B0-----:R-:W-:-:S13]  /*01f0*/  ISETP.LE.AND P0, PT, RZ, UR6, PT ;  /* 0x00000006ff007c0c */ /* 0x001fda000bf03270 */
[----:B------:R-:W-:Y:S05]  /*0200*/  @!P0 EXIT ;  /* 0x000000000000894d */ /* 0x000fea0003800000 */
[----:B------:R-:W0:Y:S01]  /*0210*/  LDCU.64 UR20, c[0x0][0x390] ;  /* 0x00007200ff1477ac */ /* 0x000e220008000a00 */
[----:B------:R-:W-:Y:S01]  /*0220*/  UISETP.NE.AND UP0, UPT, UR6, URZ, UPT ;  /* 0x000000ff0600728c */ /* 0x000fe2000bf05270 */
[----:B------:R-:W-:Y:S01]  /*0230*/  UMOV UR4, URZ ;  /* 0x000000ff00047c82 */ /* 0x000fe20008000000 */
[----:B0-----:R-:W-:Y:S02]  /*0240*/  IMAD.U32 R10, RZ, RZ, UR20 ;  /* 0x00000014ff0a7e24 */ /* 0x001fe4000f8e00ff */
[----:B------:R-:W-:-:S03]  /*0250*/  IMAD.U32 R11, RZ, RZ, UR21 ;  /* 0x00000015ff0b7e24 */ /* 0x000fc6000f8e00ff */
[C---:B------:R-:W-:Y:S01]  /*0260*/  IADD3 R2, PT, PT, R10.reuse, -0x2, RZ ;  /* 0xfffffffe0a027810 */ /* 0x040fe20007ffe0ff */
[----:B------:R-:W-:Y:S02]  /*0270*/  VIADD R5, R11, 0xfffffffe ;  /* 0xfffffffe0b057836 */ /* 0x000fe40000000000 */
[----:B------:R-:W-:Y:S02]  /*0280*/  IMAD R4, R10, R11, RZ ;  /* 0x0000000b0a047224 */ /* 0x000fe400078e02ff */
[----:B------:R-:W-:Y:S01]  /*0290*/  IMAD R6, R2, R5, RZ ;  /* 0x0000000502067224 */ /* 0x000fe200078e02ff */
[----:B------:R-:W-:Y:S06]  /*02a0*/  BRA.U !UP0, `(.L_x_12) ;  /* 0x0000001508d47547 */ /* 0x000fec000b800000 */
[----:B------:R-:W-:Y:S01]  /*02b0*/  IABS R7, R2 ;  /* 0x0000000200077213 */ /* 0x000fe20000000000 */
[----:B------:R-:W-:Y:S01]  /*02c0*/  IMAD R19, R12, UR5, R15 ;  /* 0x000000050c137c24 */ /* 0x000fe2000f8e020f */
[----:B------:R-:W-:Y:S01]  /*02d0*/  IABS R20, R6 ;  /* 0x0000000600147213 */ /* 0x000fe20000000000 */
[----:B------:R-:W-:Y:S01]  /*02e0*/  UIADD3 UR4, UPT, UPT, UR15, UR13, URZ ;  /* 0x0000000d0f047290 */ /* 0x000fe2000fffe0ff */
[----:B------:R-:W0:Y:S01]  /*02f0*/  I2F.RP R8, R7 ;  /* 0x0000000700087306 */ /* 0x000e220000209400 */
[----:B------:R-:W-:Y:S02]  /*0300*/  IABS R9, R5 ;  /* 0x0000000500097213 */ /* 0x000fe40000000000 */
[----:B------:R-:W-:Y:S01]  /*0310*/  IABS R24, R2 ;  /* 0x0000000200187213 */ /* 0x000fe20000000000 */
[----:B------:R-:W-:Y:S01]  /*0320*/  UIMAD UR4, UR4, UR10, UR14 ;  /* 0x0000000a040472a4 */ /* 0x000fe2000f8e020e */
[----:B------:R-:W-:-:S03]  /*0330*/  ISETP.NE.AND P2, PT, R2, RZ, PT ;  /* 0x000000ff0200720c */ /* 0x000fc60003f45270 */
[----:B------:R-:W1:Y:S01]  /*0340*/  I2F.RP R21, R20 ;  /* 0x0000001400157306 */ /* 0x000e620000209400 */
[----:B------:R-:W-:-:S06]  /*0350*/  UIMAD UR4, UR4, UR7, UR16 ;  /* 0x00000007040472a4 */ /* 0x000fcc000f8e0210 */
[----:B------:R-:W-:Y:S01]  /*0360*/  IMAD R15, R12, UR4, R15 ;  /* 0x000000040c0f7c24 */ /* 0x000fe2000f8e020f */
[----:B0-----:R-:W0:Y:S08]  /*0370*/  MUFU.RCP R8, R8 ;  /* 0x0000000800087308 */ /* 0x001e300000001000 */
[----:B-1----:R-:W1:Y:S08]  /*0380*/  MUFU.RCP R21, R21 ;  /* 0x0000001500157308 */ /* 0x002e700000001000 */
[----:B------:R-:W2:Y:S01]  /*0390*/  I2F.RP R18, R9 ;  /* 0x0000000900127306 */ /* 0x000ea20000209400 */
[----:B0-----:R-:W-:-:S02]  /*03a0*/  VIADD R16, R8, 0xffffffe ;  /* 0x0ffffffe08107836 */ /* 0x001fc40000000000 */
[--C-:B------:R-:W-:Y:S02]  /*03b0*/  IMAD R8, R19, UR12, R14.reuse ;  /* 0x0000000c13087c24 */ /* 0x100fe4000f8e020e */
[----:B------:R-:W-:Y:S02]  /*03c0*/  IMAD R14, R15, UR12, R14 ;  /* 0x0000000c0f0e7c24 */ /* 0x000fe4000f8e020e */
[--C-:B------:R-:W-:Y:S01]  /*03d0*/  IMAD R23, R8, UR11, R13.reuse ;  /* 0x0000000b08177c24 */ /* 0x100fe2000f8e020d */
[----:B------:R0:W3:Y:S01]  /*03e0*/  F2I.FTZ.U32.TRUNC.NTZ R17, R16 ;  /* 0x0000001000117305 */ /* 0x0000e2000021f000 */
[----:B-1----:R-:W-:Y:S01]  /*03f0*/  VIADD R26, R21, 0xffffffe ;  /* 0x0ffffffe151a7836 */ /* 0x002fe20000000000 */
[----:B------:R-:W-:Y:S01]  /*0400*/  IADD3 R21, PT, PT, RZ, -R24, RZ ;  /* 0x80000018ff157210 */ /* 0x000fe20007ffe0ff */
[----:B------:R-:W-:Y:S01]  /*0410*/  IMAD R13, R14, UR11, R13 ;  /* 0x0000000b0e0d7c24 */ /* 0x000fe2000f8e020d */
[----:B------:R-:W-:-:S04]  /*0420*/  IABS R25, R23 ;  /* 0x0000001700197213 */ /* 0x000fc80000000000 */
[----:B--2---:R-:W1:Y:S01]  /*0430*/  MUFU.RCP R18, R18 ;  /* 0x0000001200127308 */ /* 0x004e620000001000 */
[----:B0-----:R-:W-:Y:S01]  /*0440*/  IMAD.MOV.U32 R16, RZ, RZ, RZ ;  /* 0x000000ffff107224 */ /* 0x001fe200078e00ff */
[----:B---3--:R-:W-:-:S05]  /*0450*/  IADD3 R22, PT, PT, RZ, -R17, RZ ;  /* 0x80000011ff167210 */ /* 0x008fca0007ffe0ff */
[----:B------:R-:W-:-:S04]  /*0460*/  IMAD R19, R22, R7, RZ ;  /* 0x0000000716137224 */ /* 0x000fc800078e02ff */
[----:B------:R-:W-:Y:S02]  /*0470*/  IMAD.HI.U32 R8, R17, R19, R16 ;  /* 0x0000001311087227 */ /* 0x000fe400078e0010 */
[----:B------:R0:W2:Y:S02]  /*0480*/  F2I.FTZ.U32.TRUNC.NTZ R17, R26 ;  /* 0x0000001a00117305 */ /* 0x0000a4000021f000 */
[----:B-1----:R-:W-:Y:S02]  /*0490*/  VIADD R18, R18, 0xffffffe ;  /* 0x0ffffffe12127836 */ /* 0x002fe40000000000 */
[----:B------:R-:W-:-:S04]  /*04a0*/  IMAD.HI.U32 R22, R8, R25, RZ ;  /* 0x0000001908167227 */ /* 0x000fc800078e00ff */
[----:B------:R-:W-:Y:S01]  /*04b0*/  IMAD R24, R22, R21, R25 ;  /* 0x0000001516187224 */ /* 0x000fe200078e0219 */
[----:B------:R-:W1:Y:S01]  /*04c0*/  F2I.FTZ.U32.TRUNC.NTZ R19, R18 ;  /* 0x0000001200137305 */ /* 0x000e62000021f000 */
[----:B0-----:R-:W-:-:S03]  /*04d0*/  IABS R26, R5 ;  /* 0x00000005001a7213 */ /* 0x001fc60000000000 */
[----:B------:R-:W-:Y:S01]  /*04e0*/  ISETP.GT.U32.AND P1, PT, R7, R24, PT ;  /* 0x000000180700720c */ /* 0x000fe20003f24070 */
[----:B--2---:R-:W-:Y:S01]  /*04f0*/  IMAD.MOV R27, RZ, RZ, -R17 ;  /* 0x000000ffff1b7224 */ /* 0x004fe200078e0a11 */
[----:B------:R-:W-:-:S03]  /*0500*/  IADD3 R26, PT, PT, RZ, -R26, RZ ;  /* 0x8000001aff1a7210 */ /* 0x000fc60007ffe0ff */
[----:B------:R-:W-:Y:S02]  /*0510*/  IMAD R27, R27, R20, RZ ;  /* 0x000000141b1b7224 */ /* 0x000fe400078e02ff */
[----:B------:R-:W-:Y:S02]  /*0520*/  IMAD.MOV.U32 R14, RZ, RZ, R26 ;  /* 0x000000ffff0e7224 */ /* 0x000fe400078e001a */
[----:B------:R-:W-:Y:S01]  /*0530*/  IMAD.HI.U32 R17, R17, R27, R16 ;  /* 0x0000001b11117227 */ /* 0x000fe200078e0010 */
[----:B------:R-:W-:-:S03]  /*0540*/  IABS R16, R6 ;  /* 0x0000000600107213 */ /* 0x000fc60000000000 */
[-C--:B------:R-:W-:Y:S01]  /*0550*/  @!P1 IADD3 R24, PT, PT, R24, -R7.reuse, RZ ;  /* 0x8000000718189210 */ /* 0x080fe20007ffe0ff */
[----:B------:R-:W-:Y:S02]  /*0560*/  @!P1 VIADD R22, R22, 0x1 ;  /* 0x0000000116169836 */ /* 0x000fe40000000000 */
[----:B------:R-:W-:Y:S01]  /*0570*/  IMAD.MOV R16, RZ, RZ, -R16 ;  /* 0x000000ffff107224 */ /* 0x000fe200078e0a10 */
[----:B------:R-:W-:Y:S01]  /*0580*/  ISETP.GE.U32.AND P0, PT, R24, R7, PT ;  /* 0x000000071800720c */ /* 0x000fe20003f06070 */
[----:B-1----:R-:W-:-:S03]  /*0590*/  IMAD.MOV R24, RZ, RZ, -R19 ;  /* 0x000000ffff187224 */ /* 0x002fc600078e0a13 */
[----:B------:R-:W-:Y:S01]  /*05a0*/  MOV R18, R16 ;  /* 0x0000001000127202 */ /* 0x000fe20000000f00 */
[----:B------:R-:W-:-:S04]  /*05b0*/  IMAD.HI.U32 R16, R17, R25, RZ ;  /* 0x0000001911107227 */ /* 0x000fc800078e00ff */
[----:B------:R-:W-:Y:S02]  /*05c0*/  IMAD R27, R24, R9, RZ ;  /* 0x00000009181b7224 */ /* 0x000fe400078e02ff */
[----:B------:R-:W0:Y:S01]  /*05d0*/  I2F.RP R24, R9 ;  /* 0x0000000900187306 */ /* 0x000e220000209400 */
[----:B------:R-:W-:Y:S01]  /*05e0*/  IMAD R25, R16, R18, R25 ;  /* 0x0000001210197224 */ /* 0x000fe200078e0219 */
[----:B------:R-:W-:Y:S01]  /*05f0*/  @P0 IADD3 R22, PT, PT, R22, 0x1, RZ ;  /* 0x0000000116160810 */ /* 0x000fe20007ffe0ff */
[----:B------:R-:W-:-:S03]  /*0600*/  IMAD.MOV.U32 R18, RZ, RZ, RZ ;  /* 0x000000ffff127224 */ /* 0x000fc600078e00ff */
[----:B------:R-:W-:Y:S01]  /*0610*/  ISETP.GT.U32.AND P5, PT, R20, R25, PT ;  /* 0x000000191400720c */ /* 0x000fe20003fa4070 */
[----:B------:R-:W-:Y:S01]  /*0620*/  IMAD.HI.U32 R19, R19, R27, R18 ;  /* 0x0000001b13137227 */ /* 0x000fe200078e0012 */
[-C--:B------:R-:W-:Y:S02]  /*0630*/  LOP3.LUT R18, R23, R2.reuse, RZ, 0x3c, !PT ;  /* 0x0000000217127212 */ /* 0x080fe400078e3cff */
[----:B------:R-:W-:Y:S02]  /*0640*/  LOP3.LUT R27, RZ, R2, RZ, 0x33, !PT ;  /* 0x00000002ff1b7212 */ /* 0x000fe400078e33ff */
[----:B------:R-:W-:Y:S01]  /*0650*/  ISETP.GE.AND P3, PT, R18, RZ, PT ;  /* 0x000000ff1200720c */ /* 0x000fe20003f66270 */
[----:B0-----:R-:W0:Y:S06]  /*0660*/  MUFU.RCP R24, R24 ;  /* 0x0000001800187308 */ /* 0x001e2c0000001000 */
[----:B------:R-:W-:Y:S01]  /*0670*/  @!P5 IMAD.IADD R25, R25, 0x1, -R20 ;  /* 0x000000011919d824 */ /* 0x000fe200078e0a14 */
[----:B------:R-:W-:-:S02]  /*0680*/  @!P5 IADD3 R16, PT, PT, R16, 0x1, RZ ;  /* 0x000000011010d810 */ /* 0x000fc40007ffe0ff */
[----:B------:R-:W-:Y:S02]  /*0690*/  ISETP.NE.AND P5, PT, R6, RZ, PT ;  /* 0x000000ff0600720c */ /* 0x000fe40003fa5270 */
[----:B------:R-:W-:Y:S01]  /*06a0*/  ISETP.GE.U32.AND P4, PT, R25, R20, PT ;  /* 0x000000141900720c */ /* 0x000fe20003f86070 */
[----:B------:R-:W-:Y:S01]  /*06b0*/  @!P3 IMAD.MOV R22, RZ, RZ, -R22 ;  /* 0x000000ffff16b224 */ /* 0x000fe200078e0a16 */
[----:B------:R-:W-:-:S04]  /*06c0*/  LOP3.LUT R25, R13, R2, RZ, 0x3c, !PT ;  /* 0x000000020d197212 */ /* 0x000fc800078e3cff */
[----:B------:R-:W-:Y:S01]  /*06d0*/  SEL R18, R27, R22, !P2 ;  /* 0x000000161b127207 */ /* 0x000fe20005000000 */
[----:B0-----:R-:W-:Y:S01]  /*06e0*/  VIADD R22, R24, 0xffffffe ;  /* 0x0ffffffe18167836 */ /* 0x001fe20000000000 */
[----:B------:R-:W-:Y:S02]  /*06f0*/  IABS R27, R13 ;  /* 0x0000000d001b7213 */ /* 0x000fe40000000000 */
[----:B------:R-:W-:Y:S01]  /*0700*/  IABS R24, R18 ;  /* 0x0000001200187213 */ /* 0x000fe20000000000 */
[----:B------:R0:W1:Y:S02]  /*0710*/  F2I.FTZ.U32.TRUNC.NTZ R15, R22 ;  /* 0x00000016000f7305 */ /* 0x000064000021f000 */
[----:B------:R-:W-:Y:S01]  /*0720*/  @P4 VIADD R16, R16, 0x1 ;  /* 0x0000000110104836 */ /* 0x000fe20000000000 */
[----:B------:R-:W-:Y:S01]  /*0730*/  ISETP.GE.AND P1, PT, R25, RZ, PT ;  /* 0x000000ff1900720c */ /* 0x000fe20003f26270 */
[----:B------:R-:W-:-:S04]  /*0740*/  IMAD.HI.U32 R19, R19, R24, RZ ;  /* 0x0000001813137227 */ /* 0x000fc800078e00ff */
[----:B------:R-:W-:Y:S01]  /*0750*/  IMAD R24, R19, R14, R24 ;  /* 0x0000000e13187224 */ /* 0x000fe200078e0218 */
[----:B------:R-:W-:Y:S01]  /*0760*/  LOP3.LUT R19, R23, R6, RZ, 0x3c, !PT ;  /* 0x0000000617137212 */ /* 0x000fe200078e3cff */
[----:B0-----:R-:W-:-:S03]  /*0770*/  IMAD.HI.U32 R22, R8, R27, RZ ;  /* 0x0000001b08167227 */ /* 0x001fc600078e00ff */
[----:B------:R-:W-:Y:S01]  /*0780*/  ISETP.GT.U32.AND P6, PT, R9, R24, PT ;  /* 0x000000180900720c */ /* 0x000fe20003fc4070 */
[----:B------:R-:W-:Y:S01]  /*0790*/  IMAD R26, R22, R21, R27 ;  /* 0x00000015161a7224 */ /* 0x000fe200078e021b */
[----:B-1----:R-:W-:Y:S02]  /*07a0*/  IADD3 R14, PT, PT, RZ, -R15, RZ ;  /* 0x8000000fff0e7210 */ /* 0x002fe40007ffe0ff */
[----:B------:R-:W-:Y:S02]  /*07b0*/  ISETP.GE.AND P3, PT, R19, RZ, PT ;  /* 0x000000ff1300720c */ /* 0x000fe40003f66270 */
[----:B------:R-:W-:Y:S01]  /*07c0*/  ISETP.GT.U32.AND P0, PT, R7, R26, PT ;  /* 0x0000001a0700720c */ /* 0x000fe20003f04070 */
[----:B------:R-:W-:Y:S02]  /*07d0*/  IMAD R19, R14, R9, RZ ;  /* 0x000000090e137224 */ /* 0x000fe400078e02ff */
[----:B------:R-:W-:-:S04]  /*07e0*/  IMAD.MOV.U32 R14, RZ, RZ, RZ ;  /* 0x000000ffff0e7224 */ /* 0x000fc800078e00ff */
[----:B------:R-:W-:Y:S02]  /*07f0*/  @!P6 IMAD.IADD R24, R24, 0x1, -R9 ;  /* 0x000000011818e824 */ /* 0x000fe400078e0a09 */
[----:B------:R-:W-:Y:S01]  /*0800*/  IMAD.HI.U32 R19, R15, R19, R14 ;  /* 0x000000130f137227 */ /* 0x000fe200078e000e */
[----:B------:R-:W-:Y:S02]  /*0810*/  IABS R14, R6 ;  /* 0x00000006000e7213 */ /* 0x000fe40000000000 */
[----:B------:R-:W-:Y:S01]  /*0820*/  ISETP.GT.U32.AND P6, PT, R9, R24, PT ;  /* 0x000000180900720c */ /* 0x000fe20003fc4070 */
[----:B------:R-:W-:Y:S01]  /*0830*/  @!P0 IMAD.IADD R26, R26, 0x1, -R7 ;  /* 0x000000011a1a8824 */ /* 0x000fe200078e0a07 */
[----:B------:R-:W-:Y:S01]  /*0840*/  LOP3.LUT R15, RZ, R6, RZ, 0x33, !PT ;  /* 0x00000006ff0f7212 */ /* 0x000fe200078e33ff */
[----:B------:R-:W-:Y:S01]  /*0850*/  @!P3 IMAD.MOV R16, RZ, RZ, -R16 ;  /* 0x000000ffff10b224 */ /* 0x000fe200078e0a10 */
[----:B------:R-:W-:Y:S01]  /*0860*/  ISETP.NE.AND P3, PT, R5, RZ, PT ;  /* 0x000000ff0500720c */ /* 0x000fe20003f65270 */
[----:B------:R-:W-:Y:S01]  /*0870*/  IMAD.MOV R21, RZ, RZ, -R14 ;  /* 0x000000ffff157224 */ /* 0x000fe200078e0a0e */
[----:B------:R-:W-:Y:S01]  /*0880*/  ISETP.GE.U32.AND P4, PT, R26, R7, PT ;  /* 0x000000071a00720c */ /* 0x000fe20003f86070 */
[----:B------:R-:W-:Y:S01]  /*0890*/  @!P0 VIADD R22, R22, 0x1 ;  /* 0x0000000116168836 */ /* 0x000fe20000000000 */
[----:B------:R-:W-:-:S02]  /*08a0*/  SEL R16, R15, R16, !P5 ;  /* 0x000000100f107207 */ /* 0x000fc40006800000 */
[----:B------:R-:W-:-:S03]  /*08b0*/  LOP3.LUT R15, RZ, R5, RZ, 0x33, !PT ;  /* 0x00000005ff0f7212 */ /* 0x000fc600078e33ff */
[----:B------:R-:W-:Y:S01]  /*08c0*/  @!P6 IADD3 R24, PT, PT, R24, -R9, RZ ;  /* 0x800000091818e210 */ /* 0x000fe20007ffe0ff */
[----:B------:R-:W-:Y:S01]  /*08d0*/  IMAD R16, R16, R11, R11 ;  /* 0x0000000b10107224 */ /* 0x000fe200078e020b */
[----:B------:R-:W-:Y:S01]  /*08e0*/  ISETP.GE.AND P6, PT, R18, RZ, PT ;  /* 0x000000ff1200720c */ /* 0x000fe20003fc6270 */
[----:B------:R-:W-:Y:S01]  /*08f0*/  IMAD.MOV R18, RZ, RZ, -R18 ;  /* 0x000000ffff127224 */ /* 0x000fe200078e0a12 */
[----:B------:R-:W-:Y:S01]  /*0900*/  MOV R14, R24 ;  /* 0x00000018000e7202 */ /* 0x000fe20000000f00 */
[----:B------:R-:W-:Y:S01]  /*0910*/  IMAD.HI.U32 R24, R17, R27, RZ ;  /* 0x0000001b11187227 */ /* 0x000fe200078e00ff */
[----:B------:R-:W-:-:S03]  /*0920*/  @P4 IADD3 R22, PT, PT, R22, 0x1, RZ ;  /* 0x0000000116164810 */ /* 0x000fc60007ffe0ff */
[----:B------:R-:W-:Y:S01]  /*0930*/  IMAD R27, R24, R21, R27 ;  /* 0x00000015181b7224 */ /* 0x000fe200078e021b */
[----:B------:R-:W-:Y:S01]  /*0940*/  LOP3.LUT R21, RZ, R2, RZ, 0x33, !PT ;  /* 0x00000002ff157212 */ /* 0x000fe200078e33ff */
[----:B------:R-:W-:Y:S01]  /*0950*/  IMAD R18, R2, R18, R23 ;  /* 0x0000001202127224 */ /* 0x000fe200078e0217 */
[----:B------:R-:W-:Y:S02]  /*0960*/  @!P1 IADD3 R22, PT, PT, -R22, RZ, RZ ;  /* 0x000000ff16169210 */ /* 0x000fe40007ffe1ff */
[----:B------:R-:W-:Y:S01]  /*0970*/  ISETP.GT.U32.AND P0, PT, R20, R27, PT ;  /* 0x0000001b1400720c */ /* 0x000fe20003f04070 */
[----:B------:R-:W-:Y:S01]  /*0980*/  @!P6 IMAD.MOV R14, RZ, RZ, -R14 ;  /* 0x000000ffff0ee224 */ /* 0x000fe200078e0a0e */
[----:B------:R-:W-:-:S04]  /*0990*/  SEL R22, R21, R22, !P2 ;  /* 0x0000001615167207 */ /* 0x000fc80005000000 */
[----:B------:R-:W-:Y:S02]  /*09a0*/  SEL R17, R15, R14, !P3 ;  /* 0x0000000e0f117207 */ /* 0x000fe40005800000 */
[----:B------:R-:W0:Y:S01]  /*09b0*/  LDC.64 R14, c[0x0][0x380] ;  /* 0x0000e000ff0e7b82 */ /* 0x000e220000000a00 */
[----:B------:R-:W-:Y:S02]  /*09c0*/  IABS R26, R22 ;  /* 0x00000016001a7213 */ /* 0x000fe40000000000 */
[----:B------:R-:W-:Y:S01]  /*09d0*/  IMAD.IADD R17, R17, 0x1, R16 ;  /* 0x0000000111117824 */ /* 0x000fe200078e0210 */
[----:B------:R-:W-:Y:S01]  /*09e0*/  IABS R16, R5 ;  /* 0x0000000500107213 */ /* 0x000fe20000000000 */
[----:B------:R-:W-:Y:S02]  /*09f0*/  @!P0 IMAD.IADD R27, R27, 0x1, -R20 ;  /* 0x000000011b1b8824 */ /* 0x000fe400078e0a14 */
[----:B------:R-:W-:Y:S02]  /*0a00*/  IMAD R17, R17, R10, R10 ;  /* 0x0000000a11117224 */ /* 0x000fe400078e020a */
[----:B------:R-:W-:Y:S01]  /*0a10*/  IMAD.MOV R16, RZ, RZ, -R16 ;  /* 0x000000ffff107224 */ /* 0x000fe200078e0a10 */
[----:B------:R-:W-:Y:S01]  /*0a20*/  ISETP.GE.U32.AND P2, PT, R27, R20, PT ;  /* 0x000000141b00720c */ /* 0x000fe20003f46070 */
[----:B------:R-:W-:Y:S01]  /*0a30*/  IMAD.HI.U32 R19, R19, R26, RZ ;  /* 0x0000001a13137227 */ /* 0x000fe200078e00ff */
[----:B------:R-:W-:-:S02]  /*0a40*/  IADD3 R25, PT, PT, R18, 0x1, R17 ;  /* 0x0000000112197810 */ /* 0x000fc40007ffe011 */
[----:B------:R-:W-:Y:S01]  /*0a50*/  LOP3.LUT R17, R13, R6, RZ, 0x3c, !PT ;  /* 0x000000060d117212 */ /* 0x000fe200078e3cff */
[----:B------:R-:W-:-:S03]  /*0a60*/  IMAD R26, R19, R16, R26 ;  /* 0x00000010131a7224 */ /* 0x000fc600078e021a */
[----:B------:R-:W-:Y:S01]  /*0a70*/  ISETP.GE.AND P1, PT, R17, RZ, PT ;  /* 0x000000ff1100720c */ /* 0x000fe20003f26270 */
        /* <DEDUP_REMOVED lines=12> */
[----:B------:R-:W-:Y:S02]  /*0b40*/  ISETP.GT.U32.AND P4, PT, R9, R26, PT ;  /* 0x0000001a0900720c */ /* 0x000fe40003f84070 */
[----:B------:R-:W-:-:S11]  /*0b50*/  @!P0 IADD3 R24, PT, PT, R24, 0x1, RZ ;  /* 0x0000000118188810 */ /* 0x000fd60007ffe0ff */
[----:B------:R-:W-:Y:S01]  /*0b60*/  @!P4 IMAD.IADD R26, R26, 0x1, -R9 ;  /* 0x000000011a1ac824 */ /* 0x000fe200078e0a09 */
[----:B--2---:R-:W-:Y:S01]  /*0b70*/  DADD R16, R20, R16 ;  /* 0x0000000014107229 */ /* 0x004fe20000000010 */
[----:B------:R-:W-:-:S04]  /*0b80*/  IMAD.IADD R21, R25, 0x1, -R4 ;  /* 0x0000000119157824 */ /* 0x000fc800078e0a04 */
[----:B------:R-:W-:-:S06]  /*0b90*/  IMAD.WIDE R20, R21, 0x8, R14 ;  /* 0x0000000815147825 */ /* 0x000fcc00078e020e */
[----:B------:R-:W2:Y:S01]  /*0ba0*/  LDG.E.64 R20, desc[UR8][R20.64] ;  /* 0x0000000814147981 */ /* 0x000ea2000c1e1b00 */
[----:B------:R-:W-:Y:S01]  /*0bb0*/  ISETP.GT.U32.AND P4, PT, R9, R26, PT ;  /* 0x0000001a0900720c */ /* 0x000fe20003f84070 */
[----:B------:R-:W-:Y:S01]  /*0bc0*/  @P2 VIADD R24, R24, 0x1 ;  /* 0x0000000118182836 */ /* 0x000fe20000000000 */
[C---:B------:R-:W-:Y:S01]  /*0bd0*/  ISETP.GE.AND P0, PT, R22.reuse, RZ, PT ;  /* 0x000000ff1600720c */ /* 0x040fe20003f06270 */
[----:B---3--:R-:W-:Y:S01]  /*0be0*/  DADD R28, R16, R18 ;  /* 0x00000000101c7229 */ /* 0x008fe20000000012 */
[----:B------:R-:W-:Y:S01]  /*0bf0*/  IADD3 R22, PT, PT, -R22, RZ, RZ ;  /* 0x000000ff16167210 */ /* 0x000fe20007ffe1ff */
[----:B------:R-:W0:Y:S01]  /*0c00*/  LDC.64 R16, c[0x0][0x388] ;  /* 0x0000e200ff107b82 */ /* 0x000e220000000a00 */
[----:B------:R-:W-:Y:S01]  /*0c10*/  @!P1 IADD3 R24, PT, PT, -R24, RZ, RZ ;  /* 0x000000ff18189210 */ /* 0x000fe20007ffe1ff */
[----:B------:R-:W-:Y:S01]  /*0c20*/  UMOV UR20, 0x55555555 ;  /* 0x5555555500147882 */ /* 0x000fe20000000000 */
[----:B------:R-:W-:Y:S01]  /*0c30*/  UMOV UR21, 0x3fc55555 ;  /* 0x3fc5555500157882 */ /* 0x000fe20000000000 */
[----:B------:R-:W-:-:S04]  /*0c40*/  IMAD R22, R2, R22, R13 ;  /* 0x0000001602167224 */ /* 0x000fc800078e020d */
[----:B------:R-:W-:Y:S01]  /*0c50*/  @!P4 IMAD.IADD R26, R26, 0x1, -R9 ;  /* 0x000000011a1ac824 */ /* 0x000fe200078e0a09 */
[----:B------:R-:W-:-:S03]  /*0c60*/  LOP3.LUT R9, RZ, R6, RZ, 0x33, !PT ;  /* 0x00000006ff097212 */ /* 0x000fc600078e33ff */
[----:B------:R-:W-:Y:S01]  /*0c70*/  @!P0 IMAD.MOV R26, RZ, RZ, -R26 ;  /* 0x000000ffff1a8224 */ /* 0x000fe200078e0a1a */
[----:B------:R-:W-:Y:S02]  /*0c80*/  SEL R24, R9, R24, !P5 ;  /* 0x0000001809187207 */ /* 0x000fe40006800000 */
[----:B------:R-:W-:-:S03]  /*0c90*/  LOP3.LUT R9, RZ, R5, RZ, 0x33, !PT ;  /* 0x00000005ff097212 */ /* 0x000fc600078e33ff */
[----:B------:R-:W-:Y:S01]  /*0ca0*/  IMAD R24, R24, R11, R11 ;  /* 0x0000000b18187224 */ /* 0x000fe200078e020b */
[----:B------:R-:W-:-:S05]  /*0cb0*/  SEL R9, R9, R26, !P3 ;  /* 0x0000001a09097207 */ /* 0x000fca0005800000 */
[----:B------:R-:W-:Y:S02]  /*0cc0*/  IMAD.IADD R9, R9, 0x1, R24 ;  /* 0x0000000109097824 */ /* 0x000fe400078e0218 */
[----:B0-----:R-:W-:-:S04]  /*0cd0*/  IMAD.WIDE R18, R25, 0x8, R16 ;  /* 0x0000000819127825 */ /* 0x001fc800078e0210 */
[----:B------:R-:W-:-:S05]  /*0ce0*/  IMAD R9, R9, R10, R10 ;  /* 0x0000000a09097224 */ /* 0x000fca00078e020a */
[----:B------:R-:W-:-:S05]  /*0cf0*/  IADD3 R9, PT, PT, R22, 0x1, R9 ;  /* 0x0000000116097810 */ /* 0x000fca0007ffe009 */
[----:B------:R-:W-:Y:S01]  /*0d00*/  IMAD.WIDE R26, R9, 0x8, R14 ;  /* 0x00000008091a7825 */ /* 0x000fe200078e020e */
[----:B--2---:R-:W-:-:S08]  /*0d10*/  DADD R28, R28, R20 ;  /* 0x000000001c1c7229 */ /* 0x004fd00000000014 */
[----:B------:R-:W-:-:S07]  /*0d20*/  DMUL R28, R28, UR20 ;  /* 0x000000141c1c7c28 */ /* 0x000fce0008000000 */
[----:B------:R0:W-:Y:S04]  /*0d30*/  STG.E.64 desc[UR8][R18.64], R28 ;  /* 0x0000001c12007986 */ /* 0x0001e8000c101b08 */
[----:B------:R-:W2:Y:S04]  /*0d40*/  LDG.E.64 R24, desc[UR8][R26.64+0x8] ;  /* 0x000008081a187981 */ /* 0x000ea8000c1e1b00 */
[----:B------:R-:W2:Y:S01]  /*0d50*/  LDG.E.64 R20, desc[UR8][R26.64+-0x8] ;  /* 0xfffff8081a147981 */ /* 0x000ea2000c1e1b00 */
[----:B0-----:R-:W-:-:S06]  /*0d60*/  IMAD.WIDE R18, R10, 0x8, R26 ;  /* 0x000000080a127825 */ /* 0x001fcc00078e021a */
[----:B------:R-:W3:Y:S01]  /*0d70*/  LDG.E.64 R18, desc[UR8][R18.64] ;  /* 0x0000000812127981 */ /* 0x000ee2000c1e1b00 */
[----:B------:R-:W-:-:S04]  /*0d80*/  IMAD.WIDE R28, R4, 0x8, R26 ;  /* 0x00000008041c7825 */ /* 0x000fc800078e021a */
[C---:B------:R-:W-:Y:S02]  /*0d90*/  IMAD.IADD R22, R9.reuse, 0x1, -R4 ;  /* 0x0000000109167824 */ /* 0x040fe400078e0a04 */
[----:B------:R-:W4:Y:S01]  /*0da0*/  LDG.E.64 R28, desc[UR8][R28.64] ;  /* 0x000000081c1c7981 */ /* 0x000f22000c1e1b00 */
[----:B--2---:R-:W-:Y:S01]  /*0db0*/  DADD R24, R24, R20 ;  /* 0x0000000018187229 */ /* 0x004fe20000000014 */
[----:B------:R-:W-:-:S04]  /*0dc0*/  IMAD.IADD R21, R9, 0x1, -R10 ;  /* 0x0000000109157824 */ /* 0x000fc800078e0a0a */
[----:B------:R-:W-:-:S06]  /*0dd0*/  IMAD.WIDE R20, R21, 0x8, R14 ;  /* 0x0000000815147825 */ /* 0x000fcc00078e020e */
[----:B------:R-:W2:Y:S01]  /*0de0*/  LDG.E.64 R20, desc[UR8][R20.64] ;  /* 0x0000000814147981 */ /* 0x000ea2000c1e1b00 */
[----:B------:R-:W-:Y:S01]  /*0df0*/  IMAD.WIDE R14, R22, 0x8, R14 ;  /* 0x00000008160e7825 */ /* 0x000fe200078e020e */
[----:B---3--:R-:W-:-:S05]  /*0e00*/  DADD R24, R24, R18 ;  /* 0x0000000018187229 */ /* 0x008fca0000000012 */
[----:B------:R-:W3:Y:S01]  /*0e10*/  LDG.E.64 R14, desc[UR8][R14.64] ;  /* 0x000000080e0e7981 */ /* 0x000ee2000c1e1b00 */
[----:B------:R-:W-:Y:S01]  /*0e20*/  IMAD.WIDE R16, R9, 0x8, R16 ;  /* 0x0000000809107825 */ /* 0x000fe200078e0210 */
[----:B------:R-:W-:-:S03]  /*0e30*/  UIADD3 UR4, UPT, UPT, UR6, 0x1, URZ ;  /* 0x0000000106047890 */ /* 0x000fc6000fffe0ff */
[----:B------:R-:W-:Y:S01]  /*0e40*/  IMAD R12, R12, UR12, RZ ;  /* 0x0000000c0c0c7c24 */ /* 0x000fe2000f8e02ff */
[----:B------:R-:W-:-:S03]  /*0e50*/  ULOP3.LUT UR4, UR4, 0xfffffffe, URZ, 0xc0, !UPT ;  /* 0xfffffffe04047892 */ /* 0x000fc6000f8ec0ff */
[----:B------:R-:W-:Y:S01]  /*0e60*/  IMAD R12, R12, UR11, RZ ;  /* 0x0000000b0c0c7c24 */ /* 0x000fe2000f8e02ff */
[----:B------:R-:W-:-:S03]  /*0e70*/  UIADD3 UR6, UPT, UPT, -UR4, 0x2, URZ ;  /* 0x0000000204067890 */ /* 0x000fc6000fffe1ff */
[----:B------:R-:W-:Y:S01]  /*0e80*/  IMAD R12, R12, UR13, RZ ;  /* 0x0000000d0c0c7c24 */ /* 0x000fe2000f8e02ff */
[----:B------:R-:W-:-:S03]  /*0e90*/  UISETP.NE.AND UP0, UPT, UR6, URZ, UPT ;  /* 0x000000ff0600728c */ /* 0x000fc6000bf05270 */
[----:B------:R-:W-:-:S04]  /*0ea0*/  IMAD R9, R12, UR10, RZ ;  /* 0x0000000a0c097c24 */ /* 0x000fc8000f8e02ff */
[----:B------:R-:W-:-:S05]  /*0eb0*/  IMAD R9, R9, UR7, RZ ;  /* 0x0000000709097c24 */ /* 0x000fca000f8e02ff */
[----:B------:R-:W-:Y:S01]  /*0ec0*/  LEA R23, R9, R23, 0x1 ;  /* 0x0000001709177211 */ /* 0x000fe200078e08ff */
[----:B--2---:R-:W-:-:S08]  /*0ed0*/  DADD R24, R24, R20 ;  /* 0x0000000018187229 */ /* 0x004fd00000000014 */
[----:B----4-:R-:W-:-:S08]  /*0ee0*/  DADD R24, R24, R28 ;  /* 0x0000000018187229 */ /* 0x010fd0000000001c */
[----:B---3--:R-:W-:-:S08]  /*0ef0*/  DADD R18, R24, R14 ;  /* 0x0000000018127229 */ /* 0x008fd0000000000e */
[----:B------:R-:W-:-:S07]  /*0f00*/  DMUL R18, R18, UR20 ;  /* 0x0000001412127c28 */ /* 0x000fce0008000000 */
[----:B------:R0:W-:Y:S01]  /*0f10*/  STG.E.64 desc[UR8][R16.64], R18 ;  /* 0x0000001210007986 */ /* 0x0001e2000c101b08 */
[----:B------:R-:W-:Y:S01]  /*0f20*/  IMAD R21, R9, 0x2, R13 ;  /* 0x0000000209157824 */ /* 0x000fe200078e020d */
[----:B------:R-:W-:Y:S06]  /*0f30*/  BRA.U !UP0, `(.L_x_12) ;  /* 0x0000000908b07547 */ /* 0x000fec000b800000 */
.L_x_13:
[----:B0-----:R-:W-:Y:S02]  /*0f40*/  IABS R18, R2 ;  /* 0x0000000200127213 */ /* 0x001fe40000000000 */
[----:B-1----:R-:W-:Y:S02]  /*0f50*/  IABS R17, R5 ;  /* 0x0000000500117213 */ /* 0x002fe40000000000 */
[----:B------:R-:W0:Y:S01]  /*0f60*/  I2F.RP R13, R18 ;  /* 0x00000012000d7306 */ /* 0x000e220000209400 */
[----:B------:R-:W-:Y:S02]  /*0f70*/  IABS R16, R6 ;  /* 0x0000000600107213 */ /* 0x000fe40000000000 */
[----:B------:R-:W-:Y:S02]  /*0f80*/  IABS R19, R23 ;  /* 0x0000001700137213 */ /* 0x000fe40000000000 */
[----:B------:R-:W-:Y:S02]  /*0f90*/  IABS R14, R2 ;  /* 0x00000002000e7213 */ /* 0x000fe40000000000 */
[----:B------:R-:W-:Y:S01]  /*0fa0*/  IABS R22, R21 ;  /* 0x0000001500167213 */ /* 0x000fe20000000000 */
[----:B------:R-:W1:Y:S01]  /*0fb0*/  I2F.RP R12, R17 ;  /* 0x00000011000c7306 */ /* 0x000e620000209400 */
[----:B------:R-:W-:Y:S01]  /*0fc0*/  IADD3 R20, PT, PT, RZ, -R14, RZ ;  /* 0x8000000eff147210 */ /* 0x000fe20007ffe0ff */
[----:B------:R-:W-:Y:S01]  /*0fd0*/  IMAD.HI.U32 R14, R8, R19, RZ ;  /* 0x00000013080e7227 */ /* 0x000fe200078e00ff */
[----:B------:R-:W-:-:S03]  /*0fe0*/  ISETP.NE.AND P2, PT, R2, RZ, PT ;  /* 0x000000ff0200720c */ /* 0x000fc60003f45270 */
[----:B------:R-:W-:Y:S02]  /*0ff0*/  IMAD R8, R14, R20, R19 ;  /* 0x000000140e087224 */ /* 0x000fe400078e0213 */
[----:B0-----:R-:W0:Y:S03]  /*1000*/  MUFU.RCP R13, R13 ;  /* 0x0000000d000d7308 */ /* 0x001e260000001000 */
[----:B------:R-:W-:-:S05]  /*1010*/  ISETP.GT.U32.AND P1, PT, R7, R8, PT ;  /* 0x000000080700720c */ /* 0x000fca0003f24070 */
[----:B------:R-:W2:Y:S08]  /*1020*/  I2F.RP R10, R16 ;  /* 0x00000010000a7306 */ /* 0x000eb00000209400 */
[----:B-1----:R-:W1:Y:S01]  /*1030*/  MUFU.RCP R12, R12 ;  /* 0x0000000c000c7308 */ /* 0x002e620000001000 */
[----:B0-----:R-:W-:Y:S02]  /*1040*/  VIADD R11, R13, 0xffffffe ;  /* 0x0ffffffe0d0b7836 */ /* 0x001fe40000000000 */
[----:B------:R-:W-:-:S02]  /*1050*/  @!P1 IMAD.IADD R8, R8, 0x1, -R18 ;  /* 0x0000000108089824 */ /* 0x000fc400078e0a12 */
[----:B------:R-:W-:-:S03]  /*1060*/  @!P1 VIADD R14, R14, 0x1 ;  /* 0x000000010e0e9836 */ /* 0x000fc60000000000 */
[----:B--2---:R-:W0:Y:S01]  /*1070*/  MUFU.RCP R10, R10 ;  /* 0x0000000a000a7308 */ /* 0x004e220000001000 */
[----:B------:R-:W-:Y:S02]  /*1080*/  ISETP.GE.U32.AND P0, PT, R8, R7, PT ;  /* 0x000000070800720c */ /* 0x000fe40003f06070 */
[----:B------:R-:W-:-:S04]  /*1090*/  LOP3.LUT R7, R23, R2, RZ, 0x3c, !PT ;  /* 0x0000000217077212 */ /* 0x000fc800078e3cff */
[----:B------:R-:W-:Y:S01]  /*10a0*/  ISETP.GE.AND P3, PT, R7, RZ, PT ;  /* 0x000000ff0700720c */ /* 0x000fe20003f66270 */
[----:B------:R-:W2:Y:S01]  /*10b0*/  F2I.FTZ.U32.TRUNC.NTZ R11, R11 ;  /* 0x0000000b000b7305 */ /* 0x000ea2000021f000 */
[----:B-1----:R-:W-:Y:S01]  /*10c0*/  VIADD R12, R12, 0xffffffe ;  /* 0x0ffffffe0c0c7836 */ /* 0x002fe20000000000 */
[----:B------:R-:W-:-:S04]  /*10d0*/  MOV R7, R18 ;  /* 0x0000001200077202 */ /* 0x000fc80000000f00 */
[----:B------:R-:W-:Y:S02]  /*10e0*/  @P0 VIADD R14, R14, 0x1 ;  /* 0x000000010e0e0836 */ /* 0x000fe40000000000 */
[----:B------:R-:W1:Y:S01]  /*10f0*/  F2I.FTZ.U32.TRUNC.NTZ R13, R12 ;  /* 0x0000000c000d7305 */ /* 0x000e62000021f000 */
[----:B0-----:R-:W-:Y:S01]  /*1100*/  IADD3 R15, PT, PT, R10, 0xffffffe, RZ ;  /* 0x0ffffffe0a0f7810 */ /* 0x001fe20007ffe0ff */
[----:B------:R-:W-:Y:S02]  /*1110*/  IMAD.MOV.U32 R10, RZ, RZ, RZ ;  /* 0x000000ffff0a7224 */ /* 0x000fe400078e00ff */
[----:B--2---:R-:W-:-:S04]  /*1120*/  IMAD.MOV R25, RZ, RZ, -R11 ;  /* 0x000000ffff197224 */ /* 0x004fc800078e0a0b */
[----:B------:R-:W0:Y:S01]  /*1130*/  F2I.FTZ.U32.TRUNC.NTZ R15, R15 ;  /* 0x0000000f000f7305 */ /* 0x000e22000021f000 */
[----:B------:R-:W-:-:S04]  /*1140*/  IMAD R25, R25, R18, RZ ;  /* 0x0000001219197224 */ /* 0x000fc800078e02ff */
[----:B------:R-:W-:Y:S01]  /*1150*/  IMAD.HI.U32 R8, R11, R25, R10 ;  /* 0x000000190b087227 */ /* 0x000fe200078e000a */
[----:B------:R-:W-:Y:S02]  /*1160*/  MOV R11, R22 ;  /* 0x00000016000b7202 */ /* 0x000fe40000000f00 */
[----:B------:R-:W-:Y:S01]  /*1170*/  LOP3.LUT R22, RZ, R2, RZ, 0x33, !PT ;  /* 0x00000002ff167212 */ /* 0x000fe200078e33ff */
[----:B-1----:R-:W-:Y:S02]  /*1180*/  IMAD.MOV R12, RZ, RZ, -R13 ;  /* 0x000000ffff0c7224 */ /* 0x002fe400078e0a0d */
[----:B------:R-:W-:-:S04]  /*1190*/  IMAD.HI.U32 R10, R8, R11, RZ ;  /* 0x0000000b080a7227 */ /* 0x000fc800078e00ff */
[----:B------:R-:W-:Y:S01]  /*11a0*/  IMAD R25, R12, R17, RZ ;  /* 0x000000110c197224 */ /* 0x000fe200078e02ff */
[----:B------:R-:W-:Y:S01]  /*11b0*/  MOV R12, RZ ;  /* 0x000000ff000c7202 */ /* 0x000fe20000000f00 */
[----:B------:R-:W-:Y:S02]  /*11c0*/  IMAD R20, R10, R20, R11 ;  /* 0x000000140a147224 */ /* 0x000fe400078e020b */
[----:B0-----:R-:W-:Y:S02]  /*11d0*/  IMAD.MOV R27, RZ, RZ, -R15 ;  /* 0x000000ffff1b7224 */ /* 0x001fe400078e0a0f */
[----:B------:R-:W-:Y:S01]  /*11e0*/  IMAD.HI.U32 R12, R13, R25, R12 ;  /* 0x000000190d0c7227 */ /* 0x000fe200078e000c */
[----:B------:R-:W-:-:S03]  /*11f0*/  ISETP.GT.U32.AND P5, PT, R7, R20, PT ;  /* 0x000000140700720c */ /* 0x000fc60003fa4070 */
[----:B------:R-:W-:Y:S01]  /*1200*/  IMAD.MOV.U32 R13, RZ, RZ, R14 ;  /* 0x000000ffff0d7224 */ /* 0x000fe200078e000e */
[----:B------:R-:W-:Y:S01]  /*1210*/  MOV R14, RZ ;  /* 0x000000ff000e7202 */ /* 0x000fe20000000f00 */
[----:B------:R-:W-:Y:S02]  /*1220*/  IMAD R25, R27, R16, RZ ;  /* 0x000000101b197224 */ /* 0x000fe400078e02ff */
[----:B------:R-:W-:Y:S02]  /*1230*/  @!P3 IMAD.MOV R13, RZ, RZ, -R13 ;  /* 0x000000ffff0db224 */ /* 0x000fe400078e0a0d */
[----:B------:R-:W-:Y:S01]  /*1240*/  IMAD.HI.U32 R26, R15, R25, R14 ;  /* 0x000000190f1a7227 */ /* 0x000fe200078e000e */
[----:B------:R-:W-:Y:S02]  /*1250*/  IABS R15, R6 ;  /* 0x00000006000f7213 */ /* 0x000fe40000000000 */
[----:B------:R-:W-:Y:S01]  /*1260*/  SEL R14, R22, R13, !P2 ;  /* 0x0000000d160e7207 */ /* 0x000fe20005000000 */
[----:B------:R-:W-:Y:S01]  /*1270*/  @!P5 IMAD.IADD R20, R20, 0x1, -R18 ;  /* 0x000000011414d824 */ /* 0x000fe200078e0a12 */
[----:B------:R-:W-:Y:S01]  /*1280*/  IABS R13, R5 ;  /* 0x00000005000d7213 */ /* 0x000fe20000000000 */
[----:B------:R-:W-:Y:S01]  /*1290*/  IMAD.MOV R28, RZ, RZ, -R15 ;  /* 0x000000ffff1c7224 */ /* 0x000fe200078e0a0f */
[----:B------:R-:W-:Y:S01]  /*12a0*/  IABS R15, R14 ;  /* 0x0000000e000f7213 */ /* 0x000fe20000000000 */
[----:B------:R-:W-:Y:S01]  /*12b0*/  IMAD.HI.U32 R18, R26, R19, RZ ;  /* 0x000000131a127227 */ /* 0x000fe200078e00ff */
[----:B------:R-:W-:-:S02]  /*12c0*/  IADD3 R24, PT, PT, RZ, -R13, RZ ;  /* 0x8000000dff187210 */ /* 0x000fc40007ffe0ff */
[----:B------:R-:W-:Y:S01]  /*12d0*/  ISETP.GE.U32.AND P0, PT, R20, R7, PT ;  /* 0x000000071400720c */ /* 0x000fe20003f06070 */
[----:B------:R-:W-:-:S04]  /*12e0*/  IMAD.HI.U32 R13, R12, R15, RZ ;  /* 0x0000000f0c0d7227 */ /* 0x000fc800078e00ff */
[----:B------:R-:W-:Y:S02]  /*12f0*/  IMAD R19, R18, R28, R19 ;  /* 0x0000001c12137224 */ /* 0x000fe400078e0213 */
[----:B------:R-:W-:Y:S01]  /*1300*/  IMAD R20, R13, R24, R15 ;  /* 0x000000180d147224 */ /* 0x000fe200078e020f */
[----:B------:R-:W-:Y:S01]  /*1310*/  LOP3.LUT R13, R21, R2, RZ, 0x3c, !PT ;  /* 0x00000002150d7212 */ /* 0x000fe200078e3cff */
[----:B------:R-:W-:Y:S01]  /*1320*/  @!P5 VIADD R10, R10, 0x1 ;  /* 0x000000010a0ad836 */ /* 0x000fe20000000000 */
[----:B------:R-:W-:Y:S01]  /*1330*/  ISETP.GT.U32.AND P1, PT, R16, R19, PT ;  /* 0x000000131000720c */ /* 0x000fe20003f24070 */
[----:B------:R-:W-:Y:S01]  /*1340*/  IMAD.HI.U32 R15, R26, R11, RZ ;  /* 0x0000000b1a0f7227 */ /* 0x000fe200078e00ff */
[----:B------:R-:W-:Y:S02]  /*1350*/  ISETP.GE.AND P4, PT, R13, RZ, PT ;  /* 0x000000ff0d00720c */ /* 0x000fe40003f86270 */
[----:B------:R-:W-:Y:S01]  /*1360*/  ISETP.GT.U32.AND P5, PT, R17, R20, PT ;  /* 0x000000141100720c */ /* 0x000fe20003fa4070 */
[----:B------:R-:W-:Y:S01]  /*1370*/  IMAD R13, R15, R28, R11 ;  /* 0x0000001c0f0d7224 */ /* 0x000fe200078e020b */
[----:B------:R-:W-:Y:S01]  /*1380*/  LOP3.LUT R26, RZ, R5, RZ, 0x33, !PT ;  /* 0x00000005ff1a7212 */ /* 0x000fe200078e33ff */
[----:B------:R-:W-:-:S03]  /*1390*/  @P0 VIADD R10, R10, 0x1 ;  /* 0x000000010a0a0836 */ /* 0x000fc60000000000 */
[----:B------:R-:W-:-:S03]  /*13a0*/  ISETP.GT.U32.AND P0, PT, R16, R13, PT ;  /* 0x0000000d1000720c */ /* 0x000fc60003f04070 */
[-C--:B------:R-:W-:Y:S02]  /*13b0*/  @!P1 IADD3 R19, PT, PT, R19, -R16.reuse, RZ ;  /* 0x8000001013139210 */ /* 0x080fe40007ffe0ff */
[----:B------:R-:W-:Y:S01]  /*13c0*/  @!P4 IMAD.MOV R10, RZ, RZ, -R10 ;  /* 0x000000ffff0ac224 */ /* 0x000fe200078e0a0a */
[----:B------:R-:W-:Y:S01]  /*13d0*/  @!P1 IADD3 R18, PT, PT, R18, 0x1, RZ ;  /* 0x0000000112129810 */ /* 0x000fe20007ffe0ff */
[----:B------:R-:W-:Y:S01]  /*13e0*/  @!P5 IMAD.IADD R20, R20, 0x1, -R17 ;  /* 0x000000011414d824 */ /* 0x000fe200078e0a11 */
[----:B------:R-:W-:Y:S02]  /*13f0*/  ISETP.GE.U32.AND P3, PT, R19, R16, PT ;  /* 0x000000101300720c */ /* 0x000fe40003f66070 */
[----:B------:R-:W-:Y:S02]  /*1400*/  LOP3.LUT R19, R23, R6, RZ, 0x3c, !PT ;  /* 0x0000000617137212 */ /* 0x000fe400078e3cff */
[----:B------:R-:W-:Y:S01]  /*1410*/  SEL R22, R22, R10, !P2 ;  /* 0x0000000a16167207 */ /* 0x000fe20005000000 */
[----:B------:R-:W-:Y:S01]  /*1420*/  @!P0 IMAD.IADD R13, R13, 0x1, -R16 ;  /* 0x000000010d0d8824 */ /* 0x000fe200078e0a10 */
[----:B------:R-:W0:Y:S01]  /*1430*/  LDC.64 R10, c[0x0][0x390] ;  /* 0x0000e400ff0a7b82 */ /* 0x000e220000000a00 */
[----:B------:R-:W-:Y:S01]  /*1440*/  ISETP.GE.AND P4, PT, R19, RZ, PT ;  /* 0x000000ff1300720c */ /* 0x000fe20003f86270 */
[----:B------:R-:W-:Y:S01]  /*1450*/  @!P0 VIADD R15, R15, 0x1 ;  /* 0x000000010f0f8836 */ /* 0x000fe20000000000 */
[----:B------:R-:W-:-:S02]  /*1460*/  ISETP.GT.U32.AND P2, PT, R17, R20, PT ;  /* 0x000000141100720c */ /* 0x000fc40003f44070 */
[----:B------:R-:W-:Y:S01]  /*1470*/  ISETP.GE.AND P5, PT, R14, RZ, PT ;  /* 0x000000ff0e00720c */ /* 0x000fe20003fa6270 */
[----:B------:R-:W-:Y:S01]  /*1480*/  IMAD.MOV R14, RZ, RZ, -R14 ;  /* 0x000000ffff0e7224 */ /* 0x000fe200078e0a0e */
[----:B------:R-:W-:Y:S01]  /*1490*/  IABS R19, R22 ;  /* 0x0000001600137213 */ /* 0x000fe20000000000 */
[----:B------:R-:W-:Y:S01]  /*14a0*/  @P3 VIADD R18, R18, 0x1 ;  /* 0x0000000112123836 */ /* 0x000fe20000000000 */
[----:B------:R-:W-:Y:S01]  /*14b0*/  ISETP.GE.U32.AND P3, PT, R13, R16, PT ;  /* 0x000000100d00720c */ /* 0x000fe20003f66070 */
[----:B------:R-:W-:Y:S01]  /*14c0*/  IMAD R14, R2, R14, R23 ;  /* 0x0000000e020e7224 */ /* 0x000fe200078e0217 */
[----:B------:R-:W-:Y:S01]  /*14d0*/  ISETP.NE.AND P1, PT, R6, RZ, PT ;  /* 0x000000ff0600720c */ /* 0x000fe20003f25270 */
[----:B------:R-:W-:Y:S01]  /*14e0*/  IMAD.HI.U32 R13, R12, R19, RZ ;  /* 0x000000130c0d7227 */ /* 0x000fe200078e00ff */
[----:B------:R-:W-:-:S03]  /*14f0*/  LOP3.LUT R16, RZ, R6, RZ, 0x33, !PT ;  /* 0x00000006ff107212 */ /* 0x000fc600078e33ff */
[----:B------:R-:W-:Y:S01]  /*1500*/  @!P4 IMAD.MOV R18, RZ, RZ, -R18 ;  /* 0x000000ffff12c224 */ /* 0x000fe200078e0a12 */
[----:B------:R-:W-:Y:S01]  /*1510*/  @!P2 IADD3 R20, PT, PT, R20, -R17, RZ ;  /* 0x800000111414a210 */ /* 0x000fe20007ffe0ff */
[----:B------:R-:W-:Y:S01]  /*1520*/  IMAD R24, R13, R24, R19 ;  /* 0x000000180d187224 */ /* 0x000fe200078e0213 */
[----:B------:R-:W-:Y:S01]  /*1530*/  ISETP.NE.AND P2, PT, R5, RZ, PT ;  /* 0x000000ff0500720c */ /* 0x000fe20003f45270 */
[----:B------:R-:W1:Y:S01]  /*1540*/  LDC.64 R12, c[0x0][0x380] ;  /* 0x0000e000ff0c7b82 */ /* 0x000e620000000a00 */
[----:B------:R-:W-:Y:S01]  /*1550*/  SEL R18, R16, R18, !P1 ;  /* 0x0000001210127207 */ /* 0x000fe20004800000 */
[----:B------:R-:W-:Y:S01]  /*1560*/  @!P5 IMAD.MOV R20, RZ, RZ, -R20 ;  /* 0x000000ffff14d224 */ /* 0x000fe200078e0a14 */
[----:B------:R-:W-:Y:S01]  /*1570*/  ISETP.GT.U32.AND P4, PT, R17, R24, PT ;  /* 0x000000181100720c */ /* 0x000fe20003f84070 */
[----:B------:R-:W-:Y:S02]  /*1580*/  @P3 VIADD R15, R15, 0x1 ;  /* 0x000000010f0f3836 */ /* 0x000fe40000000000 */
[----:B0-----:R-:W-:Y:S01]  /*1590*/  IMAD R18, R18, R11, R11 ;  /* 0x0000000b12127224 */ /* 0x001fe200078e020b */
[----:B------:R-:W-:-:S04]  /*15a0*/  SEL R19, R26, R20, !P2 ;  /* 0x000000141a137207 */ /* 0x000fc80005000000 */
[----:B------:R-:W-:Y:S02]  /*15b0*/  IADD3 R19, PT, PT, R18, R19, RZ ;  /* 0x0000001312137210 */ /* 0x000fe40007ffe0ff */
[----:B------:R-:W-:-:S03]  /*15c0*/  LOP3.LUT R18, R21, R6, RZ, 0x3c, !PT ;  /* 0x0000000615127212 */ /* 0x000fc600078e3cff */
[----:B------:R-:W-:Y:S01]  /*15d0*/  @!P4 IADD3 R24, PT, PT, R24, -R17, RZ ;  /* 0x800000111818c210 */ /* 0x000fe20007ffe0ff */
[----:B------:R-:W-:Y:S01]  /*15e0*/  IMAD R19, R19, R10, R10 ;  /* 0x0000000a13137224 */ /* 0x000fe200078e020a */
[----:B------:R-:W-:Y:S02]  /*15f0*/  ISETP.GE.AND P5, PT, R18, RZ, PT ;  /* 0x000000ff1200720c */ /* 0x000fe40003fa6270 */
[----:B------:R-:W-:Y:S02]  /*1600*/  ISETP.GT.U32.AND P0, PT, R17, R24, PT ;  /* 0x000000181100720c */ /* 0x000fe40003f04070 */
[----:B------:R-:W-:-:S05]  /*1610*/  IADD3 R25, PT, PT, R14, 0x1, R19 ;  /* 0x000000010e197810 */ /* 0x000fca0007ffe013 */
[----:B-1----:R-:W-:-:S04]  /*1620*/  IMAD.WIDE R28, R25, 0x8, R12 ;  /* 0x00000008191c7825 */ /* 0x002fc800078e020c */
[----:B------:R-:W-:Y:S02]  /*1630*/  @!P5 IMAD.MOV R15, RZ, RZ, -R15 ;  /* 0x000000ffff0fd224 */ /* 0x000fe400078e0a0f */
[----:B------:R-:W-:-:S03]  /*1640*/  @!P0 IADD3 R24, PT, PT, R24, -R17, RZ ;  /* 0x8000001118188210 */ /* 0x000fc60007ffe0ff */
[----:B------:R-:W-:Y:S02]  /*1650*/  SEL R20, R16, R15, !P1 ;  /* 0x0000000f10147207 */ /* 0x000fe40004800000 */
        /* <DEDUP_REMOVED lines=11> */
[----:B------:R-:W-:Y:S01]  /*1710*/  ISETP.GE.AND P0, PT, R22, RZ, PT ;  /* 0x000000ff1600720c */ /* 0x000fe20003f06270 */
[----:B--2---:R-:W-:Y:S01]  /*1720*/  DADD R14, R18, R14 ;  /* 0x00000000120e7229 */ /* 0x004fe2000000000e */
[----:B------:R-:W-:-:S04]  /*1730*/  IMAD.IADD R19, R25, 0x1, -R4 ;  /* 0x0000000119137824 */ /* 0x000fc800078e0a04 */
[----:B------:R-:W-:-:S06]  /*1740*/  IMAD.WIDE R18, R19, 0x8, R12 ;  /* 0x0000000813127825 */ /* 0x000fcc00078e020c */
[----:B------:R-:W2:Y:S01]  /*1750*/  LDG.E.64 R18, desc[UR8][R18.64] ;  /* 0x0000000812127981 */ /* 0x000ea2000c1e1b00 */
[----:B---3--:R-:W-:Y:S01]  /*1760*/  DADD R28, R14, R16 ;  /* 0x000000000e1c7229 */ /* 0x008fe20000000010 */
[----:B------:R-:W-:Y:S01]  /*1770*/  @!P0 IADD3 R24, PT, PT, -R24, RZ, RZ ;  /* 0x000000ff18188210 */ /* 0x000fe20007ffe1ff */
[----:B------:R-:W0:Y:S01]  /*1780*/  LDC.64 R14, c[0x0][0x388] ;  /* 0x0000e200ff0e7b82 */ /* 0x000e220000000a00 */
[----:B------:R-:W-:Y:S01]  /*1790*/  IMAD R20, R20, R11, R11 ;  /* 0x0000000b14147224 */ /* 0x000fe200078e020b */
[----:B------:R-:W-:Y:S01]  /*17a0*/  UMOV UR20, 0x55555555 ;  /* 0x5555555500147882 */ /* 0x000fe20000000000 */
[----:B------:R-:W-:Y:S01]  /*17b0*/  SEL R27, R26, R24, !P2 ;  /* 0x000000181a1b7207 */ /* 0x000fe20005000000 */
[----:B------:R-:W-:Y:S01]  /*17c0*/  IMAD.MOV R22, RZ, RZ, -R22 ;  /* 0x000000ffff167224 */ /* 0x000fe200078e0a16 */
[----:B------:R-:W-:-:S03]  /*17d0*/  UMOV UR21, 0x3fc55555 ;  /* 0x3fc5555500157882 */ /* 0x000fc60000000000 */
[----:B------:R-:W-:Y:S02]  /*17e0*/  IMAD.IADD R27, R20, 0x1, R27 ;  /* 0x00000001141b7824 */ /* 0x000fe400078e021b */
[----:B------:R-:W-:Y:S02]  /*17f0*/  IMAD R22, R2, R22, R21 ;  /* 0x0000001602167224 */ /* 0x000fe400078e0215 */
[----:B------:R-:W-:Y:S01]  /*1800*/  IMAD R27, R27, R10, R10 ;  /* 0x0000000a1b1b7224 */ /* 0x000fe200078e020a */
[----:B--2---:R-:W-:-:S04]  /*1810*/  DADD R16, R28, R18 ;  /* 0x000000001c107229 */ /* 0x004fc80000000012 */
[----:B------:R-:W-:Y:S01]  /*1820*/  IADD3 R29, PT, PT, R22, 0x1, R27 ;  /* 0x00000001161d7810 */ /* 0x000fe20007ffe01b */
[----:B0-----:R-:W-:-:S04]  /*1830*/  IMAD.WIDE R18, R25, 0x8, R14 ;  /* 0x0000000819127825 */ /* 0x001fc800078e020e */
[----:B------:R-:W-:Y:S01]  /*1840*/  IMAD.WIDE R26, R29, 0x8, R12 ;  /* 0x000000081d1a7825 */ /* 0x000fe200078e020c */
[----:B------:R-:W-:-:S07]  /*1850*/  DMUL R16, R16, UR20 ;  /* 0x0000001410107c28 */ /* 0x000fce0008000000 */
[----:B------:R0:W-:Y:S04]  /*1860*/  STG.E.64 desc[UR8][R18.64], R16 ;  /* 0x0000001012007986 */ /* 0x0001e8000c101b08 */
[----:B------:R-:W2:Y:S04]  /*1870*/  LDG.E.64 R24, desc[UR8][R26.64+0x8] ;  /* 0x000008081a187981 */ /* 0x000ea8000c1e1b00 */
[----:B0-----:R0:W2:Y:S01]  /*1880*/  LDG.E.64 R18, desc[UR8][R26.64+-0x8] ;  /* 0xfffff8081a127981 */ /* 0x0010a2000c1e1b00 */
[----:B------:R-:W-:-:S06]  /*1890*/  IMAD.WIDE R16, R10, 0x8, R26 ;  /* 0x000000080a107825 */ /* 0x000fcc00078e021a */
[----:B------:R-:W3:Y:S01]  /*18a0*/  LDG.E.64 R16, desc[UR8][R16.64] ;  /* 0x0000000810107981 */ /* 0x000ee2000c1e1b00 */
[----:B------:R-:W-:Y:S01]  /*18b0*/  IADD3 R20, PT, PT, R29, -R10, RZ ;  /* 0x8000000a1d147210 */ /* 0x000fe20007ffe0ff */
[----:B0-----:R-:W-:Y:S01]  /*18c0*/  IMAD.WIDE R26, R4, 0x8, R26 ;  /* 0x00000008041a7825 */ /* 0x001fe200078e021a */
[----:B--2---:R-:W-:-:S03]  /*18d0*/  DADD R24, R24, R18 ;  /* 0x0000000018187229 */ /* 0x004fc60000000012 */
[----:B------:R-:W-:-:S06]  /*18e0*/  IMAD.WIDE R18, R20, 0x8, R12 ;  /* 0x0000000814127825 */ /* 0x000fcc00078e020c */
[----:B------:R-:W2:Y:S01]  /*18f0*/  LDG.E.64 R18, desc[UR8][R18.64] ;  /* 0x0000000812127981 */ /* 0x000ea2000c1e1b00 */
[----:B------:R-:W-:Y:S01]  /*1900*/  IMAD.IADD R20, R29, 0x1, -R4 ;  /* 0x000000011d147824 */ /* 0x000fe200078e0a04 */
[----:B---3--:R-:W-:Y:S02]  /*1910*/  DADD R24, R24, R16 ;  /* 0x0000000018187229 */ /* 0x008fe40000000010 */
[----:B------:R-:W3:Y:S01]  /*1920*/  LDG.E.64 R16, desc[UR8][R26.64] ;  /* 0x000000081a107981 */ /* 0x000ee2000c1e1b00 */
[----:B------:R-:W-:-:S06]  /*1930*/  IMAD.WIDE R12, R20, 0x8, R12 ;  /* 0x00000008140c7825 */ /* 0x000fcc00078e020c */
[----:B------:R-:W4:Y:S01]  /*1940*/  LDG.E.64 R12, desc[UR8][R12.64] ;  /* 0x000000080c0c7981 */ /* 0x000f22000c1e1b00 */
[----:B------:R-:W-:Y:S01]  /*1950*/  IMAD.WIDE R14, R29, 0x8, R14 ;  /* 0x000000081d0e7825 */ /* 0x000fe200078e020e */
[----:B------:R-:W-:-:S04]  /*1960*/  UIADD3 UR6, UPT, UPT, UR6, 0x2, URZ ;  /* 0x0000000206067890 */ /* 0x000fc8000fffe0ff */
[----:B------:R-:W-:Y:S01]  /*1970*/  UISETP.NE.AND UP0, UPT, UR6, URZ, UPT ;  /* 0x000000ff0600728c */ /* 0x000fe2000bf05270 */
[C---:B------:R-:W-:Y:S01]  /*1980*/  IMAD R23, R9.reuse, 0x2, R23 ;  /* 0x0000000209177824 */ /* 0x040fe200078e0217 */
[----:B------:R-:W-:Y:S01]  /*1990*/  LEA R21, R9, R21, 0x1 ;  /* 0x0000001509157211 */ /* 0x000fe200078e08ff */
[----:B--2---:R-:W-:-:S08]  /*19a0*/  DADD R24, R24, R18 ;  /* 0x0000000018187229 */ /* 0x004fd00000000012 */
[----:B---3--:R-:W-:-:S08]  /*19b0*/  DADD R16, R24, R16 ;  /* 0x0000000018107229 */ /* 0x008fd00000000010 */
[----:B----4-:R-:W-:-:S08]  /*19c0*/  DADD R16, R16, R12 ;  /* 0x0000000010107229 */ /* 0x010fd0000000000c */
[----:B------:R-:W-:-:S07]  /*19d0*/  DMUL R16, R16, UR20 ;  /* 0x0000001410107c28 */ /* 0x000fce0008000000 */
[----:B------:R1:W-:Y:S01]  /*19e0*/  STG.E.64 desc[UR8][R14.64], R16 ;  /* 0x000000100e007986 */ /* 0x0003e2000c101b08 */
[----:B------:R-:W-:Y:S05]  /*19f0*/  BRA.U UP0, `(.L_x_13) ;  /* 0xfffffff500507547 */ /* 0x000fea000b83ffff */
.L_x_12:
[----:B------:R-:W2:Y:S02]  /*1a00*/  LDC R7, c[0x0][0x39c] ;  /* 0x0000e700ff077b82 */ /* 0x000ea40000000800 */
[----:B--2---:R-:W-:-:S04]  /*1a10*/  LOP3.LUT R7, R7, 0x1, RZ, 0xc0, !PT ;  /* 0x0000000107077812 */ /* 0x004fc800078ec0ff */
[----:B------:R-:W-:-:S13]  /*1a20*/  ISETP.NE.U32.AND P0, PT, R7, 0x1, PT ;  /* 0x000000010700780c */ /* 0x000fda0003f05070 */
[----:B------:R-:W-:Y:S05]  /*1a30*/  @!P0 EXIT ;  /* 0x000000000000894d */ /* 0x000fea0003800000 */
[----:B------:R-:W-:Y:S01]  /*1a40*/  IABS R8, R2 ;  /* 0x0000000200087213 */ /* 0x000fe20000000000 */
[----:B------:R-:W-:Y:S01]  /*1a50*/  IMAD R3, R0, UR4, R3 ;  /* 0x0000000400037c24 */ /* 0x000fe2000f8e0203 */
[----:B-1----:R-:W-:Y:S02]  /*1a60*/  IABS R14, R6 ;  /* 0x00000006000e7213 */ /* 0x002fe40000000000 */
[----:B------:R-:W1:Y:S01]  /*1a70*/  I2F.RP R9, R8 ;  /* 0x0000000800097306 */ /* 0x000e620000209400 */
[----:B------:R-:W-:Y:S02]  /*1a80*/  IABS R7, R5 ;  /* 0x0000000500077213 */ /* 0x000fe40000000000 */
[----:B------:R-:W-:Y:S02]  /*1a90*/  IABS R0, R3 ;  /* 0x0000000300007213 */ /* 0x000fe40000000000 */
[----:B------:R-:W-:-:S03]  /*1aa0*/  ISETP.NE.AND P4, PT, R6, RZ, PT ;  /* 0x000000ff0600720c */ /* 0x000fc60003f85270 */
[----:B0-----:R-:W0:Y:S08]  /*1ab0*/  I2F.RP R18, R14 ;  /* 0x0000000e00127306 */ /* 0x001e300000209400 */
[----:B-1----:R-:W1:Y:S08]  /*1ac0*/  MUFU.RCP R9, R9 ;  /* 0x0000000900097308 */ /* 0x002e700000001000 */
[----:B------:R-:W2:Y:S08]  /*1ad0*/  I2F.RP R16, R7 ;  /* 0x0000000700107306 */ /* 0x000eb00000209400 */
[----:B0-----:R-:W-:Y:S01]  /*1ae0*/  MUFU.RCP R18, R18 ;  /* 0x0000001200127308 */ /* 0x001fe20000001000 */
[----:B-1----:R-:W-:-:S07]  /*1af0*/  VIADD R12, R9, 0xffffffe ;  /* 0x0ffffffe090c7836 */ /* 0x002fce0000000000 */
[----:B------:R0:W1:Y:S08]  /*1b00*/  F2I.FTZ.U32.TRUNC.NTZ R13, R12 ;  /* 0x0000000c000d7305 */ /* 0x000070000021f000 */
[----:B--2---:R-:W2:Y:S01]  /*1b10*/  MUFU.RCP R16, R16 ;  /* 0x0000001000107308 */ /* 0x004ea20000001000 */
[----:B0-----:R-:W-:Y:S01]  /*1b20*/  MOV R12, RZ ;  /* 0x000000ff000c7202 */ /* 0x001fe20000000f00 */
[----:B-1----:R-:W-:-:S04]  /*1b30*/  IMAD.MOV R15, RZ, RZ, -R13 ;  /* 0x000000ffff0f7224 */ /* 0x002fc800078e0a0d */
[----:B------:R-:W-:Y:S01]  /*1b40*/  IMAD R9, R15, R8, RZ ;  /* 0x000000080f097224 */ /* 0x000fe200078e02ff */
[----:B------:R-:W-:-:S03]  /*1b50*/  IABS R15, R2 ;  /* 0x00000002000f7213 */ /* 0x000fc60000000000 */
[----:B------:R-:W-:Y:S01]  /*1b60*/  IMAD.HI.U32 R9, R13, R9, R12 ;  /* 0x000000090d097227 */ /* 0x000fe200078e000c */
[----:B--2---:R-:W-:-:S03]  /*1b70*/  IADD3 R12, PT, PT, R16, 0xffffffe, RZ ;  /* 0x0ffffffe100c7810 */ /* 0x004fc60007ffe0ff */
[----:B------:R-:W-:Y:S01]  /*1b80*/  IMAD.MOV R17, RZ, RZ, -R15 ;  /* 0x000000ffff117224 */ /* 0x000fe200078e0a0f */
[----:B------:R-:W-:Y:S01]  /*1b90*/  IABS R16, R5 ;  /* 0x0000000500107213 */ /* 0x000fe20000000000 */
[----:B------:R-:W-:Y:S01]  /*1ba0*/  IMAD.HI.U32 R15, R9, R0, RZ ;  /* 0x00000000090f7227 */ /* 0x000fe200078e00ff */
[----:B------:R-:W0:Y:S03]  /*1bb0*/  F2I.FTZ.U32.TRUNC.NTZ R13, R12 ;  /* 0x0000000c000d7305 */ /* 0x000e26000021f000 */
[----:B------:R-:W-:Y:S02]  /*1bc0*/  IMAD R17, R15, R17, R0 ;  /* 0x000000110f117224 */ /* 0x000fe400078e0200 */
[----:B------:R-:W-:Y:S02]  /*1bd0*/  VIADD R9, R18, 0xffffffe ;  /* 0x0ffffffe12097836 */ /* 0x000fe40000000000 */
[----:B------:R-:W-:Y:S01]  /*1be0*/  IMAD.MOV R16, RZ, RZ, -R16 ;  /* 0x000000ffff107224 */ /* 0x000fe200078e0a10 */
[----:B------:R-:W-:-:S03]  /*1bf0*/  ISETP.GT.U32.AND P1, PT, R8, R17, PT ;  /* 0x000000110800720c */ /* 0x000fc60003f24070 */
[----:B------:R-:W1:Y:S01]  /*1c00*/  F2I.FTZ.U32.TRUNC.NTZ R9, R9 ;  /* 0x0000000900097305 */ /* 0x000e62000021f000 */
[----:B0-----:R-:W-:-:S09]  /*1c10*/  IMAD.MOV R12, RZ, RZ, -R13 ;  /* 0x000000ffff0c7224 */ /* 0x001fd200078e0a0d */
[----:B------:R-:W-:Y:S01]  /*1c20*/  @!P1 IMAD.IADD R17, R17, 0x1, -R8 ;  /* 0x0000000111119824 */ /* 0x000fe200078e0a08 */
[----:B------:R-:W-:Y:S02]  /*1c30*/  @!P1 IADD3 R15, PT, PT, R15, 0x1, RZ ;  /* 0x000000010f0f9810 */ /* 0x000fe40007ffe0ff */
[----:B------:R-:W-:Y:S02]  /*1c40*/  ISETP.NE.AND P1, PT, R2, RZ, PT ;  /* 0x000000ff0200720c */ /* 0x000fe40003f25270 */
[----:B------:R-:W-:Y:S01]  /*1c50*/  ISETP.GE.U32.AND P0, PT, R17, R8, PT ;  /* 0x000000081100720c */ /* 0x000fe20003f06070 */
[----:B-1----:R-:W-:Y:S01]  /*1c60*/  IMAD.MOV R17, RZ, RZ, -R9 ;  /* 0x000000ffff117224 */ /* 0x002fe200078e0a09 */
[----:B------:R-:W-:-:S03]  /*1c70*/  LOP3.LUT R8, R3, R2, RZ, 0x3c, !PT ;  /* 0x0000000203087212 */ /* 0x000fc600078e3cff */
[----:B------:R-:W-:Y:S01]  /*1c80*/  IMAD R17, R17, R14, RZ ;  /* 0x0000000e11117224 */ /* 0x000fe200078e02ff */
[----:B------:R-:W-:Y:S01]  /*1c90*/  ISETP.GE.AND P2, PT, R8, RZ, PT ;  /* 0x000000ff0800720c */ /* 0x000fe20003f46270 */
[----:B------:R-:W-:-:S06]  /*1ca0*/  HFMA2 R8, -RZ, RZ, 0, 0 ;  /* 0x00000000ff087431 */ /* 0x000fcc00000001ff */
[----:B------:R-:W-:Y:S02]  /*1cb0*/  @P0 VIADD R15, R15, 0x1 ;  /* 0x000000010f0f0836 */ /* 0x000fe40000000000 */
[----:B------:R-:W-:Y:S01]  /*1cc0*/  IMAD.HI.U32 R17, R9, R17, R8 ;  /* 0x0000001109117227 */ /* 0x000fe200078e0008 */
[----:B------:R-:W-:-:S03]  /*1cd0*/  IABS R8, R6 ;  /* 0x0000000600087213 */ /* 0x000fc60000000000 */
[----:B------:R-:W-:Y:S01]  /*1ce0*/  IMAD R9, R12, R7, RZ ;  /* 0x000000070c097224 */ /* 0x000fe200078e02ff */
[----:B------:R-:W-:Y:S01]  /*1cf0*/  MOV R12, RZ ;  /* 0x000000ff000c7202 */ /* 0x000fe20000000f00 */
[----:B------:R-:W-:Y:S01]  /*1d00*/  @!P2 IMAD.MOV R15, RZ, RZ, -R15 ;  /* 0x000000ffff0fa224 */ /* 0x000fe200078e0a0f */
[----:B------:R-:W-:Y:S01]  /*1d10*/  @!P1 LOP3.LUT R15, RZ, R2, RZ, 0x33, !PT ;  /* 0x00000002ff0f9212 */ /* 0x000fe200078e33ff */
[----:B------:R-:W-:Y:S02]  /*1d20*/  IMAD.MOV R18, RZ, RZ, -R8 ;  /* 0x000000ffff127224 */ /* 0x000fe400078e0a08 */
[----:B------:R-:W-:Y:S01]  /*1d30*/  IMAD.HI.U32 R12, R13, R9, R12 ;  /* 0x000000090d0c7227 */ /* 0x000fe200078e000c */
[----:B------:R-:W-:-:S03]  /*1d40*/  IABS R8, R15 ;  /* 0x0000000f00087213 */ /* 0x000fc60000000000 */
[----:B------:R-:W-:Y:S02]  /*1d50*/  IMAD.MOV.U32 R13, RZ, RZ, R18 ;  /* 0x000000ffff0d7224 */ /* 0x000fe400078e0012 */
[----:B------:R-:W-:Y:S01]  /*1d60*/  IMAD.HI.U32 R9, R17, R0, RZ ;  /* 0x0000000011097227 */ /* 0x000fe200078e00ff */
[----:B------:R-:W-:-:S03]  /*1d70*/  MOV R17, R8 ;  /* 0x0000000800117202 */ /* 0x000fc60000000f00 */
        /* <DEDUP_REMOVED lines=8> */
[----:B------:R-:W-:Y:S02]  /*1e00*/  @!P2 IMAD.IADD R13, R13, 0x1, -R14 ;  /* 0x000000010d0da824 */ /* 0x000fe400078e0a0e */
[----:B------:R-:W-:Y:S01]  /*1e10*/  @!P2 VIADD R9, R9, 0x1 ;  /* 0x000000010909a836 */ /* 0x000fe20000000000 */
[----:B------:R-:W-:Y:S02]  /*1e20*/  ISETP.NE.AND P2, PT, R5, RZ, PT ;  /* 0x000000ff0500720c */ /* 0x000fe40003f45270 */
[----:B------:R-:W-:-:S03]  /*1e30*/  ISETP.GE.U32.AND P0, PT, R13, R14, PT ;  /* 0x0000000e0d00720c */ /* 0x000fc60003f06070 */
[----:B------:R-:W-:-:S04]  /*1e40*/  @!P1 IADD3 R0, PT, PT, R0, -R7, RZ ;  /* 0x8000000700009210 */ /* 0x000fc80007ffe0ff */
[----:B------:R-:W-:-:S06]  /*1e50*/  ISETP.GT.U32.AND P1, PT, R7, R0, PT ;  /* 0x000000000700720c */ /* 0x000fcc0003f24070 */
[----:B------:R-:W-:Y:S01]  /*1e60*/  @P0 VIADD R9, R9, 0x1 ;  /* 0x0000000109090836 */ /* 0x000fe20000000000 */
[C---:B------:R-:W-:Y:S02]  /*1e70*/  ISETP.GE.AND P0, PT, R15.reuse, RZ, PT ;  /* 0x000000ff0f00720c */ /* 0x040fe40003f06270 */
[----:B------:R-:W-:Y:S01]  /*1e80*/  IADD3 R15, PT, PT, -R15, RZ, RZ ;  /* 0x000000ff0f0f7210 */ /* 0x000fe20007ffe1ff */
[----:B------:R-:W-:Y:S01]  /*1e90*/  @!P3 IMAD.MOV R9, RZ, RZ, -R9 ;  /* 0x000000ffff09b224 */ /* 0x000fe200078e0a09 */
[----:B------:R-:W-:Y:S02]  /*1ea0*/  @!P4 LOP3.LUT R9, RZ, R6, RZ, 0x33, !PT ;  /* 0x00000006ff09c212 */ /* 0x000fe400078e33ff */
[----:B------:R-:W-:Y:S01]  /*1eb0*/  @!P1 IADD3 R0, PT, PT, R0, -R7, RZ ;  /* 0x8000000700009210 */ /* 0x000fe20007ffe0ff */
[----:B------:R-:W-:Y:S01]  /*1ec0*/  IMAD R2, R2, R15, R3 ;  /* 0x0000000f02027224 */ /* 0x000fe200078e0203 */
[----:B------:R-:W0:Y:S01]  /*1ed0*/  LDC.64 R6, c[0x0][0x380] ;  /* 0x0000e000ff067b82 */ /* 0x000e220000000a00 */
[----:B------:R-:W-:-:S04]  /*1ee0*/  IMAD R9, R9, R11, R11 ;  /* 0x0000000b09097224 */ /* 0x000fc800078e020b */
        /* <DEDUP_REMOVED lines=30> */
.L_x_11:
[----:B------:R-:W-:-:S04]  /*20d0*/  ISETP.LT.AND P0, PT, R3, UR17, PT ;  /* 0x0000001103007c0c */ /* 0x000fc8000bf01270 */
[----:B------:R-:W-:-:S13]  /*20e0*/  ISETP.LE.OR P0, PT, R3, UR18, !P0 ;  /* 0x0000001203007c0c */ /* 0x000fda000c703670 */
[----:B------:R-:W-:Y:S05]  /*20f0*/  @P0 EXIT ;  /* 0x000000000000094d */ /* 0x000fea0003800000 */
[----:B------:R-:W0:Y:S02]  /*2100*/  LDCU.128 UR20, c[0x0][0x390] ;  /* 0x00007200ff1477ac */ /* 0x000e240008000c00 */
[----:B0-----:R-:W-:-:S13]  /*2110*/  ISETP.LE.AND P0, PT, RZ, UR23, PT ;  /* 0x00000017ff007c0c */ /* 0x001fda000bf03270 */
[----:B------:R-:W-:Y:S05]  /*2120*/  @!P0 EXIT ;  /* 0x000000000000894d */ /* 0x000fea0003800000 */
[----:B------:R-:W-:Y:S01]  /*2130*/  IMAD.U32 R8, RZ, RZ, UR20 ;  /* 0x00000014ff087e24 */ /* 0x000fe2000f8e00ff */
[----:B------:R-:W-:Y:S01]  /*2140*/  UISETP.NE.AND UP0, UPT, UR23, URZ, UPT ;  /* 0x000000ff1700728c */ /* 0x000fe2000bf05270 */
[----:B------:R-:W-:Y:S01]  /*2150*/  IMAD.U32 R9, RZ, RZ, UR21 ;  /* 0x00000015ff097e24 */ /* 0x000fe2000f8e00ff */
[----:B------:R-:W-:Y:S02]  /*2160*/  UMOV UR4, URZ ;  /* 0x000000ff00047c82 */ /* 0x000fe40008000000 */
[C---:B------:R-:W-:Y:S01]  /*2170*/  IADD3 R2, PT, PT, R8.reuse, -0x2, RZ ;  /* 0xfffffffe08027810 */ /* 0x040fe20007ffe0ff */
[----:B------:R-:W-:Y:S02]  /*2180*/  VIADD R5, R9, 0xfffffffe ;  /* 0xfffffffe09057836 */ /* 0x000fe40000000000 */
[----:B------:R-:W-:Y:S02]  /*2190*/  IMAD R4, R8, R9, RZ ;  /* 0x0000000908047224 */ /* 0x000fe400078e02ff */
[----:B------:R-:W-:-:S02]  /*21a0*/  IMAD R18, R2, UR22, RZ ;  /* 0x0000001602127c24 */ /* 0x000fc4000f8e02ff */
[----:B------:R-:W-:Y:S02]  /*21b0*/  IMAD R6, R2, R5, RZ ;  /* 0x0000000502067224 */ /* 0x000fe400078e02ff */
[----:B------:R-:W-:-:S04]  /*21c0*/  IMAD R18, R5, R18, RZ ;  /* 0x0000001205127224 */ /* 0x000fc800078e02ff */
[----:B------:R-:W-:Y:S01]  /*21d0*/  IMAD.IADD R3, R3, 0x1, R18 ;  /* 0x0000000103037824 */ /* 0x000fe200078e0212 */
[----:B------:R-:W-:Y:S06]  /*21e0*/  BRA.U !UP0, `(.L_x_14) ;  /* 0x0000001508c07547 */ /* 0x000fec000b800000 */
[----:B------:R-:W-:Y:S01]  /*21f0*/  IABS R7, R2 ;  /* 0x0000000200077213 */ /* 0x000fe20000000000 */
[----:B------:R-:W-:Y:S01]  /*2200*/  UIADD3 UR4, UPT, UPT, UR15, UR13, URZ ;  /* 0x0000000d0f047290 */ /* 0x000fe2000fffe0ff */
[----:B------:R-:W-:Y:S01]  /*2210*/  IABS R20, R6 ;  /* 0x0000000600147213 */ /* 0x000fe20000000000 */
[----:B------:R-:W-:Y:S01]  /*2220*/  IMAD.IADD R13, R18, 0x1, R13 ;  /* 0x00000001120d7824 */ /* 0x000fe200078e020d */
[----:B------:R-:W0:Y:S01]  /*2230*/  I2F.RP R10, R7 ;  /* 0x00000007000a7306 */ /* 0x000e220000209400 */
[----:B------:R-:W-:Y:S01]  /*2240*/  IABS R23, R3 ;  /* 0x0000000300177213 */ /* 0x000fe20000000000 */
[----:B------:R-:W-:Y:S01]  /*2250*/  UIMAD UR4, UR4, UR10, UR14 ;  /* 0x0000000a040472a4 */ /* 0x000fe2000f8e020e */
[----:B------:R-:W-:Y:S02]  /*2260*/  IABS R25, R2 ;  /* 0x0000000200197213 */ /* 0x000fe40000000000 */
[----:B------:R-:W-:Y:S01]  /*2270*/  IABS R11, R5 ;  /* 0x00000005000b7213 */ /* 0x000fe20000000000 */
[----:B------:R-:W-:Y:S01]  /*2280*/  UIMAD UR4, UR4, UR7, UR16 ;  /* 0x00000007040472a4 */ /* 0x000fe2000f8e0210 */
[----:B------:R-:W-:Y:S01]  /*2290*/  ISETP.NE.AND P2, PT, R2, RZ, PT ;  /* 0x000000ff0200720c */ /* 0x000fe20003f45270 */
[----:B------:R-:W1:Y:S01]  /*22a0*/  I2F.RP R22, R20 ;  /* 0x0000001400167306 */ /* 0x000e620000209400 */
[----:B------:R-:W-:-:S03]  /*22b0*/  LOP3.LUT R26, RZ, R6, RZ, 0x33, !PT ;  /* 0x00000006ff1a7212 */ /* 0x000fc600078e33ff */
[----:B------:R-:W-:-:S04]  /*22c0*/  IMAD R15, R12, UR4, R15 ;  /* 0x000000040c0f7c24 */ /* 0x000fc8000f8e020f */
[----:B0-----:R-:W0:Y:S01]  /*22d0*/  MUFU.RCP R10, R10 ;  /* 0x0000000a000a7308 */ /* 0x001e220000001000 */
[----:B------:R-:W-:Y:S01]  /*22e0*/  IMAD R14, R15, UR12, R14 ;  /* 0x0000000c0f0e7c24 */ /* 0x000fe2000f8e020e */
[----:B------:R-:W-:-:S03]  /*22f0*/  LOP3.LUT R15, RZ, R2, RZ, 0x33, !PT ;  /* 0x00000002ff0f7212 */ /* 0x000fc600078e33ff */
[----:B------:R-:W-:-:S03]  /*2300*/  IMAD R13, R14, UR11, R13 ;  /* 0x0000000b0e0d7c24 */ /* 0x000fc6000f8e020d */
[----:B------:R-:W2:Y:S08]  /*2310*/  I2F.RP R19, R11 ;  /* 0x0000000b00137306 */ /* 0x000eb00000209400 */
[----:B-1----:R-:W-:Y:S01]  /*2320*/  MUFU.RCP R22, R22 ;  /* 0x0000001600167308 */ /* 0x002fe20000001000 */
[----:B0-----:R-:W-:-:S07]  /*2330*/  IADD3 R16, PT, PT, R10, 0xffffffe, RZ ;  /* 0x0ffffffe0a107810 */ /* 0x001fce0007ffe0ff */
[----:B------:R0:W1:Y:S08]  /*2340*/  F2I.FTZ.U32.TRUNC.NTZ R17, R16 ;  /* 0x0000001000117305 */ /* 0x000070000021f000 */
[----:B--2---:R-:W2:Y:S01]  /*2350*/  MUFU.RCP R19, R19 ;  /* 0x0000001300137308 */ /* 0x004ea20000001000 */
[----:B0-----:R-:W-:Y:S02]  /*2360*/  IMAD.MOV.U32 R16, RZ, RZ, RZ ;  /* 0x000000ffff107224 */ /* 0x001fe400078e00ff */
[----:B-1----:R-:W-:-:S04]  /*2370*/  IMAD.MOV R24, RZ, RZ, -R17 ;  /* 0x000000ffff187224 */ /* 0x002fc800078e0a11 */
[----:B------:R-:W-:Y:S01]  /*2380*/  IMAD R21, R24, R7, RZ ;  /* 0x0000000718157224 */ /* 0x000fe200078e02ff */
[----:B------:R-:W-:-:S03]  /*2390*/  IADD3 R24, PT, PT, RZ, -R25, RZ ;  /* 0x80000019ff187210 */ /* 0x000fc60007ffe0ff */
[----:B------:R-:W-:-:S04]  /*23a0*/  IMAD.HI.U32 R10, R17, R21, R16 ;  /* 0x00000015110a7227 */ /* 0x000fc800078e0010 */
[----:B------:R-:W-:Y:S02]  /*23b0*/  IMAD.MOV.U32 R21, RZ, RZ, R23 ;  /* 0x000000ffff157224 */ /* 0x000fe400078e0017 */
[----:B------:R-:W-:Y:S01]  /*23c0*/  VIADD R17, R22, 0xffffffe ;  /* 0x0ffffffe16117836 */ /* 0x000fe20000000000 */
[----:B------:R-:W-:Y:S01]  /*23d0*/  LOP3.LUT R22, R3, R2, RZ, 0x3c, !PT ;  /* 0x0000000203167212 */ /* 0x000fe200078e3cff */
[----:B------:R-:W-:-:S03]  /*23e0*/  IMAD.HI.U32 R16, R10, R21, RZ ;  /* 0x000000150a107227 */ /* 0x000fc600078e00ff */
[----:B------:R-:W-:Y:S01]  /*23f0*/  ISETP.GE.AND P3, PT, R22, RZ, PT ;  /* 0x000000ff1600720c */ /* 0x000fe20003f66270 */
[----:B------:R-:W-:Y:S01]  /*2400*/  IMAD R24, R16, R24, R21 ;  /* 0x0000001810187224 */ /* 0x000fe200078e0215 */
[----:B------:R-:W0:Y:S01]  /*2410*/  F2I.FTZ.U32.TRUNC.NTZ R17, R17 ;  /* 0x0000001100117305 */ /* 0x000e22000021f000 */
[----:B--2---:R-:W-:Y:S01]  /*2420*/  VIADD R23, R19, 0xffffffe ;  /* 0x0ffffffe13177836 */ /* 0x004fe20000000000 */
[----:B------:R-:W-:Y:S02]  /*2430*/  IABS R22, R5 ;  /* 0x0000000500167213 */ /* 0x000fe40000000000 */
[----:B------:R-:W-:-:S04]  /*2440*/  ISETP.GT.U32.AND P1, PT, R7, R24, PT ;  /* 0x000000180700720c */ /* 0x000fc80003f24070 */
[----:B------:R1:W2:Y:S01]  /*2450*/  F2I.FTZ.U32.TRUNC.NTZ R19, R23 ;  /* 0x0000001700137305 */ /* 0x0002a2000021f000 */
[----:B0-----:R-:W-:-:S08]  /*2460*/  IMAD.MOV R25, RZ, RZ, -R17 ;  /* 0x000000ffff197224 */ /* 0x001fd000078e0a11 */
[-C--:B------:R-:W-:Y:S02]  /*2470*/  @!P1 IADD3 R24, PT, PT, R24, -R7.reuse, RZ ;  /* 0x8000000718189210 */ /* 0x080fe40007ffe0ff */
[----:B------:R-:W-:Y:S01]  /*2480*/  @!P1 IADD3 R16, PT, PT, R16, 0x1, RZ ;  /* 0x0000000110109810 */ /* 0x000fe20007ffe0ff */
[----:B-1----:R-:W-:Y:S01]  /*2490*/  IMAD R23, R25, R20, RZ ;  /* 0x0000001419177224 */ /* 0x002fe200078e02ff */
[----:B------:R-:W-:Y:S01]  /*24a0*/  ISETP.GE.U32.AND P0, PT, R24, R7, PT ;  /* 0x000000071800720c */ /* 0x000fe20003f06070 */
[----:B--2---:R-:W-:Y:S01]  /*24b0*/  IMAD.MOV R18, RZ, RZ, -R19 ;  /* 0x000000ffff127224 */ /* 0x004fe200078e0a13 */
[----:B------:R-:W-:-:S04]  /*24c0*/  IABS R24, R2 ;  /* 0x0000000200187213 */ /* 0x000fc80000000000 */
[----:B------:R-:W-:-:S07]  /*24d0*/  IADD3 R24, PT, PT, RZ, -R24, RZ ;  /* 0x80000018ff187210 */ /* 0x000fce0007ffe0ff */
[----:B------:R-:W-:-:S05]  /*24e0*/  @P0 VIADD R16, R16, 0x1 ;  /* 0x0000000110100836 */ /* 0x000fca0000000000 */
[----:B------:R-:W-:Y:S01]  /*24f0*/  MOV R14, R16 ;  /* 0x00000010000e7202 */ /* 0x000fe20000000f00 */
[----:B------:R-:W-:-:S03]  /*2500*/  IMAD.MOV.U32 R16, RZ, RZ, RZ ;  /* 0x000000ffff107224 */ /* 0x000fc600078e00ff */
[----:B------:R-:W-:Y:S01]  /*2510*/  @!P3 IADD3 R14, PT, PT, -R14, RZ, RZ ;  /* 0x000000ff0e0eb210 */ /* 0x000fe20007ffe1ff */
[----:B------:R-:W-:Y:S01]  /*2520*/  IMAD.HI.U32 R16, R17, R23, R16 ;  /* 0x0000001711107227 */ /* 0x000fe200078e0010 */
[----:B------:R-:W-:Y:S02]  /*2530*/  IABS R17, R6 ;  /* 0x0000000600117213 */ /* 0x000fe40000000000 */
[----:B------:R-:W-:Y:S01]  /*2540*/  SEL R14, R15, R14, !P2 ;  /* 0x0000000e0f0e7207 */ /* 0x000fe20005000000 */
[----:B------:R-:W-:Y:S02]  /*2550*/  IMAD R15, R18, R11, RZ ;  /* 0x0000000b120f7224 */ /* 0x000fe400078e02ff */
[----:B------:R-:W-:Y:S01]  /*2560*/  IMAD.MOV R23, RZ, RZ, -R17 ;  /* 0x000000ffff177224 */ /* 0x000fe200078e0a11 */
[----:B------:R-:W-:Y:S01]  /*2570*/  IABS R17, R14 ;  /* 0x0000000e00117213 */ /* 0x000fe20000000000 */
[----:B------:R-:W-:Y:S01]  /*2580*/  IMAD.MOV.U32 R18, RZ, RZ, RZ ;  /* 0x000000ffff127224 */ /* 0x000fe200078e00ff */
[----:B------:R-:W-:Y:S01]  /*2590*/  ISETP.GE.AND P4, PT, R14, RZ, PT ;  /* 0x000000ff0e00720c */ /* 0x000fe20003f86270 */
[----:B------:R-:W-:-:S02]  /*25a0*/  IMAD.MOV R14, RZ, RZ, -R14 ;  /* 0x000000ffff0e7224 */ /* 0x000fc400078e0a0e */
[----:B------:R-:W-:Y:S01]  /*25b0*/  IMAD.HI.U32 R18, R19, R15, R18 ;  /* 0x0000000f13127227 */ /* 0x000fe200078e0012 */
[----:B------:R-:W-:-:S03]  /*25c0*/  IADD3 R19, PT, PT, RZ, -R22, RZ ;  /* 0x80000016ff137210 */ /* 0x000fc60007ffe0ff */
[----:B------:R-:W-:Y:S02]  /*25d0*/  IMAD.MOV.U32 R15, RZ, RZ, R17 ;  /* 0x000000ffff0f7224 */ /* 0x000fe400078e0011 */
[----:B------:R-:W-:Y:S01]  /*25e0*/  IMAD.MOV.U32 R17, RZ, RZ, R23 ;  /* 0x000000ffff117224 */ /* 0x000fe200078e0017 */
[----:B------:R-:W-:Y:S01]  /*25f0*/  IABS R23, R13 ;  /* 0x0000000d00177213 */ /* 0x000fe20000000000 */
[----:B------:R-:W-:-:S04]  /*2600*/  IMAD.HI.U32 R22, R16, R21, RZ ;  /* 0x0000001510167227 */ /* 0x000fc800078e00ff */
[----:B------:R-:W-:-:S04]  /*2610*/  IMAD.HI.U32 R28, R18, R15, RZ ;  /* 0x0000000f121c7227 */ /* 0x000fc800078e00ff */
[----:B------:R-:W-:Y:S02]  /*2620*/  IMAD R21, R22, R17, R21 ;  /* 0x0000001116157224 */ /* 0x000fe400078e0215 */
[----:B------:R-:W-:Y:S02]  /*2630*/  IMAD R28, R28, R19, R15 ;  /* 0x000000131c1c7224 */ /* 0x000fe400078e020f */
[----:B------:R-:W-:Y:S01]  /*2640*/  IMAD.MOV.U32 R19, RZ, RZ, R23 ;  /* 0x000000ffff137224 */ /* 0x000fe200078e0017 */
[----:B------:R-:W-:Y:S01]  /*2650*/  ISETP.GT.U32.AND P3, PT, R20, R21, PT ;  /* 0x000000151400720c */ /* 0x000fe20003f64070 */
[----:B------:R-:W-:Y:S01]  /*2660*/  IMAD R14, R2, R14, R3 ;  /* 0x0000000e020e7224 */ /* 0x000fe200078e0203 */
[----:B------:R-:W-:Y:S01]  /*2670*/  ISETP.GT.U32.AND P0, PT, R11, R28, PT ;  /* 0x0000001c0b00720c */ /* 0x000fe20003f04070 */
[----:B------:R-:W-:Y:S01]  /*2680*/  IMAD.HI.U32 R15, R10, R19, RZ ;  /* 0x000000130a0f7227 */ /* 0x000fe200078e00ff */
[----:B------:R-:W-:-:S03]  /*2690*/  LOP3.LUT R23, R3, R6, RZ, 0x3c, !PT ;  /* 0x0000000603177212 */ /* 0x000fc600078e3cff */
[----:B------:R-:W-:Y:S01]  /*26a0*/  IMAD R24, R15, R24, R19 ;  /* 0x000000180f187224 */ /* 0x000fe200078e0213 */
[----:B------:R-:W-:-:S04]  /*26b0*/  ISETP.GE.AND P6, PT, R23, RZ, PT ;  /* 0x000000ff1700720c */ /* 0x000fc80003fc6270 */
[----:B------:R-:W-:Y:S01]  /*26c0*/  ISETP.GT.U32.AND P5, PT, R7, R24, PT ;  /* 0x000000180700720c */ /* 0x000fe20003fa4070 */
[----:B------:R-:W-:Y:S02]  /*26d0*/  @!P3 IMAD.IADD R21, R21, 0x1, -R20 ;  /* 0x000000011515b824 */ /* 0x000fe400078e0a14 */
[----:B------:R-:W-:Y:S01]  /*26e0*/  @!P0 IADD3 R28, PT, PT, R28, -R11, RZ ;  /* 0x8000000b1c1c8210 */ /* 0x000fe20007ffe0ff */
[----:B------:R-:W-:Y:S02]  /*26f0*/  @!P3 VIADD R22, R22, 0x1 ;  /* 0x000000011616b836 */ /* 0x000fe40000000000 */
[----:B------:R-:W-:Y:S02]  /*2700*/  ISETP.GE.U32.AND P1, PT, R21, R20, PT ;  /* 0x000000141500720c */ /* 0x000fe40003f26070 */
[----:B------:R-:W-:Y:S02]  /*2710*/  IABS R21, R2 ;  /* 0x0000000200157213 */ /* 0x000fe40000000000 */
[----:B------:R-:W-:-:S03]  /*2720*/  ISETP.GT.U32.AND P0, PT, R11, R28, PT ;  /* 0x0000001c0b00720c */ /* 0x000fc60003f04070 */
[----:B------:R-:W-:Y:S01]  /*2730*/  @!P5 IMAD.IADD R24, R24, 0x1, -R21 ;  /* 0x000000011818d824 */ /* 0x000fe200078e0a15 */
[----:B------:R-:W-:Y:S02]  /*2740*/  LOP3.LUT R21, R13, R2, RZ, 0x3c, !PT ;  /* 0x000000020d157212 */ /* 0x000fe400078e3cff */
[----:B------:R-:W-:Y:S02]  /*2750*/  @!P5 IADD3 R15, PT, PT, R15, 0x1, RZ ;  /* 0x000000010f0fd810 */ /* 0x000fe40007ffe0ff */
[----:B------:R-:W-:Y:S01]  /*2760*/  ISETP.GE.U32.AND P3, PT, R24, R7, PT ;  /* 0x000000071800720c */ /* 0x000fe20003f66070 */
[----:B------:R-:W-:Y:S01]  /*2770*/  IMAD.HI.U32 R24, R16, R19, RZ ;  /* 0x0000001310187227 */ /* 0x000fe200078e00ff */
[----:B------:R-:W-:Y:S02]  /*2780*/  @P1 IADD3 R22, PT, PT, R22, 0x1, RZ ;  /* 0x0000000116161810 */ /* 0x000fe40007ffe0ff */
[----:B------:R-:W-:Y:S01]  /*2790*/  ISETP.GE.AND P1, PT, R21, RZ, PT ;  /* 0x000000ff1500720c */ /* 0x000fe20003f26270 */
[----:B------:R-:W-:Y:S01]  /*27a0*/  @!P0 IMAD.IADD R28, R28, 0x1, -R11 ;  /* 0x000000011c1c8824 */ /* 0x000fe200078e0a0b */
[----:B------:R-:W-:Y:S01]  /*27b0*/  ISETP.NE.AND P0, PT, R5, RZ, PT ;  /* 0x000000ff0500720c */ /* 0x000fe20003f05270 */
[----:B------:R-:W-:Y:S01]  /*27c0*/  @!P6 IMAD.MOV R22, RZ, RZ, -R22 ;  /* 0x000000ffff16e224 */ /* 0x000fe200078e0a16 */
[----:B------:R-:W-:Y:S01]  /*27d0*/  ISETP.NE.AND P6, PT, R6, RZ, PT ;  /* 0x000000ff0600720c */ /* 0x000fe20003fc5270 */
[----:B------:R-:W-:Y:S01]  /*27e0*/  @!P4 IMAD.MOV R28, RZ, RZ, -R28 ;  /* 0x000000ffff1cc224 */ /* 0x000fe200078e0a1c */
[----:B------:R-:W-:Y:S01]  /*27f0*/  LOP3.LUT R21, RZ, R5, RZ, 0x33, !PT ;  /* 0x00000005ff157212 */ /* 0x000fe200078e33ff */
[----:B------:R-:W-:Y:S01]  /*2800*/  IMAD R19, R24, R17, R19 ;  /* 0x0000001118137224 */ /* 0x000fe200078e0213 */
[----:B------:R-:W-:Y:S01]  /*2810*/  SEL R22, R26, R22, !P6 ;  /* 0x000000161a167207 */ /* 0x000fe20007000000 */
[----:B------:R-:W0:Y:S01]  /*2820*/  LDC.64 R16, c[0x0][0x380] ;  /* 0x0000e000ff107b82 */ /* 0x000e220000000a00 */
[----:B------:R-:W-:Y:S01]  /*2830*/  @P3 VIADD R15, R15, 0x1 ;  /* 0x000000010f0f3836 */ /* 0x000fe20000000000 */
[----:B------:R-:W-:-:S02]  /*2840*/  SEL R21, R21, R28, !P0 ;  /* 0x0000001c15157207 */ /* 0x000fc40004000000 */
[----:B------:R-:W-:Y:S01]  /*2850*/  IMAD R22, R22, R9, R9 ;  /* 0x0000000916167224 */ /* 0x000fe200078e0209 */
[----:B------:R-:W-:Y:S02]  /*2860*/  ISETP.GT.U32.AND P3, PT, R20, R19, PT ;  /* 0x000000131400720c */ /* 0x000fe40003f64070 */
[----:B------:R-:W-:Y:S01]  /*2870*/  MOV R25, R15 ;  /* 0x0000000f00197202 */ /* 0x000fe20000000f00 */
[----:B------:R-:W-:Y:S01]  /*2880*/  IMAD.IADD R15, R21, 0x1, R22 ;  /* 0x00000001150f7824 */ /* 0x000fe200078e0216 */
[----:B------:R-:W-:Y:S02]  /*2890*/  LOP3.LUT R22, RZ, R2, RZ, 0x33, !PT ;  /* 0x00000002ff167212 */ /* 0x000fe400078e33ff */
[----:B------:R-:W-:Y:S01]  /*28a0*/  @!P1 IADD3 R25, PT, PT, -R25, RZ, RZ ;  /* 0x000000ff19199210 */ /* 0x000fe20007ffe1ff */
[----:B------:R-:W-:-:S03]  /*28b0*/  IMAD R15, R15, R8, R8 ;  /* 0x000000080f0f7224 */ /* 0x000fc600078e0208 */
[----:B------:R-:W-:Y:S02]  /*28c0*/  SEL R25, R22, R25, !P2 ;  /* 0x0000001916197207 */ /* 0x000fe40005000000 */
[----:B------:R-:W-:Y:S01]  /*28d0*/  IADD3 R23, PT, PT, R14, 0x1, R15 ;  /* 0x000000010e177810 */ /* 0x000fe20007ffe00f */
[----:B------:R-:W-:Y:S01]  /*28e0*/  @!P3 IMAD.IADD R19, R19, 0x1, -R20 ;  /* 0x000000011313b824 */ /* 0x000fe200078e0a14 */
[----:B------:R-:W-:Y:S02]  /*28f0*/  IABS R14, R5 ;  /* 0x00000005000e7213 */ /* 0x000fe40000000000 */
[----:B------:R-:W-:Y:S02]  /*2900*/  IABS R15, R25 ;  /* 0x00000019000f7213 */ /* 0x000fe40000000000 */
[----:B------:R-:W-:Y:S01]  /*2910*/  ISETP.GE.U32.AND P2, PT, R19, R20, PT ;  /* 0x000000141300720c */ /* 0x000fe20003f46070 */
[----:B------:R-:W-:Y:S01]  /*2920*/  IMAD.MOV R22, RZ, RZ, -R14 ;  /* 0x000000ffff167224 */ /* 0x000fe200078e0a0e */
[----:B------:R-:W-:Y:S01]  /*2930*/  LOP3.LUT R14, R13, R6, RZ, 0x3c, !PT ;  /* 0x000000060d0e7212 */ /* 0x000fe200078e3cff */
[----:B------:R-:W-:-:S03]  /*2940*/  IMAD.HI.U32 R18, R18, R15, RZ ;  /* 0x0000000f12127227 */ /* 0x000fc600078e00ff */
[----:B------:R-:W-:Y:S01]  /*2950*/  ISETP.GE.AND P1, PT, R14, RZ, PT ;  /* 0x000000ff0e00720c */ /* 0x000fe20003f26270 */
[----:B0-----:R-:W-:-:S04]  /*2960*/  IMAD.WIDE R28, R23, 0x8, R16 ;  /* 0x00000008171c7825 */ /* 0x001fc800078e0210 */
[----:B------:R-:W-:Y:S02]  /*2970*/  IMAD R22, R18, R22, R15 ;  /* 0x0000001612167224 */ /* 0x000fe400078e020f */
        /* <DEDUP_REMOVED lines=12> */
[----:B------:R-:W-:Y:S02]  /*2a40*/  ISETP.GT.U32.AND P4, PT, R11, R22, PT ;  /* 0x000000160b00720c */ /* 0x000fe40003f84070 */
[----:B------:R-:W-:-:S11]  /*2a50*/  @!P3 IADD3 R24, PT, PT, R24, 0x1, RZ ;  /* 0x000000011818b810 */ /* 0x000fd60007ffe0ff */
[----:B------:R-:W-:Y:S01]  /*2a60*/  @!P4 IMAD.IADD R22, R22, 0x1, -R11 ;  /* 0x000000011616c824 */ /* 0x000fe200078e0a0b */
[----:B--2---:R-:W-:Y:S01]  /*2a70*/  DADD R18, R20, R18 ;  /* 0x0000000014127229 */ /* 0x004fe20000000012 */
[----:B------:R-:W-:-:S06]  /*2a80*/  IMAD.WIDE R20, R27, 0x8, R16 ;  /* 0x000000081b147825 */ /* 0x000fcc00078e0210 */
[----:B------:R-:W2:Y:S01]  /*2a90*/  LDG.E.64 R20, desc[UR8][R20.64] ;  /* 0x0000000814147981 */ /* 0x000ea2000c1e1b00 */
[----:B------:R-:W-:Y:S01]  /*2aa0*/  ISETP.GT.U32.AND P4, PT, R11, R22, PT ;  /* 0x000000160b00720c */ /* 0x000fe20003f84070 */
[----:B------:R-:W-:Y:S01]  /*2ab0*/  @P2 VIADD R24, R24, 0x1 ;  /* 0x0000000118182836 */ /* 0x000fe20000000000 */
[----:B------:R-:W-:Y:S01]  /*2ac0*/  ISETP.GE.AND P2, PT, R25, RZ, PT ;  /* 0x000000ff1900720c */ /* 0x000fe20003f46270 */
[----:B---3--:R-:W-:Y:S01]  /*2ad0*/  DADD R18, R18, R14 ;  /* 0x0000000012127229 */ /* 0x008fe2000000000e */
[----:B------:R-:W0:Y:S02]  /*2ae0*/  LDC.64 R14, c[0x0][0x388] ;  /* 0x0000e200ff0e7b82 */ /* 0x000e240000000a00 */
[----:B------:R-:W-:-:S04]  /*2af0*/  @!P1 IADD3 R24, PT, PT, -R24, RZ, RZ ;  /* 0x000000ff18189210 */ /* 0x000fc80007ffe1ff */
[----:B------:R-:W-:-:S03]  /*2b00*/  SEL R26, R26, R24, !P6 ;  /* 0x000000181a1a7207 */ /* 0x000fc60007000000 */
[----:B------:R-:W-:Y:S01]  /*2b10*/  @!P4 IMAD.IADD R22, R22, 0x1, -R11 ;  /* 0x000000011616c824 */ /* 0x000fe200078e0a0b */
[----:B------:R-:W-:-:S03]  /*2b20*/  LOP3.LUT R11, RZ, R5, RZ, 0x33, !PT ;  /* 0x00000005ff0b7212 */ /* 0x000fc600078e33ff */
[----:B------:R-:W-:Y:S02]  /*2b30*/  @!P2 IMAD.MOV R22, RZ, RZ, -R22 ;  /* 0x000000ffff16a224 */ /* 0x000fe400078e0a16 */
[----:B------:R-:W-:-:S03]  /*2b40*/  IMAD R26, R26, R9, R9 ;  /* 0x000000091a1a7224 */ /* 0x000fc600078e0209 */
[----:B------:R-:W-:Y:S01]  /*2b50*/  SEL R11, R11, R22, !P0 ;  /* 0x000000160b0b7207 */ /* 0x000fe20004000000 */
[----:B------:R-:W-:-:S03]  /*2b60*/  IMAD.MOV R25, RZ, RZ, -R25 ;  /* 0x000000ffff197224 */ /* 0x000fc600078e0a19 */
[----:B------:R-:W-:-:S05]  /*2b70*/  IADD3 R11, PT, PT, R11, R26, RZ ;  /* 0x0000001a0b0b7210 */ /* 0x000fca0007ffe0ff */
[----:B------:R-:W-:Y:S01]  /*2b80*/  IMAD R11, R11, R8, R8 ;  /* 0x000000080b0b7224 */ /* 0x000fe200078e0208 */
[----:B------:R-:W-:Y:S01]  /*2b90*/  UMOV UR20, 0x55555555 ;  /* 0x5555555500147882 */ /* 0x000fe20000000000 */
[----:B------:R-:W-:Y:S01]  /*2ba0*/  UMOV UR21, 0x3fc55555 ;  /* 0x3fc5555500157882 */ /* 0x000fe20000000000 */
[----:B--2---:R-:W-:Y:S01]  /*2bb0*/  DADD R18, R18, R20 ;  /* 0x0000000012127229 */ /* 0x004fe20000000014 */
[----:B------:R-:W-:-:S05]  /*2bc0*/  IMAD R20, R2, R25, R13 ;  /* 0x0000001902147224 */ /* 0x000fca00078e020d */
[----:B------:R-:W-:Y:S02]  /*2bd0*/  IADD3 R11, PT, PT, R20, 0x1, R11 ;  /* 0x00000001140b7810 */ /* 0x000fe40007ffe00b */
[----:B------:R-:W-:Y:S01]  /*2be0*/  DMUL R28, R18, UR20 ;  /* 0x00000014121c7c28 */ /* 0x000fe20008000000 */
[----:B0-----:R-:W-:-:S04]  /*2bf0*/  IMAD.WIDE R18, R23, 0x8, R14 ;  /* 0x0000000817127825 */ /* 0x001fc800078e020e */
[----:B------:R-:W-:Y:S02]  /*2c00*/  IMAD.WIDE R26, R11, 0x8, R16 ;  /* 0x000000080b1a7825 */ /* 0x000fe400078e0210 */
[----:B------:R0:W-:Y:S04]  /*2c10*/  STG.E.64 desc[UR8][R18.64], R28 ;  /* 0x0000001c12007986 */ /* 0x0001e8000c101b08 */
[----:B------:R-:W2:Y:S04]  /*2c20*/  LDG.E.64 R24, desc[UR8][R26.64+-0x8] ;  /* 0xfffff8081a187981 */ /* 0x000ea8000c1e1b00 */
[----:B0-----:R-:W2:Y:S01]  /*2c30*/  LDG.E.64 R18, desc[UR8][R26.64+0x8] ;  /* 0x000008081a127981 */ /* 0x001ea2000c1e1b00 */
[----:B------:R-:W-:-:S04]  /*2c40*/  IMAD.WIDE R22, R8, 0x8, R26 ;  /* 0x0000000808167825 */ /* 0x000fc800078e021a */
[----:B------:R-:W-:Y:S02]  /*2c50*/  IMAD.IADD R21, R11, 0x1, -R8 ;  /* 0x000000010b157824 */ /* 0x000fe400078e0a08 */
[----:B------:R-:W3:Y:S02]  /*2c60*/  LDG.E.64 R22, desc[UR8][R22.64] ;  /* 0x0000000816167981 */ /* 0x000ee4000c1e1b00 */
[----:B------:R-:W-:-:S06]  /*2c70*/  IMAD.WIDE R20, R21, 0x8, R16 ;  /* 0x0000000815147825 */ /* 0x000fcc00078e0210 */
[----:B------:R-:W4:Y:S01]  /*2c80*/  LDG.E.64 R20, desc[UR8][R20.64] ;  /* 0x0000000814147981 */ /* 0x000f22000c1e1b00 */
[----:B------:R-:W-:-:S04]  /*2c90*/  IMAD.IADD R29, R11, 0x1, -R4 ;  /* 0x000000010b1d7824 */ /* 0x000fc800078e0a04 */
[----:B------:R-:W-:-:S06]  /*2ca0*/  IMAD.WIDE R16, R29, 0x8, R16 ;  /* 0x000000081d107825 */ /* 0x000fcc00078e0210 */
[----:B------:R-:W5:Y:S01]  /*2cb0*/  LDG.E.64 R16, desc[UR8][R16.64] ;  /* 0x0000000810107981 */ /* 0x000f62000c1e1b00 */
[----:B--2---:R-:W-:Y:S01]  /*2cc0*/  DADD R24, R18, R24 ;  /* 0x0000000012187229 */ /* 0x004fe20000000018 */
[----:B------:R-:W-:-:S06]  /*2cd0*/  IMAD.WIDE R18, R4, 0x8, R26 ;  /* 0x0000000804127825 */ /* 0x000fcc00078e021a */
[----:B------:R-:W2:Y:S01]  /*2ce0*/  LDG.E.64 R18, desc[UR8][R18.64] ;  /* 0x0000000812127981 */ /* 0x000ea2000c1e1b00 */
[----:B---3--:R-:W-:-:S08]  /*2cf0*/  DADD R24, R24, R22 ;  /* 0x0000000018187229 */ /* 0x008fd00000000016 */
[----:B----4-:R-:W-:Y:S01]  /*2d00*/  DADD R24, R24, R20 ;  /* 0x0000000018187229 */ /* 0x010fe20000000014 */
[----:B------:R-:W-:Y:S01]  /*2d10*/  IMAD.WIDE R14, R11, 0x8, R14 ;  /* 0x000000080b0e7825 */ /* 0x000fe200078e020e */
[----:B------:R-:W-:-:S04]  /*2d20*/  UIADD3 UR4, UPT, UPT, UR23, 0x1, URZ ;  /* 0x0000000117047890 */ /* 0x000fc8000fffe0ff */
[----:B------:R-:W-:Y:S01]  /*2d30*/  ULOP3.LUT UR4, UR4, 0xfffffffe, URZ, 0xc0, !UPT ;  /* 0xfffffffe04047892 */ /* 0x000fe2000f8ec0ff */
[----:B------:R-:W-:-:S03]  /*2d40*/  IMAD R12, R12, UR12, RZ ;  /* 0x0000000c0c0c7c24 */ /* 0x000fc6000f8e02ff */
[----:B------:R-:W-:Y:S01]  /*2d50*/  UIADD3 UR6, UPT, UPT, -UR4, 0x2, URZ ;  /* 0x0000000204067890 */ /* 0x000fe2000fffe1ff */
[----:B------:R-:W-:-:S03]  /*2d60*/  IMAD R12, R12, UR11, RZ ;  /* 0x0000000b0c0c7c24 */ /* 0x000fc6000f8e02ff */
[----:B------:R-:W-:Y:S01]  /*2d70*/  UISETP.NE.AND UP0, UPT, UR6, URZ, UPT ;  /* 0x000000ff0600728c */ /* 0x000fe2000bf05270 */
[----:B------:R-:W-:-:S04]  /*2d80*/  IMAD R12, R12, UR13, RZ ;  /* 0x0000000d0c0c7c24 */ /* 0x000fc8000f8e02ff */
[----:B------:R-:W-:-:S04]  /*2d90*/  IMAD R12, R12, UR10, RZ ;  /* 0x0000000a0c0c7c24 */ /* 0x000fc8000f8e02ff */
[----:B------:R-:W-:Y:S01]  /*2da0*/  IMAD R12, R12, UR7, RZ ;  /* 0x000000070c0c7c24 */ /* 0x000fe2000f8e02ff */
[----:B--2---:R-:W-:-:S08]  /*2db0*/  DADD R24, R24, R18 ;  /* 0x0000000018187229 */ /* 0x004fd00000000012 */
[----:B-----5:R-:W-:-:S08]  /*2dc0*/  DADD R22, R24, R16 ;  /* 0x0000000018167229 */ /* 0x020fd00000000010 */
[----:B------:R-:W-:-:S07]  /*2dd0*/  DMUL R22, R22, UR20 ;  /* 0x0000001416167c28 */ /* 0x000fce0008000000 */
[----:B------:R0:W-:Y:S01]  /*2de0*/  STG.E.64 desc[UR8][R14.64], R22 ;  /* 0x000000160e007986 */ /* 0x0001e2000c101b08 */
[----:B------:R-:W-:Y:S05]  /*2df0*/  BRA.U !UP0, `(.L_x_14) ;  /* 0x0000000908bc7547 */ /* 0x000fea000b800000 */
[C---:B------:R-:W-:Y:S01]  /*2e00*/  LEA R11, R12.reuse, R13, 0x1 ;  /* 0x0000000d0c0b7211 */ /* 0x040fe200078e08ff */
[----:B------:R-:W-:-:S07]  /*2e10*/  IMAD R13, R12, 0x2, R3 ;  /* 0x000000020c0d7824 */ /* 0x000fce00078e0203 */
.L_x_15:
[----:B------:R-:W-:Y:S02]  /*2e20*/  IABS R20, R2 ;  /* 0x0000000200147213 */ /* 0x000fe40000000000 */
[----:B-1----:R-:W-:Y:S02]  /*2e30*/  IABS R18, R5 ;  /* 0x0000000500127213 */ /* 0x002fe40000000000 */
[----:B0-----:R-:W0:Y:S01]  /*2e40*/  I2F.RP R15, R20 ;  /* 0x00000014000f7306 */ /* 0x001e220000209400 */
        /* <DEDUP_REMOVED lines=17> */
[----:B------:R-:W-:Y:S01]  /*2f60*/  ISETP.GE.U32.AND P0, PT, R8, R7, PT ;  /* 0x000000070800720c */ /* 0x000fe20003f06070 */
[----:B------:R-:W-:Y:S01]  /*2f70*/  IMAD.MOV.U32 R8, RZ, RZ, RZ ;  /* 0x000000ffff087224 */ /* 0x000fe200078e00ff */
[----:B------:R-:W-:-:S04]  /*2f80*/  LOP3.LUT R7, R13, R2, RZ, 0x3c, !PT ;  /* 0x000000020d077212 */ /* 0x000fc800078e3cff */
[----:B------:R-:W-:Y:S01]  /*2f90*/  ISETP.GE.AND P3, PT, R7, RZ, PT ;  /* 0x000000ff0700720c */ /* 0x000fe20003f66270 */
[----:B------:R-:W2:Y:S01]  /*2fa0*/  F2I.FTZ.U32.TRUNC.NTZ R9, R9 ;  /* 0x0000000900097305 */ /* 0x000ea2000021f000 */
[----:B-1----:R-:W-:Y:S01]  /*2fb0*/  VIADD R14, R14, 0xffffffe ;  /* 0x0ffffffe0e0e7836 */ /* 0x002fe20000000000 */
[----:B------:R-:W-:-:S04]  /*2fc0*/  MOV R7, R20 ;  /* 0x0000001400077202 */ /* 0x000fc80000000f00 */
[----:B------:R-:W-:Y:S02]  /*2fd0*/  @P0 VIADD R16, R16, 0x1 ;  /* 0x0000000110100836 */ /* 0x000fe40000000000 */
[----:B------:R1:W3:Y:S01]  /*2fe0*/  F2I.FTZ.U32.TRUNC.NTZ R15, R14 ;  /* 0x0000000e000f7305 */ /* 0x0002e2000021f000 */
[----:B0-----:R-:W-:Y:S01]  /*2ff0*/  IADD3 R23, PT, PT, R17, 0xffffffe, RZ ;  /* 0x0ffffffe11177810 */ /* 0x001fe20007ffe0ff */
[----:B--2---:R-:W-:-:S06]  /*3000*/  IMAD.MOV R25, RZ, RZ, -R9 ;  /* 0x000000ffff197224 */ /* 0x004fcc00078e0a09 */
[----:B------:R0:W2:Y:S01]  /*3010*/  F2I.FTZ.U32.TRUNC.NTZ R17, R23 ;  /* 0x0000001700117305 */ /* 0x0000a2000021f000 */
[----:B-1----:R-:W-:Y:S02]  /*3020*/  HFMA2 R14, -RZ, RZ, 0, 0 ;  /* 0x00000000ff0e7431 */ /* 0x002fe400000001ff */
[----:B------:R-:W-:-:S04]  /*3030*/  IMAD R25, R25, R20, RZ ;  /* 0x0000001419197224 */ /* 0x000fc800078e02ff */
[----:B------:R-:W-:Y:S01]  /*3040*/  IMAD.HI.U32 R10, R9, R25, R8 ;  /* 0x00000019090a7227 */ /* 0x000fe200078e0008 */
[----:B------:R-:W-:-:S03]  /*3050*/  MOV R9, R24 ;  /* 0x0000001800097202 */ /* 0x000fc60000000f00 */
[----:B---3--:R-:W-:Y:S02]  /*3060*/  IMAD.MOV R25, RZ, RZ, -R15 ;  /* 0x000000ffff197224 */ /* 0x008fe400078e0a0f */
[----:B------:R-:W-:-:S04]  /*3070*/  IMAD.HI.U32 R8, R10, R9, RZ ;  /* 0x000000090a087227 */ /* 0x000fc800078e00ff */
[----:B0-----:R-:W-:Y:S02]  /*3080*/  IMAD R23, R25, R18, RZ ;  /* 0x0000001219177224 */ /* 0x001fe400078e02ff */
[----:B--2---:R-:W-:Y:S02]  /*3090*/  IMAD.MOV R24, RZ, RZ, -R17 ;  /* 0x000000ffff187224 */ /* 0x004fe400078e0a11 */
[----:B------:R-:W-:-:S04]  /*30a0*/  IMAD.HI.U32 R14, R15, R23, R14 ;  /* 0x000000170f0e7227 */ /* 0x000fc800078e000e */
[----:B------:R-:W-:Y:S02]  /*30b0*/  IMAD R22, R8, R22, R9 ;  /* 0x0000001608167224 */ /* 0x000fe400078e0209 */
[----:B------:R-:W-:Y:S01]  /*30c0*/  IMAD.MOV.U32 R15, RZ, RZ, R16 ;  /* 0x000000ffff0f7224 */ /* 0x000fe200078e0010 */
[----:B------:R-:W-:Y:S01]  /*30d0*/  MOV R16, RZ ;  /* 0x000000ff00107202 */ /* 0x000fe20000000f00 */
[----:B------:R-:W-:Y:S01]  /*30e0*/  IMAD R23, R24, R19, RZ ;  /* 0x0000001318177224 */ /* 0x000fe200078e02ff */
[----:B------:R-:W-:Y:S01]  /*30f0*/  ISETP.GT.U32.AND P5, PT, R7, R22, PT ;  /* 0x000000160700720c */ /* 0x000fe20003fa4070 */
[----:B------:R-:W-:Y:S01]  /*3100*/  @!P3 IMAD.MOV R15, RZ, RZ, -R15 ;  /* 0x000000ffff0fb224 */ /* 0x000fe200078e0a0f */
[----:B------:R-:W-:Y:S01]  /*3110*/  LOP3.LUT R24, RZ, R2, RZ, 0x33, !PT ;  /* 0x00000002ff187212 */ /* 0x000fe200078e33ff */
[----:B------:R-:W-:Y:S01]  /*3120*/  IMAD.HI.U32 R26, R17, R23, R16 ;  /* 0x00000017111a7227 */ /* 0x000fe200078e0010 */
[----:B------:R-:W-:Y:S02]  /*3130*/  IABS R17, R6 ;  /* 0x0000000600117213 */ /* 0x000fe40000000000 */
[----:B------:R-:W-:-:S02]  /*3140*/  SEL R16, R24, R15, !P2 ;  /* 0x0000000f18107207 */ /* 0x000fc40005000000 */
[----:B------:R-:W-:Y:S01]  /*3150*/  IABS R15, R5 ;  /* 0x00000005000f7213 */ /* 0x000fe20000000000 */
[----:B------:R-:W-:Y:S01]  /*3160*/  IMAD.MOV R28, RZ, RZ, -R17 ;  /* 0x000000ffff1c7224 */ /* 0x000fe200078e0a11 */
[----:B------:R-:W-:Y:S02]  /*3170*/  IABS R17, R16 ;  /* 0x0000001000117213 */ /* 0x000fe40000000000 */
[----:B------:R-:W-:Y:S01]  /*3180*/  IADD3 R25, PT, PT, RZ, -R15, RZ ;  /* 0x8000000fff197210 */ /* 0x000fe20007ffe0ff */
[----:B------:R-:W-:Y:S02]  /*3190*/  @!P5 IMAD.IADD R22, R22, 0x1, -R20 ;  /* 0x000000011616d824 */ /* 0x000fe400078e0a14 */
[----:B------:R-:W-:-:S03]  /*31a0*/  IMAD.HI.U32 R15, R14, R17, RZ ;  /* 0x000000110e0f7227 */ /* 0x000fc600078e00ff */
[----:B------:R-:W-:Y:S01]  /*31b0*/  ISETP.GE.U32.AND P0, PT, R22, R7, PT ;  /* 0x000000071600720c */ /* 0x000fe20003f06070 */
[----:B------:R-:W-:-:S04]  /*31c0*/  IMAD.HI.U32 R20, R26, R21, RZ ;  /* 0x000000151a147227 */ /* 0x000fc800078e00ff */
[----:B------:R-:W-:Y:S01]  /*31d0*/  IMAD R15, R15, R25, R17 ;  /* 0x000000190f0f7224 */ /* 0x000fe200078e0211 */
[----:B------:R-:W-:Y:S01]  /*31e0*/  LOP3.LUT R17, R11, R2, RZ, 0x3c, !PT ;  /* 0x000000020b117212 */ /* 0x000fe200078e3cff */
[----:B------:R-:W-:Y:S01]  /*31f0*/  IMAD R22, R20, R28, R21 ;  /* 0x0000001c14167224 */ /* 0x000fe200078e0215 */
[----:B------:R-:W-:Y:S01]  /*3200*/  LOP3.LUT R21, R13, R6, RZ, 0x3c, !PT ;  /* 0x000000060d157212 */ /* 0x000fe200078e3cff */
[----:B------:R-:W-:Y:S01]  /*3210*/  @!P5 VIADD R8, R8, 0x1 ;  /* 0x000000010808d836 */ /* 0x000fe20000000000 */
[----:B------:R-:W-:Y:S01]  /*3220*/  ISETP.GE.AND P4, PT, R17, RZ, PT ;  /* 0x000000ff1100720c */ /* 0x000fe20003f86270 */
[----:B------:R-:W-:Y:S01]  /*3230*/  IMAD.HI.U32 R17, R26, R9, RZ ;  /* 0x000000091a117227 */ /* 0x000fe200078e00ff */
[----:B------:R-:W-:Y:S02]  /*3240*/  ISETP.GT.U32.AND P5, PT, R18, R15, PT ;  /* 0x0000000f1200720c */ /* 0x000fe40003fa4070 */
[----:B------:R-:W-:Y:S01]  /*3250*/  ISETP.GT.U32.AND P1, PT, R19, R22, PT ;  /* 0x000000161300720c */ /* 0x000fe20003f24070 */
[----:B------:R-:W-:Y:S01]  /*3260*/  @P0 VIADD R8, R8, 0x1 ;  /* 0x0000000108080836 */ /* 0x000fe20000000000 */
[----:B------:R-:W-:Y:S01]  /*3270*/  LOP3.LUT R26, RZ, R5, RZ, 0x33, !PT ;  /* 0x00000005ff1a7212 */ /* 0x000fe200078e33ff */
[----:B------:R-:W-:-:S05]  /*3280*/  IMAD R28, R17, R28, R9 ;  /* 0x0000001c111c7224 */ /* 0x000fca00078e0209 */
[----:B------:R-:W-:Y:S01]  /*3290*/  ISETP.GT.U32.AND P0, PT, R19, R28, PT ;  /* 0x0000001c1300720c */ /* 0x000fe20003f04070 */
[----:B------:R-:W-:Y:S01]  /*32a0*/  @!P4 IMAD.MOV R8, RZ, RZ, -R8 ;  /* 0x000000ffff08c224 */ /* 0x000fe200078e0a08 */
[----:B------:R-:W-:Y:S01]  /*32b0*/  ISETP.GE.AND P4, PT, R21, RZ, PT ;  /* 0x000000ff1500720c */ /* 0x000fe20003f86270 */
[----:B------:R-:W-:Y:S01]  /*32c0*/  @!P5 IMAD.IADD R15, R15, 0x1, -R18 ;  /* 0x000000010f0fd824 */ /* 0x000fe200078e0a12 */
[----:B------:R-:W-:Y:S01]  /*32d0*/  ISETP.GE.AND P5, PT, R16, RZ, PT ;  /* 0x000000ff1000720c */ /* 0x000fe20003fa6270 */
[----:B------:R-:W-:Y:S01]  /*32e0*/  IMAD.MOV R16, RZ, RZ, -R16 ;  /* 0x000000ffff107224 */ /* 0x000fe200078e0a10 */
[----:B------:R-:W-:Y:S02]  /*32f0*/  @!P1 IADD3 R22, PT, PT, R22, -R19, RZ ;  /* 0x8000001316169210 */ /* 0x000fe40007ffe0ff */
[----:B------:R-:W-:Y:S01]  /*3300*/  SEL R24, R24, R8, !P2 ;  /* 0x0000000818187207 */ /* 0x000fe20005000000 */
[----:B------:R-:W-:Y:S01]  /*3310*/  IMAD R16, R2, R16, R13 ;  /* 0x0000001002107224 */ /* 0x000fe200078e020d */
[----:B------:R-:W-:Y:S01]  /*3320*/  ISETP.GT.U32.AND P2, PT, R18, R15, PT ;  /* 0x0000000f1200720c */ /* 0x000fe20003f44070 */
[----:B------:R-:W0:Y:S01]  /*3330*/  LDC.64 R8, c[0x0][0x390] ;  /* 0x0000e400ff087b82 */ /* 0x000e220000000a00 */
[----:B------:R-:W-:Y:S01]  /*3340*/  ISETP.GE.U32.AND P3, PT, R22, R19, PT ;  /* 0x000000131600720c */ /* 0x000fe20003f66070 */
[----:B------:R-:W-:Y:S01]  /*3350*/  @!P0 IMAD.IADD R28, R28, 0x1, -R19 ;  /* 0x000000011c1c8824 */ /* 0x000fe200078e0a13 */
[----:B------:R-:W-:-:S02]  /*3360*/  @!P1 IADD3 R20, PT, PT, R20, 0x1, RZ ;  /* 0x0000000114149810 */ /* 0x000fc40007ffe0ff */
[----:B------:R-:W-:Y:S02]  /*3370*/  IABS R21, R24 ;  /* 0x0000001800157213 */ /* 0x000fe40000000000 */
[----:B------:R-:W-:Y:S02]  /*3380*/  ISETP.NE.AND P1, PT, R6, RZ, PT ;  /* 0x000000ff0600720c */ /* 0x000fe40003f25270 */
[----:B------:R-:W-:Y:S01]  /*3390*/  LOP3.LUT R22, RZ, R6, RZ, 0x33, !PT ;  /* 0x00000006ff167212 */ /* 0x000fe200078e33ff */
[----:B------:R-:W-:Y:S01]  /*33a0*/  IMAD.HI.U32 R14, R14, R21, RZ ;  /* 0x000000150e0e7227 */ /* 0x000fe200078e00ff */
[----:B------:R-:W-:Y:S02]  /*33b0*/  @!P0 IADD3 R17, PT, PT, R17, 0x1, RZ ;  /* 0x0000000111118810 */ /* 0x000fe40007ffe0ff */
[----:B------:R-:W-:Y:S01]  /*33c0*/  @!P2 IADD3 R15, PT, PT, R15, -R18, RZ ;  /* 0x800000120f0fa210 */ /* 0x000fe20007ffe0ff */
[----:B------:R-:W-:Y:S01]  /*33d0*/  @P3 VIADD R20, R20, 0x1 ;  /* 0x0000000114143836 */ /* 0x000fe20000000000 */
[----:B------:R-:W-:Y:S01]  /*33e0*/  ISETP.GE.U32.AND P3, PT, R28, R19, PT ;  /* 0x000000131c00720c */ /* 0x000fe20003f66070 */
[----:B------:R-:W-:Y:S01]  /*33f0*/  IMAD R25, R14, R25, R21 ;  /* 0x000000190e197224 */ /* 0x000fe200078e0215 */
[----:B------:R-:W-:Y:S01]  /*3400*/  ISETP.NE.AND P2, PT, R5, RZ, PT ;  /* 0x000000ff0500720c */ /* 0x000fe20003f45270 */
[----:B------:R-:W-:-:S02]  /*3410*/  @!P4 IMAD.MOV R20, RZ, RZ, -R20 ;  /* 0x000000ffff14c224 */ /* 0x000fc400078e0a14 */
[----:B------:R-:W-:Y:S01]  /*3420*/  IMAD.MOV.U32 R19, RZ, RZ, R15 ;  /* 0x000000ffff137224 */ /* 0x000fe200078e000f */
[----:B------:R-:W-:Y:S01]  /*3430*/  ISETP.GT.U32.AND P4, PT, R18, R25, PT ;  /* 0x000000191200720c */ /* 0x000fe20003f84070 */
[----:B------:R-:W1:Y:S01]  /*3440*/  LDC.64 R14, c[0x0][0x380] ;  /* 0x0000e000ff0e7b82 */ /* 0x000e620000000a00 */
[----:B------:R-:W-:Y:S02]  /*3450*/  SEL R20, R22, R20, !P1 ;  /* 0x0000001416147207 */ /* 0x000fe40004800000 */
[----:B------:R-:W-:-:S03]  /*3460*/  @!P5 IADD3 R19, PT, PT, -R19, RZ, RZ ;  /* 0x000000ff1313d210 */ /* 0x000fc60007ffe1ff */
[----:B0-----:R-:W-:Y:S01]  /*3470*/  IMAD R20, R20, R9, R9 ;  /* 0x0000000914147224 */ /* 0x001fe200078e0209 */
[----:B------:R-:W-:Y:S01]  /*3480*/  SEL R19, R26, R19, !P2 ;  /* 0x000000131a137207 */ /* 0x000fe20005000000 */
[----:B------:R-:W-:-:S04]  /*3490*/  @P3 VIADD R17, R17, 0x1 ;  /* 0x0000000111113836 */ /* 0x000fc80000000000 */
[----:B------:R-:W-:Y:S01]  /*34a0*/  IMAD.IADD R19, R20, 0x1, R19 ;  /* 0x0000000114137824 */ /* 0x000fe200078e0213 */
[----:B------:R-:W-:Y:S01]  /*34b0*/  LOP3.LUT R20, R11, R6, RZ, 0x3c, !PT ;  /* 0x000000060b147212 */ /* 0x000fe200078e3cff */
[----:B------:R-:W-:Y:S02]  /*34c0*/  @!P4 IMAD.IADD R25, R25, 0x1, -R18 ;  /* 0x000000011919c824 */ /* 0x000fe400078e0a12 */
[----:B------:R-:W-:Y:S01]  /*34d0*/  IMAD R19, R19, R8, R8 ;  /* 0x0000000813137224 */ /* 0x000fe200078e0208 */
[----:B------:R-:W-:Y:S02]  /*34e0*/  ISETP.GE.AND P5, PT, R20, RZ, PT ;  /* 0x000000ff1400720c */ /* 0x000fe40003fa6270 */
[----:B------:R-:W-:Y:S02]  /*34f0*/  ISETP.GT.U32.AND P0, PT, R18, R25, PT ;  /* 0x000000191200720c */ /* 0x000fe40003f04070 */
[----:B------:R-:W-:-:S05]  /*3500*/  IADD3 R23, PT, PT, R16, 0x1, R19 ;  /* 0x0000000110177810 */ /* 0x000fca0007ffe013 */
[----:B-1----:R-:W-:-:S04]  /*3510*/  IMAD.WIDE R28, R23, 0x8, R14 ;  /* 0x00000008171c7825 */ /* 0x002fc800078e020e */
[----:B------:R-:W-:Y:S02]  /*3520*/  @!P5 IADD3 R17, PT, PT, -R17, RZ, RZ ;  /* 0x000000ff1111d210 */ /* 0x000fe40007ffe1ff */
[----:B------:R-:W-:Y:S02]  /*3530*/  @!P0 IMAD.IADD R25, R25, 0x1, -R18 ;  /* 0x0000000119198824 */ /* 0x000fe400078e0a12 */
[----:B------:R-:W-:Y:S01]  /*3540*/  SEL R22, R22, R17, !P1 ;  /* 0x0000001116167207 */ /* 0x000fe20004800000 */
        /* <DEDUP_REMOVED lines=13> */
[----:B------:R-:W-:-:S05]  /*3620*/  IADD3 R21, PT, PT, -R4, R23, RZ ;  /* 0x0000001704157210 */ /* 0x000fca0007ffe1ff */
[----:B------:R-:W-:-:S06]  /*3630*/  IMAD.WIDE R20, R21, 0x8, R14 ;  /* 0x0000000815147825 */ /* 0x000fcc00078e020e */
[----:B------:R-:W2:Y:S01]  /*3640*/  LDG.E.64 R20, desc[UR8][R20.64] ;  /* 0x0000000814147981 */ /* 0x000ea2000c1e1b00 */
[----:B---3--:R-:W-:Y:S01]  /*3650*/  DADD R28, R16, R18 ;  /* 0x00000000101c7229 */ /* 0x008fe20000000012 */
[----:B------:R-:W-:Y:S01]  /*3660*/  @!P0 IMAD.MOV R25, RZ, RZ, -R25 ;  /* 0x000000ffff198224 */ /* 0x000fe200078e0a19 */
[----:B------:R-:W0:Y:S01]  /*3670*/  LDC.64 R16, c[0x0][0x388] ;  /* 0x0000e200ff107b82 */ /* 0x000e220000000a00 */
[----:B------:R-:W-:Y:S01]  /*3680*/  IMAD R22, R22, R9, R9 ;  /* 0x0000000916167224 */ /* 0x000fe200078e0209 */
[----:B------:R-:W-:Y:S01]  /*3690*/  IADD3 R24, PT, PT, -R24, RZ, RZ ;  /* 0x000000ff18187210 */ /* 0x000fe20007ffe1ff */
[----:B------:R-:W-:Y:S01]  /*36a0*/  UMOV UR20, 0x55555555 ;  /* 0x5555555500147882 */ /* 0x000fe20000000000 */
[----:B------:R-:W-:Y:S01]  /*36b0*/  SEL R25, R26, R25, !P2 ;  /* 0x000000191a197207 */ /* 0x000fe20005000000 */
[----:B------:R-:W-:Y:S02]  /*36c0*/  UMOV UR21, 0x3fc55555 ;  /* 0x3fc5555500157882 */ /* 0x000fe40000000000 */
[----:B------:R-:W-:-:S02]  /*36d0*/  IMAD R24, R2, R24, R11 ;  /* 0x0000001802187224 */ /* 0x000fc400078e020b */
[----:B------:R-:W-:-:S04]  /*36e0*/  IMAD.IADD R19, R22, 0x1, R25 ;  /* 0x0000000116137824 */ /* 0x000fc800078e0219 */
[----:B------:R-:W-:-:S05]  /*36f0*/  IMAD R19, R19, R8, R8 ;  /* 0x0000000813137224 */ /* 0x000fca00078e0208 */
[----:B------:R-:W-:-:S05]  /*3700*/  IADD3 R27, PT, PT, R24, 0x1, R19 ;  /* 0x00000001181b7810 */ /* 0x000fca0007ffe013 */
[----:B------:R-:W-:-:S04]  /*3710*/  IMAD.WIDE R24, R27, 0x8, R14 ;  /* 0x000000081b187825 */ /* 0x000fc800078e020e */
[----:B0-----:R-:W-:Y:S01]  /*3720*/  IMAD.WIDE R18, R23, 0x8, R16 ;  /* 0x0000000817127825 */ /* 0x001fe200078e0210 */
        /* <DEDUP_REMOVED lines=18> */
[----:B------:R-:W-:-:S04]  /*3850*/  UIADD3 UR6, UPT, UPT, UR6, 0x2, URZ ;  /* 0x0000000206067890 */ /* 0x000fc8000fffe0ff */
[----:B------:R-:W-:Y:S01]  /*3860*/  UISETP.NE.AND UP0, UPT, UR6, URZ, UPT ;  /* 0x000000ff0600728c */ /* 0x000fe2000bf05270 */
[C---:B------:R-:W-:Y:S01]  /*3870*/  LEA R13, R12.reuse, R13, 0x1 ;  /* 0x0000000d0c0d7211 */ /* 0x040fe200078e08ff */
[----:B------:R-:W-:Y:S01]  /*3880*/  IMAD R11, R12, 0x2, R11 ;  /* 0x000000020c0b7824 */ /* 0x000fe200078e020b */
[----:B--2---:R-:W-:-:S08]  /*3890*/  DADD R22, R22, R20 ;  /* 0x0000000016167229 */ /* 0x004fd00000000014 */
[----:B----4-:R-:W-:-:S08]  /*38a0*/  DADD R22, R22, R28 ;  /* 0x0000000016167229 */ /* 0x010fd0000000001c */
[----:B---3--:R-:W-:-:S08]  /*38b0*/  DADD R18, R22, R14 ;  /* 0x0000000016127229 */ /* 0x008fd0000000000e */
[----:B------:R-:W-:-:S07]  /*38c0*/  DMUL R18, R18, UR20 ;  /* 0x0000001412127c28 */ /* 0x000fce0008000000 */
[----:B------:R1:W-:Y:S01]  /*38d0*/  STG.E.64 desc[UR8][R16.64], R18 ;  /* 0x0000001210007986 */ /* 0x0003e2000c101b08 */
[----:B------:R-:W-:Y:S05]  /*38e0*/  BRA.U UP0, `(.L_x_15) ;  /* 0xfffffff5004c7547 */ /* 0x000fea000b83ffff */
.L_x_14:
[----:B------:R-:W2:Y:S02]  /*38f0*/  LDC R7, c[0x0][0x39c] ;  /* 0x0000e700ff077b82 */ /* 0x000ea40000000800 */
[----:B--2---:R-:W-:-:S04]  /*3900*/  LOP3.LUT R7, R7, 0x1, RZ, 0xc0, !PT ;  /* 0x0000000107077812 */ /* 0x004fc800078ec0ff */
[----:B------:R-:W-:-:S13]  /*3910*/  ISETP.NE.U32.AND P0, PT, R7, 0x1, PT ;  /* 0x000000010700780c */ /* 0x000fda0003f05070 */
[----:B------:R-:W-:Y:S05]  /*3920*/  @!P0 EXIT ;  /* 0x000000000000894d */ /* 0x000fea0003800000 */
[----:B------:R-:W-:Y:S01]  /*3930*/  IABS R10, R2 ;  /* 0x00000002000a7213 */ /* 0x000fe20000000000 */
[----:B------:R-:W-:Y:S01]  /*3940*/  IMAD R3, R0, UR4, R3 ;  /* 0x0000000400037c24 */ /* 0x000fe2000f8e0203 */
[----:B0-----:R-:W-:Y:S02]  /*3950*/  IABS R14, R6 ;  /* 0x00000006000e7213 */ /* 0x001fe40000000000 */
[----:B------:R-:W0:Y:S01]  /*3960*/  I2F.RP R11, R10 ;  /* 0x0000000a000b7306 */ /* 0x000e220000209400 */
[----:B------:R-:W-:Y:S02]  /*3970*/  IABS R7, R5 ;  /* 0x0000000500077213 */ /* 0x000fe40000000000 */
[----:B------:R-:W-:Y:S02]  /*3980*/  IABS R0, R3 ;  /* 0x0000000300007213 */ /* 0x000fe40000000000 */
[----:B------:R-:W-:-:S03]  /*3990*/  ISETP.NE.AND P4, PT, R6, RZ, PT ;  /* 0x000000ff0600720c */ /* 0x000fc60003f85270 */
[----:B-1----:R-:W1:Y:S08]  /*39a0*/  I2F.RP R18, R14 ;  /* 0x0000000e00127306 */ /* 0x002e700000209400 */
[----:B0-----:R-:W0:Y:S08]  /*39b0*/  MUFU.RCP R11, R11 ;  /* 0x0000000b000b7308 */ /* 0x001e300000001000 */
[----:B------:R-:W2:Y:S08]  /*39c0*/  I2F.RP R16, R7 ;  /* 0x0000000700107306 */ /* 0x000eb00000209400 */
[----:B-1----:R-:W-:Y:S01]  /*39d0*/  MUFU.RCP R18, R18 ;  /* 0x0000001200127308 */ /* 0x002fe20000001000 */
[----:B0-----:R-:W-:-:S07]  /*39e0*/  VIADD R12, R11, 0xffffffe ;  /* 0x0ffffffe0b0c7836 */ /* 0x001fce0000000000 */
[----:B------:R0:W1:Y:S08]  /*39f0*/  F2I.FTZ.U32.TRUNC.NTZ R13, R12 ;  /* 0x0000000c000d7305 */ /* 0x000070000021f000 */
[----:B--2---:R-:W2:Y:S01]  /*3a00*/  MUFU.RCP R16, R16 ;  /* 0x0000001000107308 */ /* 0x004ea20000001000 */
[----:B0-----:R-:W-:Y:S01]  /*3a10*/  IMAD.MOV.U32 R12, RZ, RZ, RZ ;  /* 0x000000ffff0c7224 */ /* 0x001fe200078e00ff */
[----:B-1----:R-:W-:-:S05]  /*3a20*/  IADD3 R15, PT, PT, RZ, -R13, RZ ;  /* 0x8000000dff0f7210 */ /* 0x002fca0007ffe0ff */
[----:B------:R-:W-:Y:S01]  /*3a30*/  IMAD R11, R15, R10, RZ ;  /* 0x0000000a0f0b7224 */ /* 0x000fe200078e02ff */
[----:B------:R-:W-:-:S03]  /*3a40*/  IABS R15, R2 ;  /* 0x00000002000f7213 */ /* 0x000fc60000000000 */
[----:B------:R-:W-:-:S04]  /*3a50*/  IMAD.HI.U32 R11, R13, R11, R12 ;  /* 0x0000000b0d0b7227 */ /* 0x000fc800078e000c */
[----:B------:R-:W-:Y:S02]  /*3a60*/  IMAD.MOV R17, RZ, RZ, -R15 ;  /* 0x000000ffff117224 */ /* 0x000fe400078e0a0f */
[----:B------:R-:W-:Y:S01]  /*3a70*/  IMAD.HI.U32 R15, R11, R0, RZ ;  /* 0x000000000b0f7227 */ /* 0x000fe200078e00ff */
[----:B------:R-:W-:-:S03]  /*3a80*/  IADD3 R11, PT, PT, R18, 0xffffffe, RZ ;  /* 0x0ffffffe120b7810 */ /* 0x000fc60007ffe0ff */
[----:B------:R-:W-:Y:S02]  /*3a90*/  IMAD R17, R15, R17, R0 ;  /* 0x000000110f117224 */ /* 0x000fe400078e0200 */
[----:B--2---:R-:W-:Y:S01]  /*3aa0*/  VIADD R12, R16, 0xffffffe ;  /* 0x0ffffffe100c7836 */ /* 0x004fe20000000000 */
[----:B------:R-:W0:Y:S01]  /*3ab0*/  F2I.FTZ.U32.TRUNC.NTZ R11, R11 ;  /* 0x0000000b000b7305 */ /* 0x000e22000021f000 */
[----:B------:R-:W-:Y:S02]  /*3ac0*/  IABS R16, R5 ;  /* 0x0000000500107213 */ /* 0x000fe40000000000 */
[----:B------:R-:W-:-:S03]  /*3ad0*/  ISETP.GT.U32.AND P1, PT, R10, R17, PT ;  /* 0x000000110a00720c */ /* 0x000fc60003f24070 */
[----:B------:R-:W-:Y:S02]  /*3ae0*/  IMAD.MOV R16, RZ, RZ, -R16 ;  /* 0x000000ffff107224 */ /* 0x000fe400078e0a10 */
[----:B------:R-:W1:Y:S08]  /*3af0*/  F2I.FTZ.U32.TRUNC.NTZ R13, R12 ;  /* 0x0000000c000d7305 */ /* 0x000e70000021f000 */
[----:B------:R-:W-:-:S02]  /*3b00*/  @!P1 IMAD.IADD R17, R17, 0x1, -R10 ;  /* 0x0000000111119824 */ /* 0x000fc400078e0a0a */
[----:B------:R-:W-:Y:S01]  /*3b10*/  @!P1 VIADD R15, R15, 0x1 ;  /* 0x000000010f0f9836 */ /* 0x000fe20000000000 */
[----:B------:R-:W-:Y:S02]  /*3b20*/  ISETP.NE.AND P1, PT, R2, RZ, PT ;  /* 0x000000ff0200720c */ /* 0x000fe40003f25270 */
[----:B------:R-:W-:Y:S02]  /*3b30*/  ISETP.GE.U32.AND P0, PT, R17, R10, PT ;  /* 0x0000000a1100720c */ /* 0x000fe40003f06070 */
[----:B------:R-:W-:Y:S02]  /*3b40*/  LOP3.LUT R10, R3, R2, RZ, 0x3c, !PT ;  /* 0x00000002030a7212 */ /* 0x000fe400078e3cff */
[----:B0-----:R-:W-:Y:S02]  /*3b50*/  IADD3 R17, PT, PT, RZ, -R11, RZ ;  /* 0x8000000bff117210 */ /* 0x001fe40007ffe0ff */
[----:B------:R-:W-:Y:S01]  /*3b60*/  ISETP.GE.AND P2, PT, R10, RZ, PT ;  /* 0x000000ff0a00720c */ /* 0x000fe20003f46270 */
[----:B------:R-:W-:Y:S01]  /*3b70*/  IMAD.MOV.U32 R10, RZ, RZ, RZ ;  /* 0x000000ffff0a7224 */ /* 0x000fe200078e00ff */
[----:B-1----:R-:W-:Y:S01]  /*3b80*/  IADD3 R12, PT, PT, RZ, -R13, RZ ;  /* 0x8000000dff0c7210 */ /* 0x002fe20007ffe0ff */
[----:B------:R-:W-:-:S04]  /*3b90*/  IMAD R17, R17, R14, RZ ;  /* 0x0000000e11117224 */ /* 0x000fc800078e02ff */
[----:B------:R-:W-:Y:S02]  /*3ba0*/  @P0 VIADD R15, R15, 0x1 ;  /* 0x000000010f0f0836 */ /* 0x000fe40000000000 */
[----:B------:R-:W-:Y:S01]  /*3bb0*/  IMAD.HI.U32 R17, R11, R17, R10 ;  /* 0x000000110b117227 */ /* 0x000fe200078e000a */
[----:B------:R-:W-:-:S03]  /*3bc0*/  IABS R10, R6 ;  /* 0x00000006000a7213 */ /* 0x000fc60000000000 */
[----:B------:R-:W-:Y:S01]  /*3bd0*/  IMAD R11, R12, R7, RZ ;  /* 0x000000070c0b7224 */ /* 0x000fe200078e02ff */
[----:B------:R-:W-:Y:S01]  /*3be0*/  IADD3 R18, PT, PT, RZ, -R10, RZ ;  /* 0x8000000aff127210 */ /* 0x000fe20007ffe0ff */
[----:B------:R-:W-:Y:S01]  /*3bf0*/  @!P2 IMAD.MOV R15, RZ, RZ, -R15 ;  /* 0x000000ffff0fa224 */ /* 0x000fe200078e0a0f */
[----:B------:R-:W-:Y:S01]  /*3c00*/  @!P1 LOP3.LUT R15, RZ, R2, RZ, 0x33, !PT ;  /* 0x00000002ff0f9212 */ /* 0x000fe200078e33ff */
[----:B------:R-:W-:-:S03]  /*3c10*/  IMAD.MOV.U32 R12, RZ, RZ, RZ ;  /* 0x000000ffff0c7224 */ /* 0x000fc600078e00ff */
[----:B------:R-:W-:Y:S01]  /*3c20*/  IABS R10, R15 ;  /* 0x0000000f000a7213 */ /* 0x000fe20000000000 */
[----:B------:R-:W-:Y:S01]  /*3c30*/  IMAD.HI.U32 R12, R13, R11, R12 ;  /* 0x0000000b0d0c7227 */ /* 0x000fe200078e000c */
[----:B------:R-:W-:-:S03]  /*3c40*/  MOV R13, R18 ;  /* 0x00000012000d7202 */ /* 0x000fc60000000f00 */
[----:B------:R-:W-:-:S04]  /*3c50*/  IMAD.HI.U32 R11, R17, R0, RZ ;  /* 0x00000000110b7227 */ /* 0x000fc800078e00ff */
[----:B------:R-:W-:Y:S02]  /*3c60*/  IMAD.MOV.U32 R17, RZ, RZ, R10 ;  /* 0x000000ffff117224 */ /* 0x000fe400078e000a */
        /* <DEDUP_REMOVED lines=8> */
[-C--:B------:R-:W-:Y:S01]  /*3cf0*/  @!P2 IADD3 R13, PT, PT, R13, -R14.reuse, RZ ;  /* 0x8000000e0d0da210 */ /* 0x080fe20007ffe0ff */
[----:B------:R-:W-:Y:S01]  /*3d00*/  @!P2 VIADD R11, R11, 0x1 ;  /* 0x000000010b0ba836 */ /* 0x000fe20000000000 */
[----:B------:R-:W-:Y:S02]  /*3d10*/  ISETP.NE.AND P2, PT, R5, RZ, PT ;  /* 0x000000ff0500720c */ /* 0x000fe40003f45270 */
[----:B------:R-:W-:-:S04]  /*3d20*/  ISETP.GE.U32.AND P0, PT, R13, R14, PT ;  /* 0x0000000e0d00720c */ /* 0x000fc80003f06070 */
[----:B------:R-:W-:-:S05]  /*3d30*/  @!P1 IMAD.IADD R0, R0, 0x1, -R7 ;  /* 0x0000000100009824 */ /* 0x000fca00078e0a07 */
[----:B------:R-:W-:-:S04]  /*3d40*/  ISETP.GT.U32.AND P1, PT, R7, R0, PT ;  /* 0x000000000700720c */ /* 0x000fc80003f24070 */
[----:B------:R-:W-:Y:S02]  /*3d50*/  @P0 IADD3 R11, PT, PT, R11, 0x1, RZ ;  /* 0x000000010b0b0810 */ /* 0x000fe40007ffe0ff */
[----:B------:R-:W-:Y:S01]  /*3d60*/  ISETP.GE.AND P0, PT, R15, RZ, PT ;  /* 0x000000ff0f00720c */ /* 0x000fe20003f06270 */
[----:B------:R-:W-:Y:S02]  /*3d70*/  IMAD.MOV R15, RZ, RZ, -R15 ;  /* 0x000000ffff0f7224 */ /* 0x000fe400078e0a0f */
[----:B------:R-:W-:Y:S01]  /*3d80*/  @!P3 IMAD.MOV R11, RZ, RZ, -R11 ;  /* 0x000000ffff0bb224 */ /* 0x000fe200078e0a0b */
[----:B------:R-:W-:Y:S01]  /*3d90*/  @!P4 LOP3.LUT R11, RZ, R6, RZ, 0x33, !PT ;  /* 0x00000006ff0bc212 */ /* 0x000fe200078e33ff */
[----:B------:R-:W-:Y:S02]  /*3da0*/  IMAD R2, R2, R15, R3 ;  /* 0x0000000f02027224 */ /* 0x000fe400078e0203 */
[----:B------:R-:W-:Y:S02]  /*3db0*/  @!P1 IMAD.IADD R0, R0, 0x1, -R7 ;  /* 0x0000000100009824 */ /* 0x000fe400078e0a07 */
[----:B------:R-:W0:Y:S01]  /*3dc0*/  LDC.64 R6, c[0x0][0x380] ;  /* 0x0000e000ff067b82 */ /* 0x000e220000000a00 */
[----:B------:R-:W-:-:S03]  /*3dd0*/  IMAD R9, R11, R9, R9 ;  /* 0x000000090b097224 */ /* 0x000fc600078e0209 */
[----:B------:R-:W-:Y:S02]  /*3de0*/  @!P0 IADD3 R0, PT, PT, -R0, RZ, RZ ;  /* 0x000000ff00008210 */ /* 0x000fe40007ffe1ff */
        /* <DEDUP_REMOVED lines=29> */
.L_x_10:
[----:B------:R-:W-:-:S13]  /*3fc0*/  ISETP.GT.AND P0, PT, R0, UR18, PT ;  /* 0x0000001200007c0c */ /* 0x000fda000bf04270 */
[----:B------:R-:W-:Y:S05]  /*3fd0*/  @P0 BRA `(.L_x_16) ;  /* 0x0000003000d00947 */ /* 0x000fea0003800000 */
[----:B------:R-:W0:Y:S01]  /*3fe0*/  LDCU UR4, c[0x0][0x39c] ;  /* 0x00007380ff0477ac */ /* 0x000e220008000800 */
[----:B------:R-:W1:Y:S01]  /*3ff0*/  LDCU.64 UR18, c[0x0][0x390] ;  /* 0x00007200ff1277ac */ /* 0x000e620008000a00 */
[----:B0-----:R-:W-:-:S04]  /*4000*/  MOV R11, UR4 ;  /* 0x00000004000b7c02 */ /* 0x001fc80008000f00 */
[----:B------:R-:W-:Y:S01]  /*4010*/  ISETP.GE.AND P0, PT, R11, 0x1, PT ;  /* 0x000000010b00780c */ /* 0x000fe20003f06270 */
[----:B-1----:R-:W-:Y:S01]  /*4020*/  IMAD.U32 R8, RZ, RZ, UR18 ;  /* 0x00000012ff087e24 */ /* 0x002fe2000f8e00ff */
[----:B------:R-:W-:-:S11]  /*4030*/  MOV R9, UR19 ;  /* 0x0000001300097c02 */ /* 0x000fd60008000f00 */
[----:B------:R-:W-:Y:S05]  /*4040*/  @!P0 BRA `(.L_x_17) ;  /* 0x0000001400088947 */ /* 0x000fea0003800000 */
[----:B------:R-:W-:Y:S01]  /*4050*/  ISETP.NE.AND P0, PT, R11, 0x1, PT ;  /* 0x000000010b00780c */ /* 0x000fe20003f05270 */
[----:B------:R-:W-:Y:S01]  /*4060*/  VIADD R0, R8, 0xfffffffe ;  /* 0xfffffffe08007836 */ /* 0x000fe20000000000 */
[----:B------:R-:W-:Y:S01]  /*4070*/  IADD3 R5, PT, PT, R9, -0x2, RZ ;  /* 0xfffffffe09057810 */ /* 0x000fe20007ffe0ff */
[----:B------:R-:W-:-:S10]  /*4080*/  IMAD.MOV.U32 R6, RZ, RZ, RZ ;  /* 0x000000ffff067224 */ /* 0x000fd400078e00ff */
[----:B------:R-:W-:Y:S05]  /*4090*/  @!P0 BRA `(.L_x_18) ;  /* 0x0000000c00288947 */ /* 0x000fea0003800000 */
[----:B------:R-:W-:Y:S01]  /*40a0*/  IABS R2, R0 ;  /* 0x0000000000027213 */ /* 0x000fe20000000000 */
[----:B------:R-:W-:Y:S01]  /*40b0*/  UIADD3 UR4, UPT, UPT, UR15, UR13, URZ ;  /* 0x0000000d0f047290 */ /* 0x000fe2000fffe0ff */
[----:B------:R-:W-:Y:S02]  /*40c0*/  LOP3.LUT R11, R11, 0x7ffffffe, RZ, 0xc0, !PT ;  /* 0x7ffffffe0b0b7812 */ /* 0x000fe400078ec0ff */
[----:B------:R-:W0:Y:S01]  /*40d0*/  I2F.RP R4, R2 ;  /* 0x0000000200047306 */ /* 0x000e220000209400 */
[----:B------:R-:W-:-:S04]  /*40e0*/  UIMAD UR4, UR4, UR10, UR14 ;  /* 0x0000000a040472a4 */ /* 0x000fc8000f8e020e */
[----:B------:R-:W-:-:S06]  /*40f0*/  UIMAD UR4, UR4, UR7, UR16 ;  /* 0x00000007040472a4 */ /* 0x000fcc000f8e0210 */
[----:B------:R-:W-:Y:S01]  /*4100*/  IMAD R15, R12, UR4, R15 ;  /* 0x000000040c0f7c24 */ /* 0x000fe2000f8e020f */
[----:B0-----:R-:W0:Y:S03]  /*4110*/  MUFU.RCP R4, R4 ;  /* 0x0000000400047308 */ /* 0x001e260000001000 */
[----:B------:R-:W-:Y:S01]  /*4120*/  IMAD R14, R15, UR12, R14 ;  /* 0x0000000c0f0e7c24 */ /* 0x000fe2000f8e020e */
[----:B0-----:R-:W-:Y:S02]  /*4130*/  IADD3 R8, PT, PT, R4, 0xffffffe, RZ ;  /* 0x0ffffffe04087810 */ /* 0x001fe40007ffe0ff */
[----:B------:R-:W-:Y:S02]  /*4140*/  IADD3 R4, PT, PT, -R11, RZ, RZ ;  /* 0x000000ff0b047210 */ /* 0x000fe40007ffe1ff */
[----:B------:R0:W1:Y:S02]  /*4150*/  F2I.FTZ.U32.TRUNC.NTZ R9, R8 ;  /* 0x0000000800097305 */ /* 0x000064000021f000 */
[----:B0-----:R-:W-:Y:S01]  /*4160*/  MOV R8, RZ ;  /* 0x000000ff00087202 */ /* 0x001fe20000000f00 */
[----:B-1----:R-:W-:-:S04]  /*4170*/  IMAD.MOV R7, RZ, RZ, -R9 ;  /* 0x000000ffff077224 */ /* 0x002fc800078e0a09 */
[----:B------:R-:W-:Y:S02]  /*4180*/  IMAD R15, R7, R2, RZ ;  /* 0x00000002070f7224 */ /* 0x000fe400078e02ff */
[----:B------:R-:W-:Y:S02]  /*4190*/  IMAD R7, R14, UR11, R13 ;  /* 0x0000000b0e077c24 */ /* 0x000fe4000f8e020d */
[----:B------:R-:W-:-:S04]  /*41a0*/  IMAD.HI.U32 R6, R9, R15, R8 ;  /* 0x0000000f09067227 */ /* 0x000fc800078e0008 */
[----:B------:R-:W-:-:S07]  /*41b0*/  IMAD.MOV.U32 R13, RZ, RZ, R3 ;  /* 0x000000ffff0d7224 */ /* 0x000fce00078e0003 */
.L_x_19:
[----:B------:R-:W-:Y:S01]  /*41c0*/  IABS R8, R13 ;  /* 0x0000000d00087213 */ /* 0x000fe20000000000 */
[-C--:B0-----:R-:W-:Y:S01]  /*41d0*/  IMAD R20, R0, R5.reuse, RZ ;  /* 0x0000000500147224 */ /* 0x081fe200078e02ff */
[----:B------:R-:W-:Y:S02]  /*41e0*/  IABS R9, R0 ;  /* 0x0000000000097213 */ /* 0x000fe40000000000 */
[----:B------:R-:W-:Y:S01]  /*41f0*/  IABS R10, R5 ;  /* 0x00000005000a7213 */ /* 0x000fe20000000000 */
[----:B------:R-:W-:Y:S01]  /*4200*/  IMAD.HI.U32 R6, R6, R8, RZ ;  /* 0x0000000806067227 */ /* 0x000fe200078e00ff */
[----:B------:R-:W-:Y:S02]  /*4210*/  IABS R18, R20 ;  /* 0x0000001400127213 */ /* 0x000fe40000000000 */
[----:B------:R-:W0:Y:S01]  /*4220*/  I2F.RP R15, R10 ;  /* 0x0000000a000f7306 */ /* 0x000e220000209400 */
[----:B------:R-:W-:Y:S01]  /*4230*/  IMAD.MOV R21, RZ, RZ, -R9 ;  /* 0x000000ffff157224 */ /* 0x000fe200078e0a09 */
[----:B------:R-:W-:-:S02]  /*4240*/  IABS R14, R0 ;  /* 0x00000000000e7213 */ /* 0x000fc40000000000 */
[----:B------:R-:W-:Y:S01]  /*4250*/  ISETP.NE.AND P2, PT, R0, RZ, PT ;  /* 0x000000ff0000720c */ /* 0x000fe20003f45270 */
[----:B------:R-:W-:Y:S01]  /*4260*/  IMAD R9, R6, R21, R8 ;  /* 0x0000001506097224 */ /* 0x000fe200078e0208 */
[----:B------:R-:W-:Y:S02]  /*4270*/  LOP3.LUT R23, RZ, R0, RZ, 0x33, !PT ;  /* 0x00000000ff177212 */ /* 0x000fe400078e33ff */
[----:B------:R-:W1:Y:S01]  /*4280*/  I2F.RP R19, R18 ;  /* 0x0000001200137306 */ /* 0x000e620000209400 */
[----:B------:R-:W-:Y:S02]  /*4290*/  LOP3.LUT R26, RZ, R5, RZ, 0x33, !PT ;  /* 0x00000005ff1a7212 */ /* 0x000fe400078e33ff */
[----:B------:R-:W-:-:S05]  /*42a0*/  ISETP.GT.U32.AND P1, PT, R2, R9, PT ;  /* 0x000000090200720c */ /* 0x000fca0003f24070 */
[----:B0-----:R-:W0:Y:S08]  /*42b0*/  MUFU.RCP R15, R15 ;  /* 0x0000000f000f7308 */ /* 0x001e300000001000 */
[----:B------:R-:W-:Y:S01]  /*42c0*/  @!P1 IADD3 R9, PT, PT, R9, -R14, RZ ;  /* 0x8000000e09099210 */ /* 0x000fe20007ffe0ff */
[----:B-1----:R-:W1:Y:S01]  /*42d0*/  MUFU.RCP R19, R19 ;  /* 0x0000001300137308 */ /* 0x002e620000001000 */
[----:B------:R-:W-:-:S02]  /*42e0*/  @!P1 IADD3 R6, PT, PT, R6, 0x1, RZ ;  /* 0x0000000106069810 */ /* 0x000fc40007ffe0ff */
[----:B------:R-:W-:Y:S01]  /*42f0*/  ISETP.GE.U32.AND P0, PT, R9, R2, PT ;  /* 0x000000020900720c */ /* 0x000fe20003f06070 */
[----:B------:R-:W-:Y:S01]  /*4300*/  IMAD.MOV.U32 R2, RZ, RZ, R14 ;  /* 0x000000ffff027224 */ /* 0x000fe200078e000e */
[----:B------:R-:W-:-:S03]  /*4310*/  LOP3.LUT R9, R13, R0, RZ, 0x3c, !PT ;  /* 0x000000000d097212 */ /* 0x000fc600078e3cff */
[----:B------:R-:W2:Y:S01]  /*4320*/  I2F.RP R22, R2 ;  /* 0x0000000200167306 */ /* 0x000ea20000209400 */
[----:B0-----:R-:W-:Y:S02]  /*4330*/  IADD3 R16, PT, PT, R15, 0xffffffe, RZ ;  /* 0x0ffffffe0f107810 */ /* 0x001fe40007ffe0ff */
[----:B------:R-:W-:-:S05]  /*4340*/  ISETP.GE.AND P3, PT, R9, RZ, PT ;  /* 0x000000ff0900720c */ /* 0x000fca0003f66270 */
[----:B------:R0:W3:Y:S01]  /*4350*/  F2I.FTZ.U32.TRUNC.NTZ R17, R16 ;  /* 0x0000001000117305 */ /* 0x0000e2000021f000 */
[----:B-1----:R-:W-:Y:S01]  /*4360*/  VIADD R14, R19, 0xffffffe ;  /* 0x0ffffffe130e7836 */ /* 0x002fe20000000000 */
[----:B------:R-:W-:-:S06]  /*4370*/  @P0 IADD3 R6, PT, PT, R6, 0x1, RZ ;  /* 0x0000000106060810 */ /* 0x000fcc0007ffe0ff */
[----:B--2---:R-:W1:Y:S01]  /*4380*/  MUFU.RCP R22, R22 ;  /* 0x0000001600167308 */ /* 0x004e620000001000 */
[----:B0-----:R-:W-:Y:S02]  /*4390*/  HFMA2 R16, -RZ, RZ, 0, 0 ;  /* 0x00000000ff107431 */ /* 0x001fe400000001ff */
[----:B------:R-:W-:Y:S02]  /*43a0*/  @!P3 IMAD.MOV R6, RZ, RZ, -R6 ;  /* 0x000000ffff06b224 */ /* 0x000fe400078e0a06 */
[----:B---3--:R-:W-:-:S03]  /*43b0*/  IMAD.MOV R19, RZ, RZ, -R17 ;  /* 0x000000ffff137224 */ /* 0x008fc600078e0a11 */
[----:B------:R0:W2:Y:S01]  /*43c0*/  F2I.FTZ.U32.TRUNC.NTZ R15, R14 ;  /* 0x0000000e000f7305 */ /* 0x0000a2000021f000 */
[----:B------:R-:W-:-:S04]  /*43d0*/  IMAD R19, R19, R10, RZ ;  /* 0x0000000a13137224 */ /* 0x000fc800078e02ff */
[----:B------:R-:W-:Y:S01]  /*43e0*/  IMAD.HI.U32 R19, R17, R19, R16 ;  /* 0x0000001311137227 */ /* 0x000fe200078e0010 */
[----:B------:R-:W-:-:S03]  /*43f0*/  SEL R16, R23, R6, !P2 ;  /* 0x0000000617107207 */ /* 0x000fc60005000000 */
[----:B-1----:R-:W-:Y:S01]  /*4400*/  VIADD R9, R22, 0xffffffe ;  /* 0x0ffffffe16097836 */ /* 0x002fe20000000000 */
[----:B------:R-:W-:Y:S01]  /*4410*/  IABS R22, R5 ;  /* 0x0000000500167213 */ /* 0x000fe20000000000 */
[----:B0-----:R-:W-:Y:S01]  /*4420*/  IMAD.MOV.U32 R14, RZ, RZ, RZ ;  /* 0x000000ffff0e7224 */ /* 0x001fe200078e00ff */
[----:B------:R-:W-:Y:S02]  /*4430*/  IABS R6, R16 ;  /* 0x0000001000067213 */ /* 0x000fe40000000000 */
[----:B--2---:R-:W-:Y:S01]  /*4440*/  IADD3 R25, PT, PT, RZ, -R15, RZ ;  /* 0x8000000fff197210 */ /* 0x004fe20007ffe0ff */
[----:B------:R-:W0:Y:S01]  /*4450*/  F2I.FTZ.U32.TRUNC.NTZ R9, R9 ;  /* 0x0000000900097305 */ /* 0x000e22000021f000 */
[----:B------:R-:W-:-:S03]  /*4460*/  IADD3 R22, PT, PT, RZ, -R22, RZ ;  /* 0x80000016ff167210 */ /* 0x000fc60007ffe0ff */
[----:B------:R-:W-:Y:S02]  /*4470*/  IMAD R17, R25, R18, RZ ;  /* 0x0000001219117224 */ /* 0x000fe400078e02ff */
[----:B------:R-:W-:-:S04]  /*4480*/  IMAD.HI.U32 R25, R19, R6, RZ ;  /* 0x0000000613197227 */ /* 0x000fc800078e00ff */
[----:B------:R-:W-:Y:S01]  /*4490*/  IMAD.HI.U32 R14, R15, R17, R14 ;  /* 0x000000110f0e7227 */ /* 0x000fe200078e000e */
[----:B------:R-:W-:-:S03]  /*44a0*/  IABS R15, R20 ;  /* 0x00000014000f7213 */ /* 0x000fc60000000000 */
[----:B------:R-:W-:Y:S01]  /*44b0*/  IMAD R25, R25, R22, R6 ;  /* 0x0000001619197224 */ /* 0x000fe200078e0206 */
[----:B------:R-:W-:Y:S01]  /*44c0*/  IADD3 R15, PT, PT, RZ, -R15, RZ ;  /* 0x8000000fff0f7210 */ /* 0x000fe20007ffe0ff */
[----:B------:R-:W-:-:S03]  /*44d0*/  IMAD.HI.U32 R17, R14, R8, RZ ;  /* 0x000000080e117227 */ /* 0x000fc600078e00ff */
[----:B------:R-:W-:Y:S01]  /*44e0*/  ISETP.GT.U32.AND P0, PT, R10, R25, PT ;  /* 0x000000190a00720c */ /* 0x000fe20003f04070 */
[----:B0-----:R-:W-:Y:S02]  /*44f0*/  IMAD.MOV R23, RZ, RZ, -R9 ;  /* 0x000000ffff177224 */ /* 0x001fe400078e0a09 */
[----:B------:R-:W-:Y:S02]  /*4500*/  IMAD R27, R17, R15, R8 ;  /* 0x0000000f111b7224 */ /* 0x000fe400078e0208 */
[----:B------:R-:W-:Y:S02]  /*4510*/  IMAD R23, R23, R2, RZ ;  /* 0x0000000217177224 */ /* 0x000fe400078e02ff */
[----:B------:R-:W-:Y:S01]  /*4520*/  IMAD.MOV.U32 R8, RZ, RZ, RZ ;  /* 0x000000ffff087224 */ /* 0x000fe200078e00ff */
[----:B------:R-:W-:-:S03]  /*4530*/  ISETP.GT.U32.AND P5, PT, R18, R27, PT ;  /* 0x0000001b1200720c */ /* 0x000fc60003fa4070 */
[----:B------:R-:W-:Y:S01]  /*4540*/  IMAD.HI.U32 R6, R9, R23, R8 ;  /* 0x0000001709067227 */ /* 0x000fe200078e0008 */
[----:B------:R-:W-:Y:S02]  /*4550*/  IABS R23, R7 ;  /* 0x0000000700177213 */ /* 0x000fe40000000000 */
[----:B------:R-:W-:Y:S01]  /*4560*/  LOP3.LUT R8, R13, R20, RZ, 0x3c, !PT ;  /* 0x000000140d087212 */ /* 0x000fe200078e3cff */
[----:B------:R-:W-:Y:S02]  /*4570*/  @!P0 IMAD.IADD R25, R25, 0x1, -R10 ;  /* 0x0000000119198824 */ /* 0x000fe400078e0a0a */
[----:B------:R-:W-:Y:S01]  /*4580*/  IMAD.HI.U32 R22, R6, R23, RZ ;  /* 0x0000001706167227 */ /* 0x000fe200078e00ff */
[----:B------:R-:W-:Y:S02]  /*4590*/  ISETP.GE.AND P4, PT, R8, RZ, PT ;  /* 0x000000ff0800720c */ /* 0x000fe40003f86270 */
[----:B------:R-:W0:Y:S01]  /*45a0*/  LDC.64 R8, c[0x0][0x390] ;  /* 0x0000e400ff087b82 */ /* 0x000e220000000a00 */
[----:B------:R-:W-:Y:S01]  /*45b0*/  IMAD R21, R22, R21, R23 ;  /* 0x0000001516157224 */ /* 0x000fe200078e0217 */
[----:B------:R-:W-:Y:S01]  /*45c0*/  @!P5 IADD3 R27, PT, PT, R27, -R18, RZ ;  /* 0x800000121b1bd210 */ /* 0x000fe20007ffe0ff */
[----:B------:R-:W-:Y:S01]  /*45d0*/  IMAD.HI.U32 R24, R14, R23, RZ ;  /* 0x000000170e187227 */ /* 0x000fe200078e00ff */
[----:B------:R-:W-:-:S02]  /*45e0*/  ISETP.GT.U32.AND P1, PT, R10, R25, PT ;  /* 0x000000190a00720c */ /* 0x000fc40003f24070 */
[----:B------:R-:W-:Y:S01]  /*45f0*/  ISETP.GT.U32.AND P3, PT, R2, R21, PT ;  /* 0x000000150200720c */ /* 0x000fe20003f64070 */
[----:B------:R-:W-:Y:S01]  /*4600*/  IMAD R23, R24, R15, R23 ;  /* 0x0000000f18177224 */ /* 0x000fe200078e0217 */
[----:B------:R-:W-:Y:S02]  /*4610*/  ISETP.GE.U32.AND P0, PT, R27, R18, PT ;  /* 0x000000121b00720c */ /* 0x000fe40003f06070 */
[----:B------:R-:W-:Y:S02]  /*4620*/  @!P5 IADD3 R17, PT, PT, R17, 0x1, RZ ;  /* 0x000000011111d810 */ /* 0x000fe40007ffe0ff */
[C---:B------:R-:W-:Y:S02]  /*4630*/  ISETP.GE.AND P5, PT, R16.reuse, RZ, PT ;  /* 0x000000ff1000720c */ /* 0x040fe40003fa6270 */
[----:B------:R-:W-:-:S03]  /*4640*/  IADD3 R16, PT, PT, -R16, RZ, RZ ;  /* 0x000000ff10107210 */ /* 0x000fc60007ffe1ff */
[----:B------:R-:W-:Y:S01]  /*4650*/  @!P1 IMAD.IADD R25, R25, 0x1, -R10 ;  /* 0x0000000119199824 */ /* 0x000fe200078e0a0a */
[----:B------:R-:W-:Y:S01]  /*4660*/  ISETP.NE.AND P1, PT, R20, RZ, PT ;  /* 0x000000ff1400720c */ /* 0x000fe20003f25270 */
[----:B------:R-:W-:Y:S01]  /*4670*/  @!P3 IMAD.IADD R21, R21, 0x1, -R2 ;  /* 0x000000011515b824 */ /* 0x000fe200078e0a02 */
[----:B------:R-:W-:Y:S01]  /*4680*/  LOP3.LUT R10, RZ, R20, RZ, 0x33, !PT ;  /* 0x00000014ff0a7212 */ /* 0x000fe200078e33ff */
[----:B------:R-:W-:Y:S01]  /*4690*/  IMAD R16, R0, R16, R13 ;  /* 0x0000001000107224 */ /* 0x000fe200078e020d */
[----:B------:R-:W-:Y:S02]  /*46a0*/  @P0 IADD3 R17, PT, PT, R17, 0x1, RZ ;  /* 0x0000000111110810 */ /* 0x000fe40007ffe0ff */
[----:B------:R-:W-:Y:S01]  /*46b0*/  ISETP.GE.U32.AND P6, PT, R21, R2, PT ;  /* 0x000000021500720c */ /* 0x000fe20003fc6070 */
[----:B------:R-:W-:Y:S01]  /*46c0*/  @!P5 IMAD.MOV R25, RZ, RZ, -R25 ;  /* 0x000000ffff19d224 */ /* 0x000fe200078e0a19 */
[----:B------:R-:W-:Y:S02]  /*46d0*/  @!P4 IADD3 R17, PT, PT, -R17, RZ, RZ ;  /* 0x000000ff1111c210 */ /* 0x000fe40007ffe1ff */
[----:B------:R-:W-:-:S02]  /*46e0*/  LOP3.LUT R21, R7, R0, RZ, 0x3c, !PT ;  /* 0x0000000007157212 */ /* 0x000fc400078e3cff */
[----:B------:R-:W-:Y:S02]  /*46f0*/  SEL R14, R10, R17, !P1 ;  /* 0x000000110a0e7207 */ /* 0x000fe40004800000 */
[----:B------:R-:W-:Y:S02]  /*4700*/  ISETP.NE.AND P0, PT, R5, RZ, PT ;  /* 0x000000ff0500720c */ /* 0x000fe40003f05270 */
[----:B------:R-:W-:Y:S01]  /*4710*/  ISETP.GE.AND P4, PT, R21, RZ, PT ;  /* 0x000000ff1500720c */ /* 0x000fe20003f86270 */
[----:B0-----:R-:W-:Y:S01]  /*4720*/  IMAD R17, R14, R9, R9 ;  /* 0x000000090e117224 */ /* 0x001fe200078e0209 */
[----:B------:R-:W-:Y:S01]  /*4730*/  @!P3 IADD3 R22, PT, PT, R22, 0x1, RZ ;  /* 0x000000011616b810 */ /* 0x000fe20007ffe0ff */
[----:B------:R-:W0:Y:S01]  /*4740*/  LDC.64 R14, c[0x0][0x380] ;  /* 0x0000e000ff0e7b82 */ /* 0x000e220000000a00 */
[----:B------:R-:W-:Y:S02]  /*4750*/  SEL R26, R26, R25, !P0 ;  /* 0x000000191a1a7207 */ /* 0x000fe40004000000 */
[----:B------:R-:W-:Y:S01]  /*4760*/  ISETP.GT.U32.AND P3, PT, R18, R23, PT ;  /* 0x000000171200720c */ /* 0x000fe20003f64070 */
[----:B------:R-:W-:Y:S01]  /*4770*/  @P6 VIADD R22, R22, 0x1 ;  /* 0x0000000116166836 */ /* 0x000fe20000000000 */
[----:B------:R-:W-:Y:S01]  /*4780*/  LOP3.LUT R21, RZ, R0, RZ, 0x33, !PT ;  /* 0x00000000ff157212 */ /* 0x000fe200078e33ff */
[----:B------:R-:W-:-:S04]  /*4790*/  IMAD.IADD R17, R26, 0x1, R17 ;  /* 0x000000011a117824 */ /* 0x000fc800078e0211 */
[----:B------:R-:W-:Y:S01]  /*47a0*/  @!P4 IADD3 R22, PT, PT, -R22, RZ, RZ ;  /* 0x000000ff1616c210 */ /* 0x000fe20007ffe1ff */
[----:B------:R-:W-:-:S03]  /*47b0*/  IMAD R17, R17, R8, R8 ;  /* 0x0000000811117224 */ /* 0x000fc600078e0208 */
[----:B------:R-:W-:Y:S02]  /*47c0*/  SEL R22, R21, R22, !P2 ;  /* 0x0000001615167207 */ /* 0x000fe40005000000 */
[----:B------:R-:W-:Y:S01]  /*47d0*/  IADD3 R21, PT, PT, R16, 0x1, R17 ;  /* 0x0000000110157810 */ /* 0x000fe20007ffe011 */
[----:B------:R-:W-:Y:S01]  /*47e0*/  @!P3 IMAD.IADD R23, R23, 0x1, -R18 ;  /* 0x000000011717b824 */ /* 0x000fe200078e0a12 */
[----:B------:R-:W-:Y:S02]  /*47f0*/  IABS R16, R5 ;  /* 0x0000000500107213 */ /* 0x000fe40000000000 */
[----:B------:R-:W-:Y:S02]  /*4800*/  IABS R26, R22 ;  /* 0x00000016001a7213 */ /* 0x000fe40000000000 */
[----:B------:R-:W-:Y:S02]  /*4810*/  IADD3 R16, PT, PT, RZ, -R16, RZ ;  /* 0x80000010ff107210 */ /* 0x000fe40007ffe0ff */
[----:B------:R-:W-:Y:S01]  /*4820*/  ISETP.GE.U32.AND P4, PT, R23, R18, PT ;  /* 0x000000121700720c */ /* 0x000fe20003f86070 */
[----:B------:R-:W-:-:S04]  /*4830*/  IMAD.HI.U32 R19, R19, R26, RZ ;  /* 0x0000001a13137227 */ /* 0x000fc800078e00ff */
[----:B------:R-:W-:Y:S02]  /*4840*/  IMAD.MOV.U32 R23, RZ, RZ, R16 ;  /* 0x000000ffff177224 */ /* 0x000fe400078e0010 */
[----:B0-----:R-:W-:-:S04]  /*4850*/  IMAD.WIDE R16, R21, 0x8, R14 ;  /* 0x0000000815107825 */ /* 0x001fc800078e020e */
[----:B------:R-:W-:Y:S02]  /*4860*/  IMAD R23, R19, R23, R26 ;  /* 0x0000001713177224 */ /* 0x000fe400078e021a */
[----:B------:R-:W2:Y:S04]  /*4870*/  LDG.E.64 R26, desc[UR8][R16.64+0x8] ;  /* 0x00000808101a7981 */ /* 0x000ea8000c1e1b00 */
[----:B------:R-:W2:Y:S01]  /*4880*/  LDG.E.64 R18, desc[UR8][R16.64+-0x8] ;  /* 0xfffff80810127981 */ /* 0x000ea2000c1e1b00 */
[----:B------:R-:W-:Y:S01]  /*4890*/  IADD3 R29, PT, PT, R21, -R8, RZ ;  /* 0x80000008151d7210 */ /* 0x000fe20007ffe0ff */
[----:B--2---:R-:W-:Y:S01]  /*48a0*/  DADD R18, R26, R18 ;  /* 0x000000001a127229 */ /* 0x004fe20000000012 */
[----:B------:R-:W-:-:S06]  /*48b0*/  IMAD.WIDE R26, R8, 0x8, R16 ;  /* 0x00000008081a7825 */ /* 0x000fcc00078e0210 */
[----:B------:R-:W2:Y:S01]  /*48c0*/  LDG.E.64 R26, desc[UR8][R26.64] ;  /* 0x000000081a1a7981 */ /* 0x000ea2000c1e1b00 */
[----:B------:R-:W-:Y:S01]  /*48d0*/  IMAD.WIDE R28, R29, 0x8, R14 ;  /* 0x000000081d1c7825 */ /* 0x000fe200078e020e */
[----:B--2---:R-:W-:-:S04]  /*48e0*/  DADD R26, R18, R26 ;  /* 0x00000000121a7229 */ /* 0x004fc8000000001a */
[----:B------:R-:W2:Y:S04]  /*48f0*/  LDG.E.64 R18, desc[UR8][R28.64] ;  /* 0x000000081c127981 */ /* 0x000ea8000c1e1b00 */
[----:B--2---:R-:W-:Y:S01]  /*4900*/  DADD R18, R26, R18 ;  /* 0x000000001a127229 */ /* 0x004fe20000000012 */
[----:B------:R-:W-:-:S04]  /*4910*/  IMAD R26, R8, R9, RZ ;  /* 0x00000009081a7224 */ /* 0x000fc800078e02ff */
[----:B------:R-:W-:-:S05]  /*4920*/  IMAD.WIDE R28, R26, 0x8, R16 ;  /* 0x000000081a1c7825 */ /* 0x000fca00078e0210 */
[----:B------:R-:W2:Y:S01]  /*4930*/  LDG.E.64 R16, desc[UR8][R28.64] ;  /* 0x000000081c107981 */ /* 0x000ea2000c1e1b00 */
[----:B------:R-:W-:Y:S01]  /*4940*/  IMAD.IADD R25, R21, 0x1, -R26 ;  /* 0x0000000115197824 */ /* 0x000fe200078e0a1a */
[----:B------:R-:W-:-:S04]  /*4950*/  LOP3.LUT R20, R7, R20, RZ, 0x3c, !PT ;  /* 0x0000001407147212 */ /* 0x000fc800078e3cff */
[----:B------:R-:W-:Y:S02]  /*4960*/  ISETP.GE.AND P2, PT, R20, RZ, PT ;  /* 0x000000ff1400720c */ /* 0x000fe40003f46270 */
[----:B------:R-:W-:-:S04]  /*4970*/  IABS R20, R5 ;  /* 0x0000000500147213 */ /* 0x000fc80000000000 */
[----:B------:R-:W-:Y:S01]  /*4980*/  ISETP.GT.U32.AND P5, PT, R20, R23, PT ;  /* 0x000000171400720c */ /* 0x000fe20003fa4070 */
[----:B------:R-:W-:Y:S01]  /*4990*/  @!P3 VIADD R24, R24, 0x1 ;  /* 0x000000011818b836 */ /* 0x000fe20000000000 */
[----:B------:R-:W-:-:S11]  /*49a0*/  ISETP.GE.AND P3, PT, R22, RZ, PT ;  /* 0x000000ff1600720c */ /* 0x000fd60003f66270 */
[----:B------:R-:W-:Y:S01]  /*49b0*/  @!P5 IADD3 R23, PT, PT, R23, -R20, RZ ;  /* 0x800000141717d210 */ /* 0x000fe20007ffe0ff */
[----:B--2---:R-:W-:Y:S01]  /*49c0*/  DADD R16, R18, R16 ;  /* 0x0000000012107229 */ /* 0x004fe20000000010 */
[----:B------:R-:W-:-:S06]  /*49d0*/  IMAD.WIDE R18, R25, 0x8, R14 ;  /* 0x0000000819127825 */ /* 0x000fcc00078e020e */
[----:B------:R-:W2:Y:S01]  /*49e0*/  LDG.E.64 R18, desc[UR8][R18.64] ;  /* 0x0000000812127981 */ /* 0x000ea2000c1e1b00 */
[----:B------:R-:W-:Y:S01]  /*49f0*/  ISETP.GT.U32.AND P5, PT, R20, R23, PT ;  /* 0x000000171400720c */ /* 0x000fe20003fa4070 */
[----:B------:R-:W-:Y:S01]  /*4a00*/  @P4 VIADD R24, R24, 0x1 ;  /* 0x0000000118184836 */ /* 0x000fe20000000000 */
[----:B------:R-:W-:Y:S01]  /*4a10*/  UMOV UR4, 0x55555555 ;  /* 0x5555555500047882 */ /* 0x000fe20000000000 */
[----:B------:R-:W-:Y:S01]  /*4a20*/  IMAD.MOV R22, RZ, RZ, -R22 ;  /* 0x000000ffff167224 */ /* 0x000fe200078e0a16 */
[----:B------:R-:W-:Y:S02]  /*4a30*/  UMOV UR5, 0x3fc55555 ;  /* 0x3fc5555500057882 */ /* 0x000fe40000000000 */
[----:B------:R-:W-:Y:S01]  /*4a40*/  @!P2 IADD3 R24, PT, PT, -R24, RZ, RZ ;  /* 0x000000ff1818a210 */ /* 0x000fe20007ffe1ff */
[----:B------:R-:W-:-:S03]  /*4a50*/  IMAD R22, R0, R22, R7 ;  /* 0x0000001600167224 */ /* 0x000fc600078e0207 */
[----:B------:R-:W-:Y:S02]  /*4a60*/  SEL R10, R10, R24, !P1 ;  /* 0x000000180a0a7207 */ /* 0x000fe40004800000 */
[----:B------:R-:W0:Y:S01]  /*4a70*/  LDC.64 R24, c[0x0][0x388] ;  /* 0x0000e200ff187b82 */ /* 0x000e220000000a00 */
[----:B------:R-:W-:Y:S02]  /*4a80*/  @!P5 IADD3 R23, PT, PT, R23, -R20, RZ ;  /* 0x800000141717d210 */ /* 0x000fe40007ffe0ff */
[----:B------:R-:W-:Y:S01]  /*4a90*/  LOP3.LUT R20, RZ, R5, RZ, 0x33, !PT ;  /* 0x00000005ff147212 */ /* 0x000fe200078e33ff */
[----:B------:R-:W-:Y:S02]  /*4aa0*/  IMAD R10, R10, R9, R9 ;  /* 0x000000090a0a7224 */ /* 0x000fe400078e0209 */
[----:B------:R-:W-:-:S05]  /*4ab0*/  @!P3 IMAD.MOV R23, RZ, RZ, -R23 ;  /* 0x000000ffff17b224 */ /* 0x000fca00078e0a17 */
[----:B------:R-:W-:-:S04]  /*4ac0*/  SEL R23, R20, R23, !P0 ;  /* 0x0000001714177207 */ /* 0x000fc80004000000 */
[----:B------:R-:W-:-:S05]  /*4ad0*/  IADD3 R23, PT, PT, R23, R10, RZ ;  /* 0x0000000a17177210 */ /* 0x000fca0007ffe0ff */
[----:B------:R-:W-:-:S05]  /*4ae0*/  IMAD R23, R23, R8, R8 ;  /* 0x0000000817177224 */ /* 0x000fca00078e0208 */
[----:B------:R-:W-:-:S05]  /*4af0*/  IADD3 R27, PT, PT, R22, 0x1, R23 ;  /* 0x00000001161b7810 */ /* 0x000fca0007ffe017 */
[----:B------:R-:W-:Y:S01]  /*4b00*/  IMAD.WIDE R28, R27, 0x8, R14 ;  /* 0x000000081b1c7825 */ /* 0x000fe200078e020e */
[----:B--2---:R-:W-:-:S03]  /*4b10*/  DADD R16, R16, R18 ;  /* 0x0000000010107229 */ /* 0x004fc60000000012 */
[----:B0-----:R-:W-:-:S05]  /*4b20*/  IMAD.WIDE R18, R21, 0x8, R24 ;  /* 0x0000000815127825 */ /* 0x001fca00078e0218 */
[----:B------:R-:W-:-:S07]  /*4b30*/  DMUL R16, R16, UR4 ;  /* 0x0000000410107c28 */ /* 0x000fce0008000000 */
[----:B------:R0:W-:Y:S04]  /*4b40*/  STG.E.64 desc[UR8][R18.64], R16 ;  /* 0x0000001012007986 */ /* 0x0001e8000c101b08 */
[----:B------:R-:W2:Y:S04]  /*4b50*/  LDG.E.64 R22, desc[UR8][R28.64+-0x8] ;  /* 0xfffff8081c167981 */ /* 0x000ea8000c1e1b00 */
[----:B0-----:R-:W2:Y:S01]  /*4b60*/  LDG.E.64 R16, desc[UR8][R28.64+0x8] ;  /* 0x000008081c107981 */ /* 0x001ea2000c1e1b00 */
[----:B------:R-:W-:Y:S01]  /*4b70*/  IMAD.WIDE R20, R8, 0x8, R28 ;  /* 0x0000000808147825 */ /* 0x000fe200078e021c */
[----:B------:R-:W-:-:S05]  /*4b80*/  IADD3 R10, PT, PT, R27, -R8, RZ ;  /* 0x800000081b0a7210 */ /* 0x000fca0007ffe0ff */
[----:B------:R-:W3:Y:S01]  /*4b90*/  LDG.E.64 R20, desc[UR8][R20.64] ;  /* 0x0000000814147981 */ /* 0x000ee2000c1e1b00 */
[----:B------:R-:W-:-:S06]  /*4ba0*/  IMAD.WIDE R18, R10, 0x8, R14 ;  /* 0x000000080a127825 */ /* 0x000fcc00078e020e */
[----:B------:R-:W4:Y:S01]  /*4bb0*/  LDG.E.64 R18, desc[UR8][R18.64] ;  /* 0x0000000812127981 */ /* 0x000f22000c1e1b00 */
[----:B--2---:R-:W-:Y:S01]  /*4bc0*/  DADD R22, R16, R22 ;  /* 0x0000000010167229 */ /* 0x004fe20000000016 */
[----:B------:R-:W-:-:S04]  /*4bd0*/  IMAD.WIDE R16, R26, 0x8, R28 ;  /* 0x000000081a107825 */ /* 0x000fc800078e021c */
[----:B------:R-:W-:Y:S02]  /*4be0*/  IMAD.IADD R26, R27, 0x1, -R26 ;  /* 0x000000011b1a7824 */ /* 0x000fe400078e0a1a */
[----:B------:R-:W2:Y:S02]  /*4bf0*/  LDG.E.64 R16, desc[UR8][R16.64] ;  /* 0x0000000810107981 */ /* 0x000ea4000c1e1b00 */
[----:B------:R-:W-:-:S06]  /*4c00*/  IMAD.WIDE R14, R26, 0x8, R14 ;  /* 0x000000081a0e7825 */ /* 0x000fcc00078e020e */
[----:B------:R-:W5:Y:S01]  /*4c10*/  LDG.E.64 R14, desc[UR8][R14.64] ;  /* 0x000000080e0e7981 */ /* 0x000f62000c1e1b00 */
[----:B---3--:R-:W-:-:S08]  /*4c20*/  DADD R22, R22, R20 ;  /* 0x0000000016167229 */ /* 0x008fd00000000014 */
[----:B----4-:R-:W-:Y:S01]  /*4c30*/  DADD R22, R22, R18 ;  /* 0x0000000016167229 */ /* 0x010fe20000000012 */
[----:B------:R-:W-:Y:S01]  /*4c40*/  IMAD.WIDE R24, R27, 0x8, R24 ;  /* 0x000000081b187825 */ /* 0x000fe200078e0218 */
[----:B------:R-:W-:-:S03]  /*4c50*/  IADD3 R4, PT, PT, R4, 0x2, RZ ;  /* 0x0000000204047810 */ /* 0x000fc60007ffe0ff */
[----:B------:R-:W-:Y:S01]  /*4c60*/  IMAD R10, R12, UR12, RZ ;  /* 0x0000000c0c0a7c24 */ /* 0x000fe2000f8e02ff */
[----:B------:R-:W-:-:S03]  /*4c70*/  ISETP.NE.AND P0, PT, R4, RZ, PT ;  /* 0x000000ff0400720c */ /* 0x000fc60003f05270 */
[----:B------:R-:W-:-:S04]  /*4c80*/  IMAD R10, R10, UR11, RZ ;  /* 0x0000000b0a0a7c24 */ /* 0x000fc8000f8e02ff */
[----:B------:R-:W-:-:S04]  /*4c90*/  IMAD R10, R10, UR13, RZ ;  /* 0x0000000d0a0a7c24 */ /* 0x000fc8000f8e02ff */
[----:B------:R-:W-:-:S04]  /*4ca0*/  IMAD R10, R10, UR10, RZ ;  /* 0x0000000a0a0a7c24 */ /* 0x000fc8000f8e02ff */
[----:B------:R-:W-:-:S04]  /*4cb0*/  IMAD R10, R10, UR7, RZ ;  /* 0x000000070a0a7c24 */ /* 0x000fc8000f8e02ff */
[C---:B------:R-:W-:Y:S01]  /*4cc0*/  IMAD R13, R10.reuse, 0x2, R13 ;  /* 0x000000020a0d7824 */ /* 0x040fe200078e020d */
[----:B------:R-:W-:Y:S01]  /*4cd0*/  LEA R7, R10, R7, 0x1 ;  /* 0x000000070a077211 */ /* 0x000fe200078e08ff */
[----:B--2---:R-:W-:-:S08]  /*4ce0*/  DADD R22, R22, R16 ;  /* 0x0000000016167229 */ /* 0x004fd00000000010 */
[----:B-----5:R-:W-:-:S08]  /*4cf0*/  DADD R20, R22, R14 ;  /* 0x0000000016147229 */ /* 0x020fd0000000000e */
[----:B------:R-:W-:-:S07]  /*4d00*/  DMUL R20, R20, UR4 ;  /* 0x0000000414147c28 */ /* 0x000fce0008000000 */
[----:B------:R0:W-:Y:S01]  /*4d10*/  STG.E.64 desc[UR8][R24.64], R20 ;  /* 0x0000001418007986 */ /* 0x0001e2000c101b08 */
[----:B------:R-:W-:Y:S05]  /*4d20*/  @P0 BRA `(.L_x_19) ;  /* 0xfffffff400240947 */ /* 0x000fea000383ffff */
[----:B------:R-:W-:-:S07]  /*4d30*/  IMAD.MOV.U32 R6, RZ, RZ, R11 ;  /* 0x000000ffff067224 */ /* 0x000fce00078e000b */
.L_x_18:
[----:B------:R-:W1:Y:S02]  /*4d40*/  LDC R11, c[0x0][0x39c] ;  /* 0x0000e700ff0b7b82 */ /* 0x000e640000000800 */
[----:B-1----:R-:W-:-:S04]  /*4d50*/  LOP3.LUT R2, R11, 0x1, RZ, 0xc0, !PT ;  /* 0x000000010b027812 */ /* 0x002fc800078ec0ff */
[----:B------:R-:W-:-:S13]  /*4d60*/  ISETP.NE.U32.AND P0, PT, R2, 0x1, PT ;  /* 0x000000010200780c */ /* 0x000fda0003f05070 */
[----:B------:R-:W-:Y:S05]  /*4d70*/  @P0 BRA `(.L_x_17) ;  /* 0x0000000400bc0947 */ /* 0x000fea0003800000 */
[-C--:B------:R-:W-:Y:S01]  /*4d80*/  IABS R14, R0.reuse ;  /* 0x00000000000e7213 */ /* 0x080fe20000000000 */
[----:B------:R-:W-:Y:S01]  /*4d90*/  IMAD R4, R0, R5, RZ ;  /* 0x0000000500047224 */ /* 0x000fe200078e02ff */
[----:B------:R-:W-:Y:S01]  /*4da0*/  UIMAD UR5, UR11, UR12, URZ ;  /* 0x0000000c0b0572a4 */ /* 0x000fe2000f8e02ff */
[----:B------:R-:W-:Y:S01]  /*4db0*/  IABS R17, R0 ;  /* 0x0000000000117213 */ /* 0x000fe20000000000 */
[----:B------:R-:W1:Y:S01]  /*4dc0*/  I2F.RP R2, R14 ;  /* 0x0000000e00027306 */ /* 0x000e620000209400 */
[----:B------:R-:W-:Y:S01]  /*4dd0*/  UIMAD UR4, UR10, UR13, URZ ;  /* 0x0000000d0a0472a4 */ /* 0x000fe2000f8e02ff */
[----:B------:R-:W-:Y:S02]  /*4de0*/  IABS R10, R4 ;  /* 0x00000004000a7213 */ /* 0x000fe40000000000 */
[----:B------:R-:W-:Y:S01]  /*4df0*/  IMAD R13, R12, UR5, RZ ;  /* 0x000000050c0d7c24 */ /* 0x000fe2000f8e02ff */
[----:B------:R-:W-:Y:S01]  /*4e00*/  UIMAD UR4, UR4, UR7, URZ ;  /* 0x00000007040472a4 */ /* 0x000fe2000f8e02ff */
[----:B------:R-:W-:Y:S01]  /*4e10*/  IMAD.MOV R19, RZ, RZ, -R17 ;  /* 0x000000ffff137224 */ /* 0x000fe200078e0a11 */
[----:B------:R-:W-:Y:S01]  /*4e20*/  ISETP.NE.AND P4, PT, R4, RZ, PT ;  /* 0x000000ff0400720c */ /* 0x000fe20003f85270 */
[----:B0-----:R-:W0:Y:S03]  /*4e30*/  I2F.RP R20, R10 ;  /* 0x0000000a00147306 */ /* 0x001e260000209400 */
[----:B------:R-:W-:-:S04]  /*4e40*/  IMAD R13, R13, UR4, RZ ;  /* 0x000000040d0d7c24 */ /* 0x000fc8000f8e02ff */
[----:B------:R-:W-:Y:S01]  /*4e50*/  IMAD R13, R13, R6, R3 ;  /* 0x000000060d0d7224 */ /* 0x000fe200078e0203 */
[----:B-1----:R-:W1:Y:S01]  /*4e60*/  MUFU.RCP R2, R2 ;  /* 0x0000000200027308 */ /* 0x002e620000001000 */
[----:B------:R-:W-:-:S03]  /*4e70*/  MOV R6, RZ ;  /* 0x000000ff00067202 */ /* 0x000fc60000000f00 */
[----:B------:R-:W-:-:S04]  /*4e80*/  IABS R16, R13 ;  /* 0x0000000d00107213 */ /* 0x000fc80000000000 */
[----:B0-----:R-:W-:Y:S01]  /*4e90*/  MUFU.RCP R20, R20 ;  /* 0x0000001400147308 */ /* 0x001fe20000001000 */
[----:B-1----:R-:W-:Y:S02]  /*4ea0*/  IADD3 R7, PT, PT, R2, 0xffffffe, RZ ;  /* 0x0ffffffe02077810 */ /* 0x002fe40007ffe0ff */
[----:B------:R-:W-:-:S05]  /*4eb0*/  IABS R2, R5 ;  /* 0x0000000500027213 */ /* 0x000fca0000000000 */
[----:B------:R-:W0:Y:S08]  /*4ec0*/  F2I.FTZ.U32.TRUNC.NTZ R7, R7 ;  /* 0x0000000700077305 */ /* 0x000e30000021f000 */
[----:B------:R-:W1:Y:S01]  /*4ed0*/  I2F.RP R18, R2 ;  /* 0x0000000200127306 */ /* 0x000e620000209400 */
[----:B0-----:R-:W-:-:S04]  /*4ee0*/  IMAD.MOV R15, RZ, RZ, -R7 ;  /* 0x000000ffff0f7224 */ /* 0x001fc800078e0a07 */
[----:B------:R-:W-:-:S04]  /*4ef0*/  IMAD R15, R15, R14, RZ ;  /* 0x0000000e0f0f7224 */ /* 0x000fc800078e02ff */
[----:B------:R-:W-:Y:S01]  /*4f00*/  IMAD.HI.U32 R15, R7, R15, R6 ;  /* 0x0000000f070f7227 */ /* 0x000fe200078e0006 */
[----:B-1----:R-:W0:Y:S01]  /*4f10*/  MUFU.RCP R18, R18 ;  /* 0x0000001200127308 */ /* 0x002e220000001000 */
[----:B------:R-:W-:Y:S02]  /*4f20*/  IADD3 R7, PT, PT, R20, 0xffffffe, RZ ;  /* 0x0ffffffe14077810 */ /* 0x000fe40007ffe0ff */
[----:B------:R-:W-:Y:S02]  /*4f30*/  LOP3.LUT R6, R13, R0, RZ, 0x3c, !PT ;  /* 0x000000000d067212 */ /* 0x000fe400078e3cff */
[----:B------:R-:W-:Y:S02]  /*4f40*/  IMAD.HI.U32 R17, R15, R16, RZ ;  /* 0x000000100f117227 */ /* 0x000fe400078e00ff */
[----:B------:R-:W-:Y:S01]  /*4f50*/  ISETP.GE.AND P2, PT, R6, RZ, PT ;  /* 0x000000ff0600720c */ /* 0x000fe20003f46270 */
[----:B------:R-:W1:Y:S01]  /*4f60*/  F2I.FTZ.U32.TRUNC.NTZ R7, R7 ;  /* 0x0000000700077305 */ /* 0x000e62000021f000 */
[----:B------:R-:W-:-:S02]  /*4f70*/  IMAD R19, R17, R19, R16 ;  /* 0x0000001311137224 */ /* 0x000fc400078e0210 */
[----:B------:R-:W-:-:S03]  /*4f80*/  IMAD.MOV.U32 R6, RZ, RZ, RZ ;  /* 0x000000ffff067224 */ /* 0x000fc600078e00ff */
[----:B------:R-:W-:Y:S01]  /*4f90*/  ISETP.GT.U32.AND P1, PT, R14, R19, PT ;  /* 0x000000130e00720c */ /* 0x000fe20003f24070 */
[----:B0-----:R-:W-:Y:S01]  /*4fa0*/  VIADD R15, R18, 0xffffffe ;  /* 0x0ffffffe120f7836 */ /* 0x001fe20000000000 */
[----:B------:R-:W-:-:S05]  /*4fb0*/  IABS R18, R5 ;  /* 0x0000000500127213 */ /* 0x000fca0000000000 */
[----:B------:R-:W0:Y:S01]  /*4fc0*/  F2I.FTZ.U32.TRUNC.NTZ R15, R15 ;  /* 0x0000000f000f7305 */ /* 0x000e22000021f000 */
[----:B------:R-:W-:-:S05]  /*4fd0*/  IMAD.MOV R18, RZ, RZ, -R18 ;  /* 0x000000ffff127224 */ /* 0x000fca00078e0a12 */
[-C--:B------:R-:W-:Y:S02]  /*4fe0*/  @!P1 IADD3 R19, PT, PT, R19, -R14.reuse, RZ ;  /* 0x8000000e13139210 */ /* 0x080fe40007ffe0ff */
[----:B------:R-:W-:Y:S02]  /*4ff0*/  @!P1 IADD3 R17, PT, PT, R17, 0x1, RZ ;  /* 0x0000000111119810 */ /* 0x000fe40007ffe0ff */
[----:B------:R-:W-:Y:S01]  /*5000*/  ISETP.GE.U32.AND P0, PT, R19, R14, PT ;  /* 0x0000000e1300720c */ /* 0x000fe20003f06070 */
[----:B-1----:R-:W-:Y:S01]  /*5010*/  IMAD.MOV R19, RZ, RZ, -R7 ;  /* 0x000000ffff137224 */ /* 0x002fe200078e0a07 */
[----:B------:R-:W-:Y:S01]  /*5020*/  ISETP.NE.AND P1, PT, R0, RZ, PT ;  /* 0x000000ff0000720c */ /* 0x000fe20003f25270 */
[----:B------:R-:W-:Y:S02]  /*5030*/  HFMA2 R14, -RZ, RZ, 0, 0 ;  /* 0x00000000ff0e7431 */ /* 0x000fe400000001ff */
[----:B------:R-:W-:Y:S01]  /*5040*/  IMAD R19, R19, R10, RZ ;  /* 0x0000000a13137224 */ /* 0x000fe200078e02ff */
[----:B0-----:R-:W-:-:S03]  /*5050*/  IADD3 R21, PT, PT, RZ, -R15, RZ ;  /* 0x8000000fff157210 */ /* 0x001fc60007ffe0ff */
        /* <DEDUP_REMOVED lines=45> */
[----:B------:R-:W3:Y:S01]  /*5330*/  LDG.E.64 R16, desc[UR8][R16.64] ;  /* 0x0000000810107981 */ /* 0x000ee2000c1e1b00 */
[----:B------:R-:W-:Y:S02]  /*5340*/  IMAD R25, R8, R9, RZ ;  /* 0x0000000908197224 */ /* 0x000fe400078e02ff */
[----:B------:R-:W-:-:S04]  /*5350*/  IMAD.WIDE R4, R5, 0x8, R6 ;  /* 0x0000000805047825 */ /* 0x000fc800078e0206 */
[----:B------:R-:W-:Y:S02]  /*5360*/  IMAD.WIDE R20, R25, 0x8, R22 ;  /* 0x0000000819147825 */ /* 0x000fe400078e0216 */
[----:B------:R-:W4:Y:S02]  /*5370*/  LDG.E.64 R4, desc[UR8][R4.64] ;  /* 0x0000000804047981 */ /* 0x000f24000c1e1b00 */
[----:B------:R-:W-:Y:S02]  /*5380*/  IMAD.IADD R25, R13, 0x1, -R25 ;  /* 0x000000010d197824 */ /* 0x000fe400078e0a19 */
[----:B------:R-:W5:Y:S02]  /*5390*/  LDG.E.64 R20, desc[UR8][R20.64] ;  /* 0x0000000814147981 */ /* 0x000f64000c1e1b00 */
[----:B------:R-:W-:-:S06]  /*53a0*/  IMAD.WIDE R6, R25, 0x8, R6 ;  /* 0x0000000819067825 */ /* 0x000fcc00078e0206 */
[----:B------:R-:W5:Y:S01]  /*53b0*/  LDG.E.64 R6, desc[UR8][R6.64] ;  /* 0x0000000806067981 */ /* 0x000f62000c1e1b00 */
[----:B------:R-:W-:Y:S01]  /*53c0*/  UMOV UR4, 0x55555555 ;  /* 0x5555555500047882 */ /* 0x000fe20000000000 */
[----:B------:R-:W-:Y:S01]  /*53d0*/  UMOV UR5, 0x3fc55555 ;  /* 0x3fc5555500057882 */ /* 0x000fe20000000000 */
[----:B--2---:R-:W-:-:S08]  /*53e0*/  DADD R14, R18, R14 ;  /* 0x00000000120e7229 */ /* 0x004fd0000000000e */
[----:B---3--:R-:W-:Y:S01]  /*53f0*/  DADD R14, R14, R16 ;  /* 0x000000000e0e7229 */ /* 0x008fe20000000010 */
[----:B------:R-:W0:Y:S07]  /*5400*/  LDC.64 R16, c[0x0][0x388] ;  /* 0x0000e200ff107b82 */ /* 0x000e2e0000000a00 */
[----:B----4-:R-:W-:-:S08]  /*5410*/  DADD R14, R14, R4 ;  /* 0x000000000e0e7229 */ /* 0x010fd00000000004 */
[----:B-----5:R-:W-:-:S08]  /*5420*/  DADD R14, R14, R20 ;  /* 0x000000000e0e7229 */ /* 0x020fd00000000014 */
[----:B------:R-:W-:Y:S01]  /*5430*/  DADD R14, R14, R6 ;  /* 0x000000000e0e7229 */ /* 0x000fe20000000006 */
[----:B0-----:R-:W-:-:S07]  /*5440*/  IMAD.WIDE R4, R13, 0x8, R16 ;  /* 0x000000080d047825 */ /* 0x001fce00078e0210 */
[----:B------:R-:W-:-:S07]  /*5450*/  DMUL R14, R14, UR4 ;  /* 0x000000040e0e7c28 */ /* 0x000fce0008000000 */
[----:B------:R1:W-:Y:S04]  /*5460*/  STG.E.64 desc[UR8][R4.64], R14 ;  /* 0x0000000e04007986 */ /* 0x0003e8000c101b08 */
.L_x_17:
[----:B------:R-:W-:-:S13]  /*5470*/  ISETP.GE.AND P0, PT, R11, 0x1, PT ;  /* 0x000000010b00780c */ /* 0x000fda0003f06270 */
[----:B------:R-:W-:Y:S05]  /*5480*/  @!P0 EXIT ;  /* 0x000000000000894d */ /* 0x000fea0003800000 */
[----:B------:R-:W2:Y:S01]  /*5490*/  LDCU UR4, c[0x0][0x398] ;  /* 0x00007300ff0477ac */ /* 0x000ea20008000800 */
[----:B------:R-:W-:Y:S01]  /*54a0*/  ISETP.NE.AND P0, PT, R11, 0x1, PT ;  /* 0x000000010b00780c */ /* 0x000fe20003f05270 */
[----:B-1----:R-:W-:Y:S01]  /*54b0*/  VIADD R5, R9, 0xfffffffe ;  /* 0xfffffffe09057836 */ /* 0x002fe20000000000 */
[C---:B------:R-:W-:Y:S01]  /*54c0*/  IADD3 R0, PT, PT, R8.reuse, -0x2, RZ ;  /* 0xfffffffe08007810 */ /* 0x040fe20007ffe0ff */
[----:B------:R-:W-:Y:S01]  /*54d0*/  IMAD R2, R8, R9, RZ ;  /* 0x0000000908027224 */ /* 0x000fe200078e02ff */
[----:B------:R-:W-:-:S03]  /*54e0*/  MOV R4, RZ ;  /* 0x000000ff00047202 */ /* 0x000fc60000000f00 */
[C---:B------:R-:W-:Y:S02]  /*54f0*/  IMAD R6, R0.reuse, R5, RZ ;  /* 0x0000000500067224 */ /* 0x040fe400078e02ff */
[----:B--2---:R-:W-:-:S04]  /*5500*/  IMAD R14, R0, UR4, RZ ;  /* 0x00000004000e7c24 */ /* 0x004fc8000f8e02ff */
[----:B------:R-:W-:-:S04]  /*5510*/  IMAD R14, R5, R14, RZ ;  /* 0x0000000e050e7224 */ /* 0x000fc800078e02ff */
[----:B------:R-:W-:Y:S01]  /*5520*/  IMAD.IADD R3, R3, 0x1, R14 ;  /* 0x0000000103037824 */ /* 0x000fe200078e020e */
[----:B------:R-:W-:Y:S06]  /*5530*/  @!P0 BRA `(.L_x_20) ;  /* 0x0000001400b48947 */ /* 0x000fec0003800000 */
[----:B------:R-:W-:Y:S01]  /*5540*/  IABS R7, R0 ;  /* 0x0000000000077213 */ /* 0x000fe20000000000 */
[----:B0-----:R-:W0:Y:S01]  /*5550*/  S2R R25, SR_TID.Z ;  /* 0x0000000000197919 */ /* 0x001e220000002300 */
[----:B------:R-:W-:Y:S01]  /*5560*/  IABS R4, R6 ;  /* 0x0000000600047213 */ /* 0x000fe20000000000 */
[----:B------:R-:W-:Y:S01]  /*5570*/  UIADD3 UR4, UPT, UPT, UR15, UR13, URZ ;  /* 0x0000000d0f047290 */ /* 0x000fe2000fffe0ff */
[----:B------:R-:W1:Y:S01]  /*5580*/  I2F.RP R10, R7 ;  /* 0x00000007000a7306 */ /* 0x000e620000209400 */
[----:B------:R-:W-:Y:S01]  /*5590*/  IABS R23, R5 ;  /* 0x0000000500177213 */ /* 0x000fe20000000000 */
[----:B------:R-:W2:Y:S01]  /*55a0*/  S2R R21, SR_TID.X ;  /* 0x0000000000157919 */ /* 0x000ea20000002100 */
[----:B------:R-:W-:Y:S01]  /*55b0*/  IABS R15, R0 ;  /* 0x00000000000f7213 */ /* 0x000fe20000000000 */
[----:B------:R-:W-:Y:S01]  /*55c0*/  UIMAD UR4, UR4, UR10, UR14 ;  /* 0x0000000a040472a4 */ /* 0x000fe2000f8e020e */
[----:B------:R-:W-:Y:S02]  /*55d0*/  IABS R19, R3 ;  /* 0x0000000300137213 */ /* 0x000fe40000000000 */
[----:B------:R-:W-:Y:S01]  /*55e0*/  IABS R24, R6 ;  /* 0x0000000600187213 */ /* 0x000fe20000000000 */
[----:B------:R-:W3:Y:S01]  /*55f0*/  I2F.RP R22, R4 ;  /* 0x0000000400167306 */ /* 0x000ee20000209400 */
[----:B------:R-:W-:Y:S01]  /*5600*/  IMAD.MOV R15, RZ, RZ, -R15 ;  /* 0x000000ffff0f7224 */ /* 0x000fe200078e0a0f */
[----:B------:R-:W-:Y:S01]  /*5610*/  UIMAD UR4, UR4, UR7, UR16 ;  /* 0x00000007040472a4 */ /* 0x000fe2000f8e0210 */
[----:B------:R-:W-:-:S02]  /*5620*/  IADD3 R24, PT, PT, RZ, -R24, RZ ;  /* 0x80000018ff187210 */ /* 0x000fc40007ffe0ff */
[----:B------:R-:W-:-:S03]  /*5630*/  LOP3.LUT R26, RZ, R6, RZ, 0x33, !PT ;  /* 0x00000006ff1a7212 */ /* 0x000fc600078e33ff */
[----:B-1----:R-:W1:Y:S08]  /*5640*/  MUFU.RCP R10, R10 ;  /* 0x0000000a000a7308 */ /* 0x002e700000001000 */
[----:B---3--:R-:W-:Y:S01]  /*5650*/  MUFU.RCP R22, R22 ;  /* 0x0000001600167308 */ /* 0x008fe20000001000 */
[----:B-1----:R-:W-:Y:S01]  /*5660*/  IADD3 R16, PT, PT, R10, 0xffffffe, RZ ;  /* 0x0ffffffe0a107810 */ /* 0x002fe20007ffe0ff */
[----:B--2---:R-:W-:Y:S01]  /*5670*/  IMAD.IADD R21, R14, 0x1, R21 ;  /* 0x000000010e157824 */ /* 0x004fe200078e0215 */
[----:B------:R-:W-:-:S05]  /*5680*/  MOV R14, RZ ;  /* 0x000000ff000e7202 */ /* 0x000fca0000000f00 */
[----:B------:R1:W2:Y:S02]  /*5690*/  F2I.FTZ.U32.TRUNC.NTZ R17, R16 ;  /* 0x0000001000117305 */ /* 0x0002a4000021f000 */
[----:B-1----:R-:W-:Y:S02]  /*56a0*/  HFMA2 R16, -RZ, RZ, 0, 0 ;  /* 0x00000000ff107431 */ /* 0x002fe400000001ff */
[----:B--2---:R-:W-:-:S04]  /*56b0*/  IMAD.MOV R18, RZ, RZ, -R17 ;  /* 0x000000ffff127224 */ /* 0x004fc800078e0a11 */
[----:B------:R-:W-:Y:S02]  /*56c0*/  IMAD R13, R18, R7, RZ ;  /* 0x00000007120d7224 */ /* 0x000fe400078e02ff */
[----:B------:R-:W1:Y:S02]  /*56d0*/  I2F.RP R18, R23 ;  /* 0x0000001700127306 */ /* 0x000e640000209400 */
[----:B------:R-:W-:Y:S02]  /*56e0*/  IMAD.HI.U32 R10, R17, R13, R16 ;  /* 0x0000000d110a7227 */ /* 0x000fe400078e0010 */
[----:B------:R-:W2:Y:S04]  /*56f0*/  S2R R13, SR_TID.Y ;  /* 0x00000000000d7919 */ /* 0x000ea80000002200 */
[----:B------:R-:W-:-:S04]  /*5700*/  IMAD.HI.U32 R16, R10, R19, RZ ;  /* 0x000000130a107227 */ /* 0x000fc800078e00ff */
[----:B------:R-:W-:Y:S01]  /*5710*/  IMAD R20, R16, R15, R19 ;  /* 0x0000000f10147224 */ /* 0x000fe200078e0213 */
[----:B------:R-:W-:Y:S01]  /*5720*/  IADD3 R15, PT, PT, R22, 0xffffffe, RZ ;  /* 0x0ffffffe160f7810 */ /* 0x000fe20007ffe0ff */
[----:B-1----:R-:W1:Y:S03]  /*5730*/  MUFU.RCP R18, R18 ;  /* 0x0000001200127308 */ /* 0x002e660000001000 */
[----:B------:R-:W-:-:S05]  /*5740*/  ISETP.GT.U32.AND P0, PT, R7, R20, PT ;  /* 0x000000140700720c */ /* 0x000fca0003f04070 */
[----:B------:R-:W3:Y:S08]  /*5750*/  F2I.FTZ.U32.TRUNC.NTZ R15, R15 ;  /* 0x0000000f000f7305 */ /* 0x000ef0000021f000 */
[----:B------:R-:W-:Y:S01]  /*5760*/  @!P0 IMAD.IADD R20, R20, 0x1, -R7 ;  /* 0x0000000114148824 */ /* 0x000fe200078e0a07 */
[----:B------:R-:W-:Y:S02]  /*5770*/  @!P0 IADD3 R16, PT, PT, R16, 0x1, RZ ;  /* 0x0000000110108810 */ /* 0x000fe40007ffe0ff */
[----:B-1----:R-:W-:Y:S01]  /*5780*/  IADD3 R17, PT, PT, R18, 0xffffffe, RZ ;  /* 0x0ffffffe12117810 */ /* 0x002fe20007ffe0ff */
[----:B0-----:R-:W-:Y:S01]  /*5790*/  IMAD R18, R12, UR4, R25 ;  /* 0x000000040c127c24 */ /* 0x001fe2000f8e0219 */
[----:B------:R-:W-:-:S02]  /*57a0*/  ISETP.GE.U32.AND P1, PT, R20, R7, PT ;  /* 0x000000071400720c */ /* 0x000fc40003f26070 */
[-C--:B------:R-:W-:Y:S01]  /*57b0*/  LOP3.LUT R20, R3, R0.reuse, RZ, 0x3c, !PT ;  /* 0x0000000003147212 */ /* 0x080fe200078e3cff */
[----:B--2---:R-:W-:Y:S01]  /*57c0*/  IMAD R18, R18, UR12, R13 ;  /* 0x0000000c12127c24 */ /* 0x004fe2000f8e020d */
[----:B------:R-:W0:Y:S01]  /*57d0*/  F2I.FTZ.U32.TRUNC.NTZ R17, R17 ;  /* 0x0000001100117305 */ /* 0x000e22000021f000 */
[----:B---3--:R-:W-:Y:S01]  /*57e0*/  IMAD.MOV R25, RZ, RZ, -R15 ;  /* 0x000000ffff197224 */ /* 0x008fe200078e0a0f */
[----:B------:R-:W-:Y:S01]  /*57f0*/  ISETP.GE.AND P2, PT, R20, RZ, PT ;  /* 0x000000ff1400720c */ /* 0x000fe20003f46270 */
[----:B------:R-:W-:Y:S01]  /*5800*/  IMAD R13, R18, UR11, R21 ;  /* 0x0000000b120d7c24 */ /* 0x000fe2000f8e0215 */
[----:B------:R-:W-:Y:S01]  /*5810*/  LOP3.LUT R21, RZ, R0, RZ, 0x33, !PT ;  /* 0x00000000ff157212 */ /* 0x000fe200078e33ff */
[----:B------:R-:W-:Y:S01]  /*5820*/  IMAD R25, R25, R4, RZ ;  /* 0x0000000419197224 */ /* 0x000fe200078e02ff */
[----:B------:R-:W-:-:S03]  /*5830*/  IABS R20, R5 ;  /* 0x0000000500147213 */ /* 0x000fc60000000000 */
[----:B------:R-:W-:Y:S01]  /*5840*/  @P1 IADD3 R16, PT, PT, R16, 0x1, RZ ;  /* 0x0000000110101810 */ /* 0x000fe20007ffe0ff */
[----:B------:R-:W-:Y:S01]  /*5850*/  IMAD.HI.U32 R22, R15, R25, R14 ;  /* 0x000000190f167227 */ /* 0x000fe200078e000e */
[----:B------:R-:W-:Y:S02]  /*5860*/  ISETP.NE.AND P1, PT, R0, RZ, PT ;  /* 0x000000ff0000720c */ /* 0x000fe40003f25270 */
[----:B------:R-:W-:Y:S02]  /*5870*/  IADD3 R25, PT, PT, RZ, -R20, RZ ;  /* 0x80000014ff197210 */ /* 0x000fe40007ffe0ff */
[----:B------:R-:W-:Y:S02]  /*5880*/  @!P2 IMAD.MOV R16, RZ, RZ, -R16 ;  /* 0x000000ffff10a224 */ /* 0x000fe400078e0a10 */
[----:B0-----:R-:W-:-:S03]  /*5890*/  IMAD.MOV R18, RZ, RZ, -R17 ;  /* 0x000000ffff127224 */ /* 0x001fc600078e0a11 */
[----:B------:R-:W-:Y:S01]  /*58a0*/  SEL R14, R21, R16, !P1 ;  /* 0x00000010150e7207 */ /* 0x000fe20004800000 */
[----:B------:R-:W-:Y:S02]  /*58b0*/  IMAD R15, R18, R23, RZ ;  /* 0x00000017120f7224 */ /* 0x000fe400078e02ff */
[----:B------:R-:W-:Y:S01]  /*58c0*/  IMAD.MOV.U32 R16, RZ, RZ, RZ ;  /* 0x000000ffff107224 */ /* 0x000fe200078e00ff */
[----:B------:R-:W-:-:S03]  /*58d0*/  IABS R18, R14 ;  /* 0x0000000e00127213 */ /* 0x000fc60000000000 */
[----:B------:R-:W-:-:S04]  /*58e0*/  IMAD.HI.U32 R15, R17, R15, R16 ;  /* 0x0000000f110f7227 */ /* 0x000fc800078e0010 */
[----:B------:R-:W-:Y:S01]  /*58f0*/  IMAD.MOV.U32 R16, RZ, RZ, R24 ;  /* 0x000000ffff107224 */ /* 0x000fe200078e0018 */
[----:B------:R-:W-:Y:S01]  /*5900*/  IABS R24, R0 ;  /* 0x0000000000187213 */ /* 0x000fe20000000000 */
[----:B------:R-:W-:-:S03]  /*5910*/  IMAD.HI.U32 R17, R22, R19, RZ ;  /* 0x0000001316117227 */ /* 0x000fc600078e00ff */
[----:B------:R-:W-:Y:S01]  /*5920*/  IADD3 R24, PT, PT, RZ, -R24, RZ ;  /* 0x80000018ff187210 */ /* 0x000fe20007ffe0ff */
[----:B------:R-:W-:Y:S01]  /*5930*/  IMAD R21, R17, R16, R19 ;  /* 0x0000001011157224 */ /* 0x000fe200078e0213 */
[----:B------:R-:W-:Y:S01]  /*5940*/  IABS R19, R13 ;  /* 0x0000000d00137213 */ /* 0x000fe20000000000 */
[----:B------:R-:W-:-:S03]  /*5950*/  IMAD.HI.U32 R20, R15, R18, RZ ;  /* 0x000000120f147227 */ /* 0x000fc600078e00ff */
[----:B------:R-:W-:Y:S01]  /*5960*/  ISETP.GT.U32.AND P3, PT, R4, R21, PT ;  /* 0x000000150400720c */ /* 0x000fe20003f64070 */
[----:B------:R-:W-:Y:S01]  /*5970*/  IMAD R20, R20, R25, R18 ;  /* 0x0000001914147224 */ /* 0x000fe200078e0212 */
[----:B------:R-:W-:Y:S01]  /*5980*/  LOP3.LUT R25, R3, R6, RZ, 0x3c, !PT ;  /* 0x0000000603197212 */ /* 0x000fe200078e3cff */
[----:B------:R-:W-:-:S03]  /*5990*/  IMAD.HI.U32 R18, R10, R19, RZ ;  /* 0x000000130a127227 */ /* 0x000fc600078e00ff */
[----:B------:R-:W-:Y:S01]  /*59a0*/  ISETP.GT.U32.AND P2, PT, R23, R20, PT ;  /* 0x000000141700720c */ /* 0x000fe20003f44070 */
[--C-:B------:R-:W-:Y:S01]  /*59b0*/  IMAD R24, R18, R24, R19.reuse ;  /* 0x0000001812187224 */ /* 0x100fe200078e0213 */
[----:B------:R-:W-:Y:S01]  /*59c0*/  ISETP.GE.AND P6, PT, R25, RZ, PT ;  /* 0x000000ff1900720c */ /* 0x000fe20003fc6270 */
[----:B------:R-:W-:Y:S01]  /*59d0*/  IMAD.HI.U32 R22, R22, R19, RZ ;  /* 0x0000001316167227 */ /* 0x000fe200078e00ff */
[----:B------:R-:W-:Y:S02]  /*59e0*/  LOP3.LUT R25, RZ, R0, RZ, 0x33, !PT ;  /* 0x00000000ff197212 */ /* 0x000fe400078e33ff */
[----:B------:R-:W-:Y:S01]  /*59f0*/  ISETP.GT.U32.AND P0, PT, R7, R24, PT ;  /* 0x000000180700720c */ /* 0x000fe20003f04070 */
[----:B------:R-:W-:Y:S02]  /*5a00*/  @!P3 IMAD.IADD R21, R21, 0x1, -R4 ;  /* 0x000000011515b824 */ /* 0x000fe400078e0a04 */
[----:B------:R-:W-:Y:S01]  /*5a10*/  @!P3 VIADD R17, R17, 0x1 ;  /* 0x000000011111b836 */ /* 0x000fe20000000000 */
[----:B------:R-:W-:Y:S01]  /*5a20*/  ISETP.GE.AND P3, PT, R14, RZ, PT ;  /* 0x000000ff0e00720c */ /* 0x000fe20003f66270 */
[----:B------:R-:W-:Y:S01]  /*5a30*/  IMAD R19, R22, R16, R19 ;  /* 0x0000001016137224 */ /* 0x000fe200078e0213 */
[----:B------:R-:W-:Y:S01]  /*5a40*/  ISETP.GE.U32.AND P4, PT, R21, R4, PT ;  /* 0x000000041500720c */ /* 0x000fe20003f86070 */
[----:B------:R-:W-:Y:S01]  /*5a50*/  IMAD.MOV R14, RZ, RZ, -R14 ;  /* 0x000000ffff0e7224 */ /* 0x000fe200078e0a0e */
[----:B------:R-:W-:-:S02]  /*5a60*/  @!P2 IADD3 R20, PT, PT, R20, -R23, RZ ;  /* 0x800000171414a210 */ /* 0x000fc40007ffe0ff */
[----:B------:R-:W-:Y:S01]  /*5a70*/  IABS R21, R0 ;  /* 0x0000000000157213 */ /* 0x000fe20000000000 */
[----:B------:R-:W-:Y:S01]  /*5a80*/  IMAD R14, R0, R14, R3 ;  /* 0x0000000e000e7224 */ /* 0x000fe200078e0203 */
[----:B------:R-:W-:Y:S02]  /*5a90*/  ISETP.GT.U32.AND P5, PT, R23, R20, PT ;  /* 0x000000141700720c */ /* 0x000fe40003fa4070 */
[----:B------:R-:W-:Y:S02]  /*5aa0*/  @!P0 IADD3 R24, PT, PT, R24, -R21, RZ ;  /* 0x8000001518188210 */ /* 0x000fe40007ffe0ff */
[----:B------:R-:W-:Y:S02]  /*5ab0*/  LOP3.LUT R21, R13, R0, RZ, 0x3c, !PT ;  /* 0x000000000d157212 */ /* 0x000fe400078e3cff */
[----:B------:R-:W-:Y:S01]  /*5ac0*/  @!P0 IADD3 R18, PT, PT, R18, 0x1, RZ ;  /* 0x0000000112128810 */ /* 0x000fe20007ffe0ff */
[----:B------:R-:W-:Y:S01]  /*5ad0*/  @P4 VIADD R17, R17, 0x1 ;  /* 0x0000000111114836 */ /* 0x000fe20000000000 */
[----:B------:R-:W-:-:S02]  /*5ae0*/  ISETP.GE.U32.AND P4, PT, R24, R7, PT ;  /* 0x000000071800720c */ /* 0x000fc40003f86070 */
[----:B------:R-:W-:Y:S01]  /*5af0*/  ISETP.GE.AND P2, PT, R21, RZ, PT ;  /* 0x000000ff1500720c */ /* 0x000fe20003f46270 */
[----:B------:R-:W-:Y:S01]  /*5b00*/  @!P6 IMAD.MOV R17, RZ, RZ, -R17 ;  /* 0x000000ffff11e224 */ /* 0x000fe200078e0a11 */
[----:B------:R-:W-:Y:S02]  /*5b10*/  ISETP.NE.AND P6, PT, R6, RZ, PT ;  /* 0x000000ff0600720c */ /* 0x000fe40003fc5270 */
[----:B------:R-:W-:Y:S02]  /*5b20*/  @!P5 IADD3 R20, PT, PT, R20, -R23, RZ ;  /* 0x800000171414d210 */ /* 0x000fe40007ffe0ff */
[----:B------:R-:W-:Y:S02]  /*5b30*/  SEL R24, R26, R17, !P6 ;  /* 0x000000111a187207 */ /* 0x000fe40007000000 */
[----:B------:R-:W-:Y:S01]  /*5b40*/  ISETP.NE.AND P5, PT, R5, RZ, PT ;  /* 0x000000ff0500720c */ /* 0x000fe20003fa5270 */
[----:B------:R-:W-:Y:S01]  /*5b50*/  @!P3 IMAD.MOV R20, RZ, RZ, -R20 ;  /* 0x000000ffff14b224 */ /* 0x000fe200078e0a14 */
[----:B------:R-:W-:Y:S01]  /*5b60*/  LOP3.LUT R21, RZ, R5, RZ, 0x33, !PT ;  /* 0x00000005ff157212 */ /* 0x000fe200078e33ff */
[----:B------:R-:W-:Y:S01]  /*5b70*/  IMAD R24, R24, R9, R9 ;  /* 0x0000000918187224 */ /* 0x000fe200078e0209 */
[----:B------:R-:W0:Y:S01]  /*5b80*/  LDC.64 R16, c[0x0][0x380] ;  /* 0x0000e000ff107b82 */ /* 0x000e220000000a00 */
[----:B------:R-:W-:-:S02]  /*5b90*/  @P4 IADD3 R18, PT, PT, R18, 0x1, RZ ;  /* 0x0000000112124810 */ /* 0x000fc40007ffe0ff */
[----:B------:R-:W-:Y:S02]  /*5ba0*/  SEL R21, R21, R20, !P5 ;  /* 0x0000001415157207 */ /* 0x000fe40006800000 */
[----:B------:R-:W-:Y:S01]  /*5bb0*/  ISETP.GT.U32.AND P0, PT, R4, R19, PT ;  /* 0x000000130400720c */ /* 0x000fe20003f04070 */
[----:B------:R-:W-:Y:S01]  /*5bc0*/  @!P2 IMAD.MOV R18, RZ, RZ, -R18 ;  /* 0x000000ffff12a224 */ /* 0x000fe200078e0a12 */
[----:B------:R-:W-:-:S04]  /*5bd0*/  IADD3 R21, PT, PT, R21, R24, RZ ;  /* 0x0000001815157210 */ /* 0x000fc80007ffe0ff */
[----:B------:R-:W-:Y:S01]  /*5be0*/  SEL R24, R25, R18, !P1 ;  /* 0x0000001219187207 */ /* 0x000fe20004800000 */
[----:B------:R-:W-:-:S03]  /*5bf0*/  IMAD R21, R21, R8, R8 ;  /* 0x0000000815157224 */ /* 0x000fc600078e0208 */
[----:B------:R-:W-:Y:S02]  /*5c00*/  IABS R20, R24 ;  /* 0x0000001800147213 */ /* 0x000fe40000000000 */
[----:B------:R-:W-:Y:S02]  /*5c10*/  IADD3 R25, PT, PT, R14, 0x1, R21 ;  /* 0x000000010e197810 */ /* 0x000fe40007ffe015 */
[----:B------:R-:W-:Y:S02]  /*5c20*/  IABS R14, R5 ;  /* 0x00000005000e7213 */ /* 0x000fe40000000000 */
[----:B------:R-:W-:-:S03]  /*5c30*/  @!P0 IADD3 R19, PT, PT, R19, -R4, RZ ;  /* 0x8000000413138210 */ /* 0x000fc60007ffe0ff */
[----:B------:R-:W-:Y:S01]  /*5c40*/  IMAD.MOV R18, RZ, RZ, -R14 ;  /* 0x000000ffff127224 */ /* 0x000fe200078e0a0e */
[----:B------:R-:W-:Y:S01]  /*5c50*/  MOV R14, R20 ;  /* 0x00000014000e7202 */ /* 0x000fe20000000f00 */
[----:B0-----:R-:W-:Y:S01]  /*5c60*/  IMAD.WIDE R28, R25, 0x8, R16 ;  /* 0x00000008191c7825 */ /* 0x001fe200078e0210 */
[----:B------:R-:W-:-:S03]  /*5c70*/  ISETP.GE.U32.AND P3, PT, R19, R4, PT ;  /* 0x000000041300720c */ /* 0x000fc60003f66070 */
[----:B------:R-:W-:Y:S01]  /*5c80*/  IMAD.MOV.U32 R19, RZ, RZ, R18 ;  /* 0x000000ffff137224 */ /* 0x000fe200078e0012 */
[----:B------:R-:W-:Y:S01]  /*5c90*/  LOP3.LUT R18, R13, R6, RZ, 0x3c, !PT ;  /* 0x000000060d127212 */ /* 0x000fe200078e3cff */
[----:B------:R-:W-:-:S03]  /*5ca0*/  IMAD.HI.U32 R4, R15, R14, RZ ;  /* 0x0000000e0f047227 */ /* 0x000fc600078e00ff */
[----:B------:R-:W-:Y:S01]  /*5cb0*/  ISETP.GE.AND P1, PT, R18, RZ, PT ;  /* 0x000000ff1200720c */ /* 0x000fe20003f26270 */
        /* <DEDUP_REMOVED lines=13> */
[----:B------:R-:W-:Y:S01]  /*5d90*/  ISETP.GT.U32.AND P2, PT, R23, R4, PT ;  /* 0x000000041700720c */ /* 0x000fe20003f44070 */
[----:B------:R-:W-:Y:S01]  /*5da0*/  @!P0 VIADD R22, R22, 0x1 ;  /* 0x0000000116168836 */ /* 0x000fe20000000000 */
[----:B------:R-:W-:-:S11]  /*5db0*/  ISETP.GE.AND P0, PT, R24, RZ, PT ;  /* 0x000000ff1800720c */ /* 0x000fd60003f06270 */
[----:B------:R-:W-:Y:S01]  /*5dc0*/  @!P2 IADD3 R4, PT, PT, R4, -R23, RZ ;  /* 0x800000170404a210 */ /* 0x000fe20007ffe0ff */
[----:B--2---:R-:W-:Y:S01]  /*5dd0*/  DADD R18, R20, R18 ;  /* 0x0000000014127229 */ /* 0x004fe20000000012 */
[----:B------:R-:W-:-:S06]  /*5de0*/  IMAD.WIDE R20, R27, 0x8, R16 ;  /* 0x000000081b147825 */ /* 0x000fcc00078e0210 */
[----:B------:R-:W2:Y:S01]  /*5df0*/  LDG.E.64 R20, desc[UR8][R20.64] ;  /* 0x0000000814147981 */ /* 0x000ea2000c1e1b00 */
[----:B------:R-:W-:Y:S02]  /*5e00*/  ISETP.GT.U32.AND P2, PT, R23, R4, PT ;  /* 0x000000041700720c */ /* 0x000fe40003f44070 */
[----:B------:R-:W-:Y:S01]  /*5e10*/  @P3 IADD3 R22, PT, PT, R22, 0x1, RZ ;  /* 0x0000000116163810 */ /* 0x000fe20007ffe0ff */
[----:B---3--:R-:W-:Y:S01]  /*5e20*/  DADD R18, R18, R14 ;  /* 0x0000000012127229 */ /* 0x008fe2000000000e */
[----:B------:R-:W0:Y:S02]  /*5e30*/  LDC.64 R14, c[0x0][0x388] ;  /* 0x0000e200ff0e7b82 */ /* 0x000e240000000a00 */
[----:B------:R-:W-:-:S07]  /*5e40*/  @!P1 IADD3 R22, PT, PT, -R22, RZ, RZ ;  /* 0x000000ff16169210 */ /* 0x000fce0007ffe1ff */
[----:B------:R-:W-:Y:S01]  /*5e50*/  @!P2 IMAD.IADD R4, R4, 0x1, -R23 ;  /* 0x000000010404a824 */ /* 0x000fe200078e0a17 */
[----:B------:R-:W-:Y:S02]  /*5e60*/  SEL R26, R26, R22, !P6 ;  /* 0x000000161a1a7207 */ /* 0x000fe40007000000 */
[----:B------:R-:W-:Y:S01]  /*5e70*/  LOP3.LUT R23, RZ, R5, RZ, 0x33, !PT ;  /* 0x00000005ff177212 */ /* 0x000fe200078e33ff */
[----:B------:R-:W-:Y:S02]  /*5e80*/  @!P0 IMAD.MOV R4, RZ, RZ, -R4 ;  /* 0x000000ffff048224 */ /* 0x000fe400078e0a04 */
[----:B------:R-:W-:-:S03]  /*5e90*/  IMAD R26, R26, R9, R9 ;  /* 0x000000091a1a7224 */ /* 0x000fc600078e0209 */
[----:B------:R-:W-:Y:S02]  /*5ea0*/  SEL R23, R23, R4, !P5 ;  /* 0x0000000417177207 */ /* 0x000fe40006800000 */
[----:B------:R-:W-:-:S03]  /*5eb0*/  IADD3 R24, PT, PT, -R24, RZ, RZ ;  /* 0x000000ff18187210 */ /* 0x000fc60007ffe1ff */
[----:B------:R-:W-:Y:S02]  /*5ec0*/  IMAD.IADD R23, R23, 0x1, R26 ;  /* 0x0000000117177824 */ /* 0x000fe400078e021a */
[----:B------:R-:W-:Y:S02]  /*5ed0*/  IMAD R24, R0, R24, R13 ;  /* 0x0000001800187224 */ /* 0x000fe400078e020d */
[----:B------:R-:W-:Y:S01]  /*5ee0*/  IMAD R23, R23, R8, R8 ;  /* 0x0000000817177224 */ /* 0x000fe200078e0208 */
[----:B------:R-:W-:Y:S01]  /*5ef0*/  UMOV UR4, 0x55555555 ;  /* 0x5555555500047882 */ /* 0x000fe20000000000 */
[----:B------:R-:W-:-:S03]  /*5f00*/  UMOV UR5, 0x3fc55555 ;  /* 0x3fc5555500057882 */ /* 0x000fc60000000000 */
        /* <DEDUP_REMOVED lines=22> */
[----:B------:R-:W-:-:S04]  /*6070*/  LOP3.LUT R4, R11, 0x7ffffffe, RZ, 0xc0, !PT ;  /* 0x7ffffffe0b047812 */ /* 0x000fc800078ec0ff */
[----:B------:R-:W-:Y:S01]  /*6080*/  IADD3 R23, PT, PT, -R4, 0x2, RZ ;  /* 0x0000000204177810 */ /* 0x000fe20007ffe1ff */
[----:B------:R-:W-:-:S03]  /*6090*/  IMAD R20, R12, UR12, RZ ;  /* 0x0000000c0c147c24 */ /* 0x000fc6000f8e02ff */
[----:B------:R-:W-:Y:S01]  /*60a0*/  ISETP.NE.AND P0, PT, R23, RZ, PT ;  /* 0x000000ff1700720c */ /* 0x000fe20003f05270 */
[----:B------:R-:W-:-:S04]  /*60b0*/  IMAD R20, R20, UR11, RZ ;  /* 0x0000000b14147c24 */ /* 0x000fc8000f8e02ff */
[----:B------:R-:W-:-:S04]  /*60c0*/  IMAD R20, R20, UR13, RZ ;  /* 0x0000000d14147c24 */ /* 0x000fc8000f8e02ff */
[----:B------:R-:W-:-:S04]  /*60d0*/  IMAD R20, R20, UR10, RZ ;  /* 0x0000000a14147c24 */ /* 0x000fc8000f8e02ff */
[----:B------:R-:W-:Y:S01]  /*60e0*/  IMAD R22, R20, UR7, RZ ;  /* 0x0000000714167c24 */ /* 0x000fe2000f8e02ff */
[----:B--2---:R-:W-:-:S08]  /*60f0*/  DADD R24, R24, R18 ;  /* 0x0000000018187229 */ /* 0x004fd00000000012 */
[----:B-----5:R-:W-:-:S08]  /*6100*/  DADD R24, R24, R16 ;  /* 0x0000000018187229 */ /* 0x020fd00000000010 */
[----:B------:R-:W-:-:S07]  /*6110*/  DMUL R24, R24, UR4 ;  /* 0x0000000418187c28 */ /* 0x000fce0008000000 */
[----:B------:R1:W-:Y:S01]  /*6120*/  STG.E.64 desc[UR8][R14.64], R24 ;  /* 0x000000180e007986 */ /* 0x0003e2000c101b08 */
[----:B------:R-:W-:Y:S05]  /*6130*/  @!P0 BRA `(.L_x_20) ;  /* 0x0000000800b48947 */ /* 0x000fea0003800000 */
[C---:B------:R-:W-:Y:S01]  /*6140*/  LEA R11, R22.reuse, R13, 0x1 ;  /* 0x0000000d160b7211 */ /* 0x040fe200078e08ff */
[----:B------:R-:W-:-:S07]  /*6150*/  IMAD R13, R22, 0x2, R3 ;  /* 0x00000002160d7824 */ /* 0x000fce00078e0203 */
.L_x_21:
[-C--:B------:R-:W-:Y:S02]  /*6160*/  IABS R18, R0.reuse ;  /* 0x0000000000127213 */ /* 0x080fe40000000000 */
[----:B-1----:R-:W-:Y:S02]  /*6170*/  IABS R14, R0 ;  /* 0x00000000000e7213 */ /* 0x002fe40000000000 */
[----:B--2---:R-:W0:Y:S01]  /*6180*/  I2F.RP R17, R18 ;  /* 0x0000001200117306 */ /* 0x004e220000209400 */
[----:B------:R-:W-:Y:S02]  /*6190*/  IABS R21, R13 ;  /* 0x0000000d00157213 */ /* 0x000fe40000000000 */
[----:B------:R-:W-:Y:S01]  /*61a0*/  IMAD.MOV R15, RZ, RZ, -R14 ;  /* 0x000000ffff0f7224 */ /* 0x000fe200078e0a0e */
[----:B------:R-:W-:Y:S02]  /*61b0*/  IABS R16, R5 ;  /* 0x0000000500107213 */ /* 0x000fe40000000000 */
[----:B------:R-:W-:-:S02]  /*61c0*/  IMAD.HI.U32 R14, R10, R21, RZ ;  /* 0x000000150a0e7227 */ /* 0x000fc400078e00ff */
[----:B------:R-:W1:Y:S02]  /*61d0*/  I2F.RP R24, R16 ;  /* 0x0000001000187306 */ /* 0x000e640000209400 */
[----:B------:R-:W-:-:S05]  /*61e0*/  IMAD R20, R14, R15, R21 ;  /* 0x0000000f0e147224 */ /* 0x000fca00078e0215 */
[----:B------:R-:W-:Y:S01]  /*61f0*/  ISETP.GT.U32.AND P2, PT, R7, R20, PT ;  /* 0x000000140700720c */ /* 0x000fe20003f44070 */
[----:B0-----:R-:W0:Y:S08]  /*6200*/  MUFU.RCP R17, R17 ;  /* 0x0000001100117308 */ /* 0x001e300000001000 */
[----:B-1----:R-:W-:Y:S04]  /*6210*/  MUFU.RCP R24, R24 ;  /* 0x0000001800187308 */ /* 0x002fe80000001000 */
[----:B------:R-:W-:-:S02]  /*6220*/  @!P2 IADD3 R20, PT, PT, R20, -R18, RZ ;  /* 0x800000121414a210 */ /* 0x000fc40007ffe0ff */
[----:B------:R-:W-:Y:S02]  /*6230*/  @!P2 IADD3 R14, PT, PT, R14, 0x1, RZ ;  /* 0x000000010e0ea810 */ /* 0x000fe40007ffe0ff */
[----:B------:R-:W-:Y:S01]  /*6240*/  ISETP.GE.U32.AND P1, PT, R20, R7, PT ;  /* 0x000000071400720c */ /* 0x000fe20003f26070 */
[----:B------:R-:W-:Y:S01]  /*6250*/  IMAD.MOV.U32 R7, RZ, RZ, R18 ;  /* 0x000000ffff077224 */ /* 0x000fe200078e0012 */
[----:B0-----:R-:W-:Y:S02]  /*6260*/  IADD3 R8, PT, PT, R17, 0xffffffe, RZ ;  /* 0x0ffffffe11087810 */ /* 0x001fe40007ffe0ff */
[----:B------:R-:W-:Y:S02]  /*6270*/  IABS R17, R6 ;  /* 0x0000000600117213 */ /* 0x000fe40000000000 */
[----:B------:R0:W1:Y:S01]  /*6280*/  F2I.FTZ.U32.TRUNC.NTZ R9, R8 ;  /* 0x0000000800097305 */ /* 0x000062000021f000 */
[----:B------:R-:W-:-:S06]  /*6290*/  ISETP.NE.AND P2, PT, R0, RZ, PT ;  /* 0x000000ff0000720c */ /* 0x000fcc0003f45270 */
[----:B------:R-:W-:Y:S01]  /*62a0*/  @P1 VIADD R14, R14, 0x1 ;  /* 0x000000010e0e1836 */ /* 0x000fe20000000000 */
[----:B------:R-:W2:Y:S01]  /*62b0*/  I2F.RP R19, R17 ;  /* 0x0000001100137306 */ /* 0x000ea20000209400 */
[----:B0-----:R-:W-:Y:S01]  /*62c0*/  IMAD.MOV.U32 R8, RZ, RZ, RZ ;  /* 0x000000ffff087224 */ /* 0x001fe200078e00ff */
[----:B-1----:R-:W-:-:S05]  /*62d0*/  IADD3 R25, PT, PT, RZ, -R9, RZ ;  /* 0x80000009ff197210 */ /* 0x002fca0007ffe0ff */
[----:B------:R-:W-:Y:S01]  /*62e0*/  IMAD R25, R25, R18, RZ ;  /* 0x0000001219197224 */ /* 0x000fe200078e02ff */
[----:B--2---:R-:W0:Y:S03]  /*62f0*/  MUFU.RCP R19, R19 ;  /* 0x0000001300137308 */ /* 0x004e260000001000 */
[----:B------:R-:W-:Y:S01]  /*6300*/  IMAD.HI.U32 R10, R9, R25, R8 ;  /* 0x00000019090a7227 */ /* 0x000fe200078e0008 */
[----:B------:R-:W-:Y:S02]  /*6310*/  IABS R25, R11 ;  /* 0x0000000b00197213 */ /* 0x000fe40000000000 */
[----:B------:R-:W-:-:S03]  /*6320*/  LOP3.LUT R9, R11, R0, RZ, 0x3c, !PT ;  /* 0x000000000b097212 */ /* 0x000fc600078e3cff */
[----:B------:R-:W-:Y:S01]  /*6330*/  IMAD.HI.U32 R8, R10, R25, RZ ;  /* 0x000000190a087227 */ /* 0x000fe200078e00ff */
[----:B------:R-:W-:-:S03]  /*6340*/  ISETP.GE.AND P5, PT, R9, RZ, PT ;  /* 0x000000ff0900720c */ /* 0x000fc60003fa6270 */
[----:B------:R-:W-:Y:S01]  /*6350*/  IMAD R20, R8, R15, R25 ;  /* 0x0000000f08147224 */ /* 0x000fe200078e0219 */
[----:B------:R-:W-:Y:S02]  /*6360*/  IADD3 R15, PT, PT, R24, 0xffffffe, RZ ;  /* 0x0ffffffe180f7810 */ /* 0x000fe40007ffe0ff */
[----:B------:R-:W-:Y:S02]  /*6370*/  LOP3.LUT R24, RZ, R0, RZ, 0x33, !PT ;  /* 0x00000000ff187212 */ /* 0x000fe400078e33ff */
[----:B------:R-:W-:Y:S02]  /*6380*/  ISETP.GT.U32.AND P4, PT, R7, R20, PT ;  /* 0x000000140700720c */ /* 0x000fe40003f84070 */
[----:B------:R-:W1:Y:S01]  /*6390*/  F2I.FTZ.U32.TRUNC.NTZ R15, R15 ;  /* 0x0000000f000f7305 */ /* 0x000e62000021f000 */
[----:B0-----:R-:W-:Y:S01]  /*63a0*/  IADD3 R9, PT, PT, R19, 0xffffffe, RZ ;  /* 0x0ffffffe13097810 */ /* 0x001fe20007ffe0ff */
[----:B------:R-:W-:Y:S01]  /*63b0*/  IMAD.MOV.U32 R19, RZ, RZ, R14 ;  /* 0x000000ffff137224 */ /* 0x000fe200078e000e */
[----:B------:R-:W-:-:S05]  /*63c0*/  MOV R14, RZ ;  /* 0x000000ff000e7202 */ /* 0x000fca0000000f00 */
[----:B------:R-:W0:Y:S03]  /*63d0*/  F2I.FTZ.U32.TRUNC.NTZ R9, R9 ;  /* 0x0000000900097305 */ /* 0x000e26000021f000 */
[----:B------:R-:W-:Y:S01]  /*63e0*/  @!P4 IMAD.IADD R20, R20, 0x1, -R18 ;  /* 0x000000011414c824 */ /* 0x000fe200078e0a12 */
[----:B------:R-:W-:Y:S02]  /*63f0*/  LOP3.LUT R18, R13, R0, RZ, 0x3c, !PT ;  /* 0x000000000d127212 */ /* 0x000fe400078e3cff */
[----:B------:R-:W-:Y:S01]  /*6400*/  @!P4 IADD3 R8, PT, PT, R8, 0x1, RZ ;  /* 0x000000010808c810 */ /* 0x000fe20007ffe0ff */
[----:B-1----:R-:W-:Y:S01]  /*6410*/  IMAD.MOV R27, RZ, RZ, -R15 ;  /* 0x000000ffff1b7224 */ /* 0x002fe200078e0a0f */
[----:B------:R-:W-:Y:S02]  /*6420*/  ISETP.GE.U32.AND P0, PT, R20, R7, PT ;  /* 0x000000071400720c */ /* 0x000fe40003f06070 */
[----:B------:R-:W-:Y:S01]  /*6430*/  ISETP.GE.AND P3, PT, R18, RZ, PT ;  /* 0x000000ff1200720c */ /* 0x000fe20003f66270 */
[----:B------:R-:W-:-:S04]  /*6440*/  IMAD R27, R27, R16, RZ ;  /* 0x000000101b1b7224 */ /* 0x000fc800078e02ff */
[----:B------:R-:W-:-:S04]  /*6450*/  IMAD.HI.U32 R14, R15, R27, R14 ;  /* 0x0000001b0f0e7227 */ /* 0x000fc800078e000e */
[----:B0-----:R-:W-:Y:S02]  /*6460*/  IMAD.MOV R26, RZ, RZ, -R9 ;  /* 0x000000ffff1a7224 */ /* 0x001fe400078e0a09 */
[----:B------:R-:W-:Y:S02]  /*6470*/  @P0 IADD3 R8, PT, PT, R8, 0x1, RZ ;  /* 0x0000000108080810 */ /* 0x000fe40007ffe0ff */
[----:B------:R-:W-:Y:S02]  /*6480*/  @!P3 IMAD.MOV R19, RZ, RZ, -R19 ;  /* 0x000000ffff13b224 */ /* 0x000fe400078e0a13 */
[----:B------:R-:W-:Y:S02]  /*6490*/  IMAD R27, R26, R17, RZ ;  /* 0x000000111a1b7224 */ /* 0x000fe400078e02ff */
[----:B------:R-:W-:Y:S01]  /*64a0*/  @!P5 IMAD.MOV R8, RZ, RZ, -R8 ;  /* 0x000000ffff08d224 */ /* 0x000fe200078e0a08 */
[----:B------:R-:W-:Y:S02]  /*64b0*/  SEL R18, R24, R19, !P2 ;  /* 0x0000001318127207 */ /* 0x000fe40005000000 */
[----:B------:R-:W-:-:S02]  /*64c0*/  IABS R19, R5 ;  /* 0x0000000500137213 */ /* 0x000fc40000000000 */
        /* <DEDUP_REMOVED lines=14> */
[----:B------:R-:W-:Y:S02]  /*65b0*/  IMAD.MOV R26, RZ, RZ, -R8 ;  /* 0x000000ffff1a7224 */ /* 0x000fe400078e0a08 */
[----:B------:R-:W-:Y:S01]  /*65c0*/  IMAD.HI.U32 R14, R20, R21, RZ ;  /* 0x00000015140e7227 */ /* 0x000fe200078e00ff */
[----:B------:R-:W-:-:S03]  /*65d0*/  ISETP.GT.U32.AND P6, PT, R16, R15, PT ;  /* 0x0000000f1000720c */ /* 0x000fc60003fc4070 */
[----:B------:R-:W-:Y:S01]  /*65e0*/  IMAD R8, R14, R26, R21 ;  /* 0x0000001a0e087224 */ /* 0x000fe200078e0215 */
[----:B------:R-:W-:Y:S01]  /*65f0*/  LOP3.LUT R21, RZ, R6, RZ, 0x33, !PT ;  /* 0x00000006ff157212 */ /* 0x000fe200078e33ff */
[----:B------:R-:W-:-:S03]  /*6600*/  IMAD.HI.U32 R20, R20, R25, RZ ;  /* 0x0000001914147227 */ /* 0x000fc600078e00ff */
[----:B------:R-:W-:Y:S01]  /*6610*/  ISETP.GT.U32.AND P3, PT, R17, R8, PT ;  /* 0x000000081100720c */ /* 0x000fe20003f64070 */
[----:B------:R-:W-:Y:S02]  /*6620*/  IMAD R26, R20, R26, R25 ;  /* 0x0000001a141a7224 */ /* 0x000fe400078e0219 */
[--C-:B------:R-:W-:Y:S02]  /*6630*/  @!P4 IMAD.IADD R19, R19, 0x1, -R16.reuse ;  /* 0x000000011313c824 */ /* 0x100fe400078e0a10 */
[----:B------:R-:W-:Y:S01]  /*6640*/  @!P6 IMAD.IADD R15, R15, 0x1, -R16 ;  /* 0x000000010f0fe824 */ /* 0x000fe200078e0a10 */
[----:B------:R-:W-:-:S07]  /*6650*/  ISETP.GT.U32.AND P2, PT, R17, R26, PT ;  /* 0x0000001a1100720c */ /* 0x000fce0003f44070 */
[-C--:B------:R-:W-:Y:S01]  /*6660*/  @!P3 IADD3 R8, PT, PT, R8, -R17.reuse, RZ ;  /* 0x800000110808b210 */ /* 0x080fe20007ffe0ff */
[----:B------:R-:W-:Y:S01]  /*6670*/  @!P3 VIADD R14, R14, 0x1 ;  /* 0x000000010e0eb836 */ /* 0x000fe20000000000 */
[----:B------:R-:W-:Y:S02]  /*6680*/  ISETP.GE.AND P3, PT, R18, RZ, PT ;  /* 0x000000ff1200720c */ /* 0x000fe40003f66270 */
[-C--:B------:R-:W-:Y:S02]  /*6690*/  ISETP.GE.U32.AND P1, PT, R8, R17.reuse, PT ;  /* 0x000000110800720c */ /* 0x080fe40003f26070 */
[----:B------:R-:W-:Y:S01]  /*66a0*/  LOP3.LUT R8, R13, R6, RZ, 0x3c, !PT ;  /* 0x000000060d087212 */ /* 0x000fe200078e3cff */
[----:B------:R-:W-:Y:S01]  /*66b0*/  @!P2 VIADD R20, R20, 0x1 ;  /* 0x000000011414a836 */ /* 0x000fe20000000000 */
[----:B------:R-:W-:Y:S02]  /*66c0*/  @!P2 IADD3 R26, PT, PT, R26, -R17, RZ ;  /* 0x800000111a1aa210 */ /* 0x000fe40007ffe0ff */
[----:B------:R-:W-:-:S02]  /*66d0*/  ISETP.GE.AND P5, PT, R8, RZ, PT ;  /* 0x000000ff0800720c */ /* 0x000fc40003fa6270 */
[----:B------:R-:W0:Y:S01]  /*66e0*/  LDC.64 R8, c[0x0][0x390] ;  /* 0x0000e400ff087b82 */ /* 0x000e220000000a00 */
[----:B------:R-:W-:Y:S02]  /*66f0*/  ISETP.GE.U32.AND P0, PT, R26, R17, PT ;  /* 0x000000111a00720c */ /* 0x000fe40003f06070 */
[----:B------:R-:W-:Y:S02]  /*6700*/  LOP3.LUT R17, R11, R6, RZ, 0x3c, !PT ;  /* 0x000000060b117212 */ /* 0x000fe400078e3cff */
[----:B------:R-:W-:Y:S02]  /*6710*/  @P1 IADD3 R14, PT, PT, R14, 0x1, RZ ;  /* 0x000000010e0e1810 */ /* 0x000fe40007ffe0ff */
[----:B------:R-:W-:Y:S02]  /*6720*/  ISETP.NE.AND P1, PT, R6, RZ, PT ;  /* 0x000000ff0600720c */ /* 0x000fe40003f25270 */
[----:B------:R-:W-:Y:S02]  /*6730*/  ISETP.GE.AND P6, PT, R17, RZ, PT ;  /* 0x000000ff1100720c */ /* 0x000fe40003fc6270 */
[----:B------:R-:W-:-:S02]  /*6740*/  @!P5 IADD3 R14, PT, PT, -R14, RZ, RZ ;  /* 0x000000ff0e0ed210 */ /* 0x000fc40007ffe1ff */
[----:B------:R-:W-:Y:S01]  /*6750*/  @!P3 IADD3 R15, PT, PT, -R15, RZ, RZ ;  /* 0x000000ff0f0fb210 */ /* 0x000fe20007ffe1ff */
[----:B------:R-:W-:Y:S01]  /*6760*/  @P0 VIADD R20, R20, 0x1 ;  /* 0x0000000114140836 */ /* 0x000fe20000000000 */
[----:B------:R-:W-:Y:S02]  /*6770*/  SEL R14, R21, R14, !P1 ;  /* 0x0000000e150e7207 */ /* 0x000fe40004800000 */
[----:B------:R-:W-:Y:S02]  /*6780*/  ISETP.NE.AND P5, PT, R5, RZ, PT ;  /* 0x000000ff0500720c */ /* 0x000fe40003fa5270 */
[----:B------:R-:W-:Y:S02]  /*6790*/  LOP3.LUT R17, RZ, R5, RZ, 0x33, !PT ;  /* 0x00000005ff117212 */ /* 0x000fe400078e33ff */
[----:B------:R-:W-:Y:S02]  /*67a0*/  ISETP.GT.U32.AND P2, PT, R16, R19, PT ;  /* 0x000000131000720c */ /* 0x000fe40003f44070 */
[----:B------:R-:W-:Y:S01]  /*67b0*/  SEL R26, R17, R15, !P5 ;  /* 0x0000000f111a7207 */ /* 0x000fe20006800000 */
[----:B0-----:R-:W-:Y:S01]  /*67c0*/  IMAD R25, R14, R9, R9 ;  /* 0x000000090e197224 */ /* 0x001fe200078e0209 */
[----:B------:R-:W-:Y:S01]  /*67d0*/  ISETP.GE.AND P0, PT, R24, RZ, PT ;  /* 0x000000ff1800720c */ /* 0x000fe20003f06270 */
[----:B------:R-:W0:Y:S01]  /*67e0*/  LDC.64 R14, c[0x0][0x380] ;  /* 0x0000e000ff0e7b82 */ /* 0x000e220000000a00 */
[----:B------:R-:W-:-:S02]  /*67f0*/  IADD3 R18, PT, PT, -R18, RZ, RZ ;  /* 0x000000ff12127210 */ /* 0x000fc40007ffe1ff */
[----:B------:R-:W-:Y:S02]  /*6800*/  IADD3 R25, PT, PT, R25, R26, RZ ;  /* 0x0000001a19197210 */ /* 0x000fe40007ffe0ff */
[----:B------:R-:W-:Y:S01]  /*6810*/  @!P6 IADD3 R20, PT, PT, -R20, RZ, RZ ;  /* 0x000000ff1414e210 */ /* 0x000fe20007ffe1ff */
[----:B------:R-:W-:Y:S02]  /*6820*/  IMAD R18, R0, R18, R13 ;  /* 0x0000001200127224 */ /* 0x000fe400078e020d */
[----:B------:R-:W-:Y:S02]  /*6830*/  IMAD R25, R25, R8, R8 ;  /* 0x0000000819197224 */ /* 0x000fe400078e0208 */
[----:B------:R-:W-:Y:S01]  /*6840*/  @!P2 IMAD.IADD R19, R19, 0x1, -R16 ;  /* 0x000000011313a824 */ /* 0x000fe200078e0a10 */
[----:B------:R-:W-:Y:S02]  /*6850*/  SEL R16, R21, R20, !P1 ;  /* 0x0000001415107207 */ /* 0x000fe40004800000 */
[----:B------:R-:W-:Y:S01]  /*6860*/  IADD3 R25, PT, PT, R18, 0x1, R25 ;  /* 0x0000000112197810 */ /* 0x000fe20007ffe019 */
[----:B------:R-:W-:-:S02]  /*6870*/  @!P0 IMAD.MOV R19, RZ, RZ, -R19 ;  /* 0x000000ffff138224 */ /* 0x000fc400078e0a13 */
[----:B------:R-:W-:-:S03]  /*6880*/  IMAD R16, R16, R9, R9 ;  /* 0x0000000910107224 */ /* 0x000fc600078e0209 */
[----:B------:R-:W-:-:S04]  /*6890*/  SEL R27, R17, R19, !P5 ;  /* 0x00000013111b7207 */ /* 0x000fc80006800000 */
[----:B------:R-:W-:Y:S01]  /*68a0*/  IADD3 R27, PT, PT, R16, R27, RZ ;  /* 0x0000001b101b7210 */ /* 0x000fe20007ffe0ff */
[----:B0-----:R-:W-:-:S05]  /*68b0*/  IMAD.WIDE R20, R25, 0x8, R14 ;  /* 0x0000000819147825 */ /* 0x001fca00078e020e */
[----:B------:R-:W2:Y:S04]  /*68c0*/  LDG.E.64 R18, desc[UR8][R20.64+0x8] ;  /* 0x0000080814127981 */ /* 0x000ea8000c1e1b00 */
[----:B------:R-:W2:Y:S01]  /*68d0*/  LDG.E.64 R16, desc[UR8][R20.64+-0x8] ;  /* 0xfffff80814107981 */ /* 0x000ea2000c1e1b00 */
[----:B------:R-:W-:Y:S01]  /*68e0*/  IMAD.IADD R29, R25, 0x1, -R8 ;  /* 0x00000001191d7824 */ /* 0x000fe200078e0a08 */
[----:B--2---:R-:W-:Y:S01]  /*68f0*/  DADD R16, R18, R16 ;  /* 0x0000000012107229 */ /* 0x004fe20000000010 */
[----:B------:R-:W-:-:S06]  /*6900*/  IMAD.WIDE R18, R8, 0x8, R20 ;  /* 0x0000000808127825 */ /* 0x000fcc00078e0214 */
[----:B------:R-:W2:Y:S01]  /*6910*/  LDG.E.64 R18, desc[UR8][R18.64] ;  /* 0x0000000812127981 */ /* 0x000ea2000c1e1b00 */
[----:B------:R-:W-:Y:S01]  /*6920*/  IMAD.WIDE R28, R29, 0x8, R14 ;  /* 0x000000081d1c7825 */ /* 0x000fe200078e020e */
[----:B--2---:R-:W-:-:S04]  /*6930*/  DADD R18, R16, R18 ;  /* 0x0000000010127229 */ /* 0x004fc80000000012 */
[----:B------:R0:W2:Y:S02]  /*6940*/  LDG.E.64 R16, desc[UR8][R28.64] ;  /* 0x000000081c107981 */ /* 0x0000a4000c1e1b00 */
[C---:B0-----:R-:W-:Y:S01]  /*6950*/  IMAD.WIDE R28, R2.reuse, 0x8, R20 ;  /* 0x00000008021c7825 */ /* 0x041fe200078e0214 */
[----:B------:R-:W-:-:S05]  /*6960*/  IADD3 R21, PT, PT, -R2, R25, RZ ;  /* 0x0000001902157210 */ /* 0x000fca0007ffe1ff */
[----:B------:R-:W-:-:S06]  /*6970*/  IMAD.WIDE R20, R21, 0x8, R14 ;  /* 0x0000000815147825 */ /* 0x000fcc00078e020e */
[----:B------:R-:W3:Y:S01]  /*6980*/  LDG.E.64 R20, desc[UR8][R20.64] ;  /* 0x0000000814147981 */ /* 0x000ee2000c1e1b00 */
[----:B--2---:R-:W-:-:S03]  /*6990*/  DADD R16, R18, R16 ;  /* 0x0000000012107229 */ /* 0x004fc60000000010 */
[----:B------:R-:W2:Y:S01]  /*69a0*/  LDG.E.64 R18, desc[UR8][R28.64] ;  /* 0x000000081c127981 */ /* 0x000ea2000c1e1b00 */
[----:B------:R-:W-:Y:S02]  /*69b0*/  IMAD.MOV R24, RZ, RZ, -R24 ;  /* 0x000000ffff187224 */ /* 0x000fe400078e0a18 */
[----:B------:R-:W-:Y:S02]  /*69c0*/  IMAD R27, R27, R8, R8 ;  /* 0x000000081b1b7224 */ /* 0x000fe400078e0208 */
[----:B------:R-:W-:Y:S01]  /*69d0*/  IMAD R24, R0, R24, R11 ;  /* 0x0000001800187224 */ /* 0x000fe200078e020b */
[----:B------:R-:W-:Y:S01]  /*69e0*/  UMOV UR4, 0x55555555 ;  /* 0x5555555500047882 */ /* 0x000fe20000000000 */
[----:B------:R-:W-:-:S03]  /*69f0*/  UMOV UR5, 0x3fc55555 ;  /* 0x3fc5555500057882 */ /* 0x000fc60000000000 */
[----:B------:R-:W-:Y:S01]  /*6a00*/  IADD3 R27, PT, PT, R24, 0x1, R27 ;  /* 0x00000001181b7810 */ /* 0x000fe20007ffe01b */
[----:B--2---:R-:W-:Y:S01]  /*6a10*/  DADD R18, R16, R18 ;  /* 0x0000000010127229 */ /* 0x004fe20000000012 */
[----:B------:R-:W0:Y:S07]  /*6a20*/  LDC.64 R16, c[0x0][0x388] ;  /* 0x0000e200ff107b82 */ /* 0x000e2e0000000a00 */
[----:B---3--:R-:W-:Y:S01]  /*6a30*/  DADD R18, R18, R20 ;  /* 0x0000000012127229 */ /* 0x008fe20000000014 */
[----:B------:R-:W-:-:S07]  /*6a40*/  IMAD.WIDE R20, R27, 0x8, R14 ;  /* 0x000000081b147825 */ /* 0x000fce00078e020e */
[----:B------:R-:W-:Y:S01]  /*6a50*/  DMUL R18, R18, UR4 ;  /* 0x0000000412127c28 */ /* 0x000fe20008000000 */
[----:B0-----:R-:W-:-:S06]  /*6a60*/  IMAD.WIDE R24, R25, 0x8, R16 ;  /* 0x0000000819187825 */ /* 0x001fcc00078e0210 */
[----:B------:R0:W-:Y:S04]  /*6a70*/  STG.E.64 desc[UR8][R24.64], R18 ;  /* 0x0000001218007986 */ /* 0x0001e8000c101b08 */
[----:B------:R-:W2:Y:S04]  /*6a80*/  LDG.E.64 R28, desc[UR8][R20.64+-0x8] ;  /* 0xfffff808141c7981 */ /* 0x000ea8000c1e1b00 */
[----:B0-----:R-:W2:Y:S01]  /*6a90*/  LDG.E.64 R18, desc[UR8][R20.64+0x8] ;  /* 0x0000080814127981 */ /* 0x001ea2000c1e1b00 */
[----:B------:R-:W-:Y:S01]  /*6aa0*/  IMAD.WIDE R24, R8, 0x8, R20 ;  /* 0x0000000808187825 */ /* 0x000fe200078e0214 */
[----:B--2---:R-:W-:-:S04]  /*6ab0*/  DADD R18, R18, R28 ;  /* 0x0000000012127229 */ /* 0x004fc8000000001c */
[----:B------:R-:W2:Y:S04]  /*6ac0*/  LDG.E.64 R28, desc[UR8][R24.64] ;  /* 0x00000008181c7981 */ /* 0x000ea8000c1e1b00 */
[----:B--2---:R-:W-:Y:S01]  /*6ad0*/  DADD R18, R18, R28 ;  /* 0x0000000012127229 */ /* 0x004fe2000000001c */
[----:B------:R-:W-:-:S05]  /*6ae0*/  IADD3 R29, PT, PT, R27, -R8, RZ ;  /* 0x800000081b1d7210 */ /* 0x000fca0007ffe0ff */
[----:B------:R-:W-:-:S06]  /*6af0*/  IMAD.WIDE R28, R29, 0x8, R14 ;  /* 0x000000081d1c7825 */ /* 0x000fcc00078e020e */
[----:B------:R-:W2:Y:S01]  /*6b00*/  LDG.E.64 R28, desc[UR8][R28.64] ;  /* 0x000000081c1c7981 */ /* 0x000ea2000c1e1b00 */
[----:B------:R-:W-:-:S04]  /*6b10*/  IMAD.IADD R26, R27, 0x1, -R2 ;  /* 0x000000011b1a7824 */ /* 0x000fc800078e0a02 */
[----:B------:R-:W-:-:S06]  /*6b20*/  IMAD.WIDE R14, R26, 0x8, R14 ;  /* 0x000000081a0e7825 */ /* 0x000fcc00078e020e */
[----:B------:R-:W3:Y:S01]  /*6b30*/  LDG.E.64 R14, desc[UR8][R14.64] ;  /* 0x000000080e0e7981 */ /* 0x000ee2000c1e1b00 */
[----:B--2---:R-:W-:Y:S01]  /*6b40*/  DADD R28, R18, R28 ;  /* 0x00000000121c7229 */ /* 0x004fe2000000001c */
[----:B------:R-:W-:-:S06]  /*6b50*/  IMAD.WIDE R18, R2, 0x8, R20 ;  /* 0x0000000802127825 */ /* 0x000fcc00078e0214 */
[----:B------:R-:W2:Y:S01]  /*6b60*/  LDG.E.64 R18, desc[UR8][R18.64] ;  /* 0x0000000812127981 */ /* 0x000ea2000c1e1b00 */
[----:B------:R-:W-:Y:S01]  /*6b70*/  IMAD.WIDE R16, R27, 0x8, R16 ;  /* 0x000000081b107825 */ /* 0x000fe200078e0210 */
[----:B------:R-:W-:-:S04]  /*6b80*/  IADD3 R23, PT, PT, R23, 0x2, RZ ;  /* 0x0000000217177810 */ /* 0x000fc80007ffe0ff */
[----:B------:R-:W-:Y:S01]  /*6b90*/  ISETP.NE.AND P0, PT, R23, RZ, PT ;  /* 0x000000ff1700720c */ /* 0x000fe20003f05270 */
[C---:B------:R-:W-:Y:S01]  /*6ba0*/  IMAD R13, R22.reuse, 0x2, R13 ;  /* 0x00000002160d7824 */ /* 0x040fe200078e020d */
[----:B------:R-:W-:Y:S01]  /*6bb0*/  LEA R11, R22, R11, 0x1 ;  /* 0x0000000b160b7211 */ /* 0x000fe200078e08ff */
[----:B--2---:R-:W-:-:S08]  /*6bc0*/  DADD R20, R28, R18 ;  /* 0x000000001c147229 */ /* 0x004fd00000000012 */
[----:B---3--:R-:W-:-:S08]  /*6bd0*/  DADD R20, R20, R14 ;  /* 0x0000000014147229 */ /* 0x008fd0000000000e */
[----:B------:R-:W-:-:S07]  /*6be0*/  DMUL R20, R20, UR4 ;  /* 0x0000000414147c28 */ /* 0x000fce0008000000 */
[----:B------:R2:W-:Y:S01]  /*6bf0*/  STG.E.64 desc[UR8][R16.64], R20 ;  /* 0x0000001410007986 */ /* 0x0005e2000c101b08 */
[----:B------:R-:W-:Y:S05]  /*6c00*/  @P0 BRA `(.L_x_21) ;  /* 0xfffffff400540947 */ /* 0x000fea000383ffff */
.L_x_20:
[----:B------:R-:W3:Y:S02]  /*6c10*/  LDC R7, c[0x0][0x39c] ;  /* 0x0000e700ff077b82 */ /* 0x000ee40000000800 */
[----:B---3--:R-:W-:-:S04]  /*6c20*/  LOP3.LUT R7, R7, 0x1, RZ, 0xc0, !PT ;  /* 0x0000000107077812 */ /* 0x008fc800078ec0ff */
[----:B------:R-:W-:-:S13]  /*6c30*/  ISETP.NE.U32.AND P0, PT, R7, 0x1, PT ;  /* 0x000000010700780c */ /* 0x000fda0003f05070 */
[----:B------:R-:W-:Y:S05]  /*6c40*/  @P0 EXIT ;  /* 0x000000000000094d */ /* 0x000fea0003800000 */
[----:B-1----:R-:W-:Y:S01]  /*6c50*/  IABS R15, R0 ;  /* 0x00000000000f7213 */ /* 0x002fe20000000000 */
[----:B------:R-:W-:Y:S01]  /*6c60*/  UIMAD UR5, UR11, UR12, URZ ;  /* 0x0000000c0b0572a4 */ /* 0x000fe2000f8e02ff */
[----:B------:R-:W-:Y:S01]  /*6c70*/  IABS R14, R6 ;  /* 0x00000006000e7213 */ /* 0x000fe20000000000 */
[----:B------:R-:W-:Y:S01]  /*6c80*/  UIMAD UR4, UR10, UR13, URZ ;  /* 0x0000000d0a0472a4 */ /* 0x000fe2000f8e02ff */
[----:B------:R-:W1:Y:S01]  /*6c90*/  I2F.RP R7, R15 ;  /* 0x0000000f00077306 */ /* 0x000e620000209400 */
[----:B------:R-:W-:Y:S02]  /*6ca0*/  ISETP.NE.AND P4, PT, R6, RZ, PT ;  /* 0x000000ff0600720c */ /* 0x000fe40003f85270 */
[----:B------:R-:W-:Y:S01]  /*6cb0*/  UIMAD UR4, UR4, UR7, URZ ;  /* 0x00000007040472a4 */ /* 0x000fe2000f8e02ff */
[----:B------:R-:W-:-:S04]  /*6cc0*/  IMAD R12, R12, UR5, RZ ;  /* 0x000000050c0c7c24 */ /* 0x000fc8000f8e02ff */
[----:B------:R-:W3:Y:S01]  /*6cd0*/  I2F.RP R18, R14 ;  /* 0x0000000e00127306 */ /* 0x000ee20000209400 */
[----:B------:R-:W-:-:S04]  /*6ce0*/  IMAD R12, R12, UR4, RZ ;  /* 0x000000040c0c7c24 */ /* 0x000fc8000f8e02ff */
[----:B------:R-:W-:Y:S01]  /*6cf0*/  IMAD R3, R12, R4, R3 ;  /* 0x000000040c037224 */ /* 0x000fe200078e0203 */
[----:B------:R-:W-:Y:S02]  /*6d00*/  IABS R12, R0 ;  /* 0x00000000000c7213 */ /* 0x000fe40000000000 */
[----:B-1----:R-:W1:Y:S02]  /*6d10*/  MUFU.RCP R7, R7 ;  /* 0x0000000700077308 */ /* 0x002e640000001000 */
[----:B------:R-:W-:-:S06]  /*6d20*/  IABS R4, R3 ;  /* 0x0000000300047213 */ /* 0x000fcc0000000000 */
[----:B---3--:R-:W-:Y:S01]  /*6d30*/  MUFU.RCP R18, R18 ;  /* 0x0000001200127308 */ /* 0x008fe20000001000 */
[----:B-1----:R-:W-:Y:S01]  /*6d40*/  VIADD R10, R7, 0xffffffe ;  /* 0x0ffffffe070a7836 */ /* 0x002fe20000000000 */
[----:B------:R-:W-:-:S06]  /*6d50*/  IABS R7, R5 ;  /* 0x0000000500077213 */ /* 0x000fcc0000000000 */
[----:B------:R-:W1:Y:S08]  /*6d60*/  F2I.FTZ.U32.TRUNC.NTZ R11, R10 ;  /* 0x0000000a000b7305 */ /* 0x000e70000021f000 */
[----:B--2---:R-:W2:Y:S01]  /*6d70*/  I2F.RP R16, R7 ;  /* 0x0000000700107306 */ /* 0x004ea20000209400 */
[----:B-1----:R-:W-:-:S05]  /*6d80*/  IADD3 R10, PT, PT, RZ, -R11, RZ ;  /* 0x8000000bff0a7210 */ /* 0x002fca0007ffe0ff */
[----:B------:R-:W-:Y:S02]  /*6d90*/  IMAD R13, R10, R15, RZ ;  /* 0x0000000f0a0d7224 */ /* 0x000fe400078e02ff */
[----:B------:R-:W-:Y:S01]  /*6da0*/  IMAD.MOV.U32 R10, RZ, RZ, RZ ;  /* 0x000000ffff0a7224 */ /* 0x000fe200078e00ff */
[----:B--2---:R-:W1:Y:S03]  /*6db0*/  MUFU.RCP R16, R16 ;  /* 0x0000001000107308 */ /* 0x004e660000001000 */
[----:B------:R-:W-:Y:S01]  /*6dc0*/  IMAD.HI.U32 R13, R11, R13, R10 ;  /* 0x0000000d0b0d7227 */ /* 0x000fe200078e000a */
[----:B------:R-:W-:-:S03]  /*6dd0*/  IADD3 R10, PT, PT, RZ, -R12, RZ ;  /* 0x8000000cff0a7210 */ /* 0x000fc60007ffe0ff */
[----:B------:R-:W-:Y:S02]  /*6de0*/  VIADD R11, R18, 0xffffffe ;  /* 0x0ffffffe120b7836 */ /* 0x000fe40000000000 */
[----:B------:R-:W-:-:S04]  /*6df0*/  IMAD.HI.U32 R17, R13, R4, RZ ;  /* 0x000000040d117227 */ /* 0x000fc800078e00ff */
[----:B------:R-:W-:Y:S01]  /*6e00*/  IMAD R10, R17, R10, R4 ;  /* 0x0000000a110a7224 */ /* 0x000fe200078e0204 */
[----:B------:R-:W2:Y:S01]  /*6e10*/  F2I.FTZ.U32.TRUNC.NTZ R11, R11 ;  /* 0x0000000b000b7305 */ /* 0x000ea2000021f000 */
[----:B-1----:R-:W-:-:S03]  /*6e20*/  IADD3 R12, PT, PT, R16, 0xffffffe, RZ ;  /* 0x0ffffffe100c7810 */ /* 0x002fc60007ffe0ff */
[----:B------:R-:W-:Y:S02]  /*6e30*/  ISETP.GT.U32.AND P1, PT, R15, R10, PT ;  /* 0x0000000a0f00720c */ /* 0x000fe40003f24070 */
[----:B------:R-:W-:Y:S02]  /*6e40*/  IABS R16, R6 ;  /* 0x0000000600107213 */ /* 0x000fe40000000000 */
[----:B------:R-:W1:Y:S03]  /*6e50*/  F2I.FTZ.U32.TRUNC.NTZ R13, R12 ;  /* 0x0000000c000d7305 */ /* 0x000e66000021f000 */
[----:B------:R-:W-:Y:S01]  /*6e60*/  IMAD.MOV R16, RZ, RZ, -R16 ;  /* 0x000000ffff107224 */ /* 0x000fe200078e0a10 */
[----:B--2---:R-:W-:-:S05]  /*6e70*/  IADD3 R19, PT, PT, RZ, -R11, RZ ;  /* 0x8000000bff137210 */ /* 0x004fca0007ffe0ff */
[----:B------:R-:W-:Y:S02]  /*6e80*/  @!P1 IMAD.IADD R10, R10, 0x1, -R15 ;  /* 0x000000010a0a9824 */ /* 0x000fe400078e0a0f */
[----:B------:R-:W-:Y:S02]  /*6e90*/  IMAD R19, R19, R14, RZ ;  /* 0x0000000e13137224 */ /* 0x000fe400078e02ff */
[----:B------:R-:W-:Y:S01]  /*6ea0*/  @!P1 VIADD R17, R17, 0x1 ;  /* 0x0000000111119836 */ /* 0x000fe20000000000 */
[----:B------:R-:W-:Y:S01]  /*6eb0*/  ISETP.GE.U32.AND P0, PT, R10, R15, PT ;  /* 0x0000000f0a00720c */ /* 0x000fe20003f06070 */
[----:B-1----:R-:W-:Y:S01]  /*6ec0*/  IMAD.MOV R12, RZ, RZ, -R13 ;  /* 0x000000ffff0c7224 */ /* 0x002fe200078e0a0d */
[----:B------:R-:W-:Y:S02]  /*6ed0*/  LOP3.LUT R10, R3, R0, RZ, 0x3c, !PT ;  /* 0x00000000030a7212 */ /* 0x000fe400078e3cff */
[----:B------:R-:W-:Y:S02]  /*6ee0*/  ISETP.NE.AND P1, PT, R0, RZ, PT ;  /* 0x000000ff0000720c */ /* 0x000fe40003f25270 */
[----:B------:R-:W-:Y:S01]  /*6ef0*/  ISETP.GE.AND P2, PT, R10, RZ, PT ;  /* 0x000000ff0a00720c */ /* 0x000fe20003f46270 */
[----:B------:R-:W-:-:S04]  /*6f00*/  IMAD.MOV.U32 R10, RZ, RZ, RZ ;  /* 0x000000ffff0a7224 */ /* 0x000fc800078e00ff */
[----:B------:R-:W-:Y:S01]  /*6f10*/  IMAD.HI.U32 R19, R11, R19, R10 ;  /* 0x000000130b137227 */ /* 0x000fe200078e000a */
[----:B------:R-:W-:Y:S02]  /*6f20*/  IABS R10, R5 ;  /* 0x00000005000a7213 */ /* 0x000fe40000000000 */
[----:B------:R-:W-:Y:S01]  /*6f30*/  @P0 IADD3 R17, PT, PT, R17, 0x1, RZ ;  /* 0x0000000111110810 */ /* 0x000fe20007ffe0ff */
[----:B------:R-:W-:Y:S02]  /*6f40*/  IMAD R11, R12, R7, RZ ;  /* 0x000000070c0b7224 */ /* 0x000fe400078e02ff */
[----:B------:R-:W-:Y:S02]  /*6f50*/  HFMA2 R12, -RZ, RZ, 0, 0 ;  /* 0x00000000ff0c7431 */ /* 0x000fe400000001ff */
[----:B------:R-:W-:Y:S01]  /*6f60*/  IMAD.MOV R10, RZ, RZ, -R10 ;  /* 0x000000ffff0a7224 */ /* 0x000fe200078e0a0a */
[----:B------:R-:W-:-:S04]  /*6f70*/  MOV R15, R17 ;  /* 0x00000011000f7202 */ /* 0x000fc80000000f00 */
[----:B------:R-:W-:Y:S02]  /*6f80*/  @!P2 IADD3 R15, PT, PT, -R15, RZ, RZ ;  /* 0x000000ff0f0fa210 */ /* 0x000fe40007ffe1ff */
[----:B------:R-:W-:Y:S01]  /*6f90*/  @!P1 LOP3.LUT R15, RZ, R0, RZ, 0x33, !PT ;  /* 0x00000000ff0f9212 */ /* 0x000fe200078e33ff */
[----:B------:R-:W-:Y:S01]  /*6fa0*/  IMAD.HI.U32 R12, R13, R11, R12 ;  /* 0x0000000b0d0c7227 */ /* 0x000fe200078e000c */
[----:B------:R-:W-:Y:S02]  /*6fb0*/  MOV R13, R16 ;  /* 0x00000010000d7202 */ /* 0x000fe40000000f00 */
[----:B------:R-:W-:Y:S01]  /*6fc0*/  IABS R17, R15 ;  /* 0x0000000f00117213 */ /* 0x000fe20000000000 */
[----:B------:R-:W-:-:S04]  /*6fd0*/  IMAD.HI.U32 R11, R19, R4, RZ ;  /* 0x00000004130b7227 */ /* 0x000fc800078e00ff */
[----:B------:R-:W-:Y:S02]  /*6fe0*/  IMAD R13, R11, R13, R4 ;  /* 0x0000000d0b0d7224 */ /* 0x000fe400078e0204 */
        /* <DEDUP_REMOVED lines=13> */
[----:B------:R-:W-:Y:S02]  /*70c0*/  ISETP.GE.AND P0, PT, R15, RZ, PT ;  /* 0x000000ff0f00720c */ /* 0x000fe40003f06270 */
[----:B------:R-:W-:Y:S02]  /*70d0*/  @!P3 IADD3 R11, PT, PT, -R11, RZ, RZ ;  /* 0x000000ff0b0bb210 */ /* 0x000fe40007ffe1ff */
[----:B------:R-:W-:Y:S01]  /*70e0*/  @!P1 IMAD.IADD R4, R4, 0x1, -R7 ;  /* 0x0000000104049824 */ /* 0x000fe200078e0a07 */
[----:B------:R-:W-:Y:S02]  /*70f0*/  @!P4 LOP3.LUT R11, RZ, R6, RZ, 0x33, !PT ;  /* 0x00000006ff0bc212 */ /* 0x000fe400078e33ff */
[----:B------:R-:W1:Y:S01]  /*7100*/  LDC.64 R6, c[0x0][0x380] ;  /* 0x0000e000ff067b82 */ /* 0x000e620000000a00 */
[----:B------:R-:W-:-:S02]  /*7110*/  IADD3 R15, PT, PT, -R15, RZ, RZ ;  /* 0x000000ff0f0f7210 */ /* 0x000fc40007ffe1ff */
[----:B------:R-:W-:-:S03]  /*7120*/  IMAD R9, R11, R9, R9 ;  /* 0x000000090b097224 */ /* 0x000fc600078e0209 */
[----:B------:R-:W-:Y:S01]  /*7130*/  @!P0 IMAD.MOV R4, RZ, RZ, -R4 ;  /* 0x000000ffff048224 */ /* 0x000fe200078e0a04 */
[----:B------:R-:W-:Y:S01]  /*7140*/  @!P2 LOP3.LUT R4, RZ, R5, RZ, 0x33, !PT ;  /* 0x00000005ff04a212 */ /* 0x000fe200078e33ff */
[----:B------:R-:W-:-:S04]  /*7150*/  IMAD R0, R0, R15, R3 ;  /* 0x0000000f00007224 */ /* 0x000fc800078e0203 */
[----:B------:R-:W-:-:S04]  /*7160*/  IMAD.IADD R9, R4, 0x1, R9 ;  /* 0x0000000104097824 */ /* 0x000fc800078e0209 */
[----:B------:R-:W-:-:S05]  /*7170*/  IMAD R3, R9, R8, R8 ;  /* 0x0000000809037224 */ /* 0x000fca00078e0208 */
[----:B------:R-:W-:-:S05]  /*7180*/  IADD3 R3, PT, PT, R0, 0x1, R3 ;  /* 0x0000000100037810 */ /* 0x000fca0007ffe003 */
[----:B-1----:R-:W-:-:S05]  /*7190*/  IMAD.WIDE R14, R3, 0x8, R6 ;  /* 0x00000008030e7825 */ /* 0x002fca00078e0206 */
        /* <DEDUP_REMOVED lines=8> */
[----:B0-----:R-:W-:Y:S02]  /*7220*/  IMAD.IADD R21, R3, 0x1, -R2 ;  /* 0x0000000103157824 */ /* 0x001fe400078e0a02 */
        /* <DEDUP_REMOVED lines=13> */
[----:B------:R-:W-:Y:S01]  /*7300*/  STG.E.64 desc[UR8][R2.64], R4 ;  /* 0x0000000402007986 */ /* 0x000fe2000c101b08 */
[----:B------:R-:W-:Y:S05]  /*7310*/  EXIT ;  /* 0x000000000000794d */ /* 0x000fea0003800000 */
.L_x_16:
[----:B------:R-:W-:-:S13]  /*7320*/  ISETP.GE.AND P0, PT, R3, UR18, PT ;  /* 0x0000001203007c0c */ /* 0x000fda000bf06270 */
[----:B------:R-:W-:Y:S05]  /*7330*/  @P0 EXIT ;  /* 0x000000000000094d */ /* 0x000fea0003800000 */
[----:B------:R-:W0:Y:S01]  /*7340*/  LDCU UR5, c[0x0][0x39c] ;  /* 0x00007380ff0577ac */ /* 0x000e220008000800 */
[----:B------:R-:W1:Y:S01]  /*7350*/  LDCU.64 UR18, c[0x0][0x390] ;  /* 0x00007200ff1277ac */ /* 0x000e620008000a00 */
[----:B0-----:R-:W-:Y:S01]  /*7360*/  UISETP.GE.AND UP0, UPT, UR5, URZ, UPT ;  /* 0x000000ff0500728c */ /* 0x001fe2000bf06270 */
[----:B-1----:R-:W-:Y:S01]  /*7370*/  MOV R6, UR18 ;  /* 0x0000001200067c02 */ /* 0x002fe20008000f00 */
[----:B------:R-:W-:-:S07]  /*7380*/  IMAD.U32 R7, RZ, RZ, UR19 ;  /* 0x00000013ff077e24 */ /* 0x000fce000f8e00ff */
[----:B------:R-:W-:Y:S05]  /*7390*/  BRA.U !UP0, `(.L_x_22) ;  /* 0x00000015081c7547 */ /* 0x000fea000b800000 */
[----:B------:R-:W-:Y:S01]  /*73a0*/  UISETP.NE.AND UP0, UPT, UR5, URZ, UPT ;  /* 0x000000ff0500728c */ /* 0x000fe2000bf05270 */
[----:B------:R-:W-:Y:S01]  /*73b0*/  IADD3 R0, PT, PT, R6, -0x2, RZ ;  /* 0xfffffffe06007810 */ /* 0x000fe20007ffe0ff */
[----:B------:R-:W-:Y:S01]  /*73c0*/  VIADD R5, R7, 0xfffffffe ;  /* 0xfffffffe07057836 */ /* 0x000fe20000000000 */
[----:B------:R-:W-:-:S06]  /*73d0*/  UMOV UR4, URZ ;  /* 0x000000ff00047c82 */ /* 0x000fcc0008000000 */
[----:B------:R-:W-:Y:S05]  /*73e0*/  BRA.U !UP0, `(.L_x_23) ;  /* 0x0000000d08387547 */ /* 0x000fea000b800000 */
[----:B------:R-:W-:Y:S01]  /*73f0*/  IABS R2, R0 ;  /* 0x0000000000027213 */ /* 0x000fe20000000000 */
[----:B------:R-:W0:Y:S01]  /*7400*/  S2R R11, SR_TID.Z ;  /* 0x00000000000b7919 */ /* 0x000e220000002300 */
[----:B------:R-:W-:Y:S02]  /*7410*/  UIADD3 UR4, UPT, UPT, UR15, UR13, URZ ;  /* 0x0000000d0f047290 */ /* 0x000fe4000fffe0ff */
[----:B------:R-:W1:Y:S01]  /*7420*/  I2F.RP R4, R2 ;  /* 0x0000000200047306 */ /* 0x000e620000209400 */
[----:B------:R-:W2:Y:S01]  /*7430*/  S2R R13, SR_TID.Y ;  /* 0x00000000000d7919 */ /* 0x000ea20000002200 */
[----:B------:R-:W-:Y:S02]  /*7440*/  UIMAD UR4, UR4, UR10, UR14 ;  /* 0x0000000a040472a4 */ /* 0x000fe4000f8e020e */
[----:B------:R-:W-:Y:S01]  /*7450*/  UIADD3 UR5, UPT, UPT, UR5, 0x1, URZ ;  /* 0x0000000105057890 */ /* 0x000fe2000fffe0ff */
[----:B------:R-:W3:Y:S01]  /*7460*/  S2R R9, SR_TID.X ;  /* 0x0000000000097919 */ /* 0x000ee20000002100 */
[----:B------:R-:W-:-:S02]  /*7470*/  UIMAD UR6, UR4, UR7, UR16 ;  /* 0x00000007040672a4 */ /* 0x000fc4000f8e0210 */
[----:B------:R-:W-:-:S04]  /*7480*/  ULOP3.LUT UR4, UR5, 0xfffffffe, URZ, 0xc0, !UPT ;  /* 0xfffffffe05047892 */ /* 0x000fc8000f8ec0ff */
[----:B------:R-:W-:Y:S01]  /*7490*/  UIADD3 UR5, UPT, UPT, -UR4, URZ, URZ ;  /* 0x000000ff04057290 */ /* 0x000fe2000fffe1ff */
[----:B-1----:R-:W1:Y:S02]  /*74a0*/  MUFU.RCP R4, R4 ;  /* 0x0000000400047308 */ /* 0x002e640000001000 */
[----:B-1----:R-:W-:Y:S01]  /*74b0*/  IADD3 R6, PT, PT, R4, 0xffffffe, RZ ;  /* 0x0ffffffe04067810 */ /* 0x002fe20007ffe0ff */
[----:B0-----:R-:W-:-:S05]  /*74c0*/  IMAD R4, R12, UR6, R11 ;  /* 0x000000060c047c24 */ /* 0x001fca000f8e020b */
[----:B------:R0:W1:Y:S01]  /*74d0*/  F2I.FTZ.U32.TRUNC.NTZ R7, R6 ;  /* 0x0000000600077305 */ /* 0x000062000021f000 */
[----:B--2---:R-:W-:-:S04]  /*74e0*/  IMAD R4, R4, UR12, R13 ;  /* 0x0000000c04047c24 */ /* 0x004fc8000f8e020d */
[----:B---3--:R-:W-:Y:S02]  /*74f0*/  IMAD R9, R4, UR11, R9 ;  /* 0x0000000b04097c24 */ /* 0x008fe4000f8e0209 */
[----:B0-----:R-:W-:Y:S02]  /*7500*/  IMAD.MOV.U32 R6, RZ, RZ, RZ ;  /* 0x000000ffff067224 */ /* 0x001fe400078e00ff */
[----:B-1----:R-:W-:-:S05]  /*7510*/  IMAD.MOV R8, RZ, RZ, -R7 ;  /* 0x000000ffff087224 */ /* 0x002fca00078e0a07 */
[----:B------:R-:W-:-:S05]  /*7520*/  MOV R11, R8 ;  /* 0x00000008000b7202 */ /* 0x000fca0000000f00 */
[----:B------:R-:W-:-:S04]  /*7530*/  IMAD R11, R11, R2, RZ ;  /* 0x000000020b0b7224 */ /* 0x000fc800078e02ff */
[----:B------:R-:W-:Y:S01]  /*7540*/  IMAD.HI.U32 R4, R7, R11, R6 ;  /* 0x0000000b07047227 */ /* 0x000fe200078e0006 */
[----:B------:R-:W-:-:S07]  /*7550*/  MOV R11, R3 ;  /* 0x00000003000b7202 */ /* 0x000fce0000000f00 */
.L_x_24:
[-C--:B------:R-:W-:Y:S01]  /*7560*/  IABS R16, R5.reuse ;  /* 0x0000000500107213 */ /* 0x080fe20000000000 */
[----:B------:R-:W-:Y:S01]  /*7570*/  IMAD R24, R0, R5, RZ ;  /* 0x0000000500187224 */ /* 0x000fe200078e02ff */
[----:B------:R-:W-:Y:S02]  /*7580*/  IABS R17, R11 ;  /* 0x0000000b00117213 */ /* 0x000fe40000000000 */
[----:B------:R-:W-:Y:S01]  /*7590*/  IABS R6, R0 ;  /* 0x0000000000067213 */ /* 0x000fe20000000000 */
[----:B0-----:R-:W0:Y:S01]  /*75a0*/  I2F.RP R8, R16 ;  /* 0x0000001000087306 */ /* 0x001e220000209400 */
[-C--:B------:R-:W-:Y:S01]  /*75b0*/  IABS R20, R24.reuse ;  /* 0x0000001800147213 */ /* 0x080fe20000000000 */
[----:B------:R-:W-:Y:S01]  /*75c0*/  IMAD.HI.U32 R4, R4, R17, RZ ;  /* 0x0000001104047227 */ /* 0x000fe200078e00ff */
[----:B------:R-:W-:Y:S02]  /*75d0*/  ISETP.NE.AND P2, PT, R0, RZ, PT ;  /* 0x000000ff0000720c */ /* 0x000fe40003f45270 */
[-C--:B------:R-:W-:Y:S01]  /*75e0*/  IABS R22, R24.reuse ;  /* 0x0000001800167213 */ /* 0x080fe20000000000 */
[----:B------:R-:W-:Y:S01]  /*75f0*/  IMAD.MOV R10, RZ, RZ, -R6 ;  /* 0x000000ffff0a7224 */ /* 0x000fe200078e0a06 */
[----:B------:R-:W-:Y:S01]  /*7600*/  LOP3.LUT R23, RZ, R24, RZ, 0x33, !PT ;  /* 0x00000018ff177212 */ /* 0x000fe200078e33ff */
[----:B------:R-:W1:Y:S01]  /*7610*/  I2F.RP R13, R20 ;  /* 0x00000014000d7306 */ /* 0x000e620000209400 */
[----:B------:R-:W-:Y:S01]  /*7620*/  IABS R25, R9 ;  /* 0x0000000900197213 */ /* 0x000fe20000000000 */
[----:B------:R-:W-:-:S02]  /*7630*/  IMAD R7, R4, R10, R17 ;  /* 0x0000000a04077224 */ /* 0x000fc400078e0211 */
[----:B------:R-:W-:-:S03]  /*7640*/  IMAD.MOV R22, RZ, RZ, -R22 ;  /* 0x000000ffff167224 */ /* 0x000fc600078e0a16 */
[----:B------:R-:W-:Y:S01]  /*7650*/  ISETP.GT.U32.AND P1, PT, R2, R7, PT ;  /* 0x000000070200720c */ /* 0x000fe20003f24070 */
[----:B0-----:R-:W0:Y:S08]  /*7660*/  MUFU.RCP R8, R8 ;  /* 0x0000000800087308 */ /* 0x001e300000001000 */
[----:B-1----:R-:W1:Y:S04]  /*7670*/  MUFU.RCP R13, R13 ;  /* 0x0000000d000d7308 */ /* 0x002e680000001000 */
[----:B------:R-:W-:-:S02]  /*7680*/  @!P1 IMAD.IADD R7, R7, 0x1, -R6 ;  /* 0x0000000107079824 */ /* 0x000fc400078e0a06 */
[----:B------:R-:W-:-:S03]  /*7690*/  @!P1 VIADD R4, R4, 0x1 ;  /* 0x0000000104049836 */ /* 0x000fc60000000000 */
[----:B------:R-:W-:Y:S02]  /*76a0*/  ISETP.GE.U32.AND P0, PT, R7, R2, PT ;  /* 0x000000020700720c */ /* 0x000fe40003f06070 */
[----:B------:R-:W-:Y:S02]  /*76b0*/  LOP3.LUT R2, R11, R0, RZ, 0x3c, !PT ;  /* 0x000000000b027212 */ /* 0x000fe400078e3cff */
[----:B0-----:R-:W-:Y:S02]  /*76c0*/  IADD3 R14, PT, PT, R8, 0xffffffe, RZ ;  /* 0x0ffffffe080e7810 */ /* 0x001fe40007ffe0ff */
[----:B------:R-:W-:Y:S02]  /*76d0*/  ISETP.GE.AND P3, PT, R2, RZ, PT ;  /* 0x000000ff0200720c */ /* 0x000fe40003f66270 */
[----:B------:R-:W-:Y:S01]  /*76e0*/  MOV R2, R6 ;  /* 0x0000000600027202 */ /* 0x000fe20000000f00 */
[----:B------:R0:W2:Y:S01]  /*76f0*/  F2I.FTZ.U32.TRUNC.NTZ R15, R14 ;  /* 0x0000000e000f7305 */ /* 0x0000a2000021f000 */
[----:B-1----:R-:W-:-:S02]  /*7700*/  IADD3 R18, PT, PT, R13, 0xffffffe, RZ ;  /* 0x0ffffffe0d127810 */ /* 0x002fc40007ffe0ff */
[----:B------:R-:W-:Y:S02]  /*7710*/  LOP3.LUT R13, RZ, R0, RZ, 0x33, !PT ;  /* 0x00000000ff0d7212 */ /* 0x000fe400078e33ff */
[----:B------:R-:W-:-:S03]  /*7720*/  @P0 IADD3 R4, PT, PT, R4, 0x1, RZ ;  /* 0x0000000104040810 */ /* 0x000fc60007ffe0ff */
[----:B------:R-:W1:Y:S01]  /*7730*/  I2F.RP R6, R2 ;  /* 0x0000000200067306 */ /* 0x000e620000209400 */
[----:B0-----:R-:W-:Y:S01]  /*7740*/  IMAD.MOV.U32 R14, RZ, RZ, RZ ;  /* 0x000000ffff0e7224 */ /* 0x001fe200078e00ff */
[----:B------:R-:W-:-:S04]  /*7750*/  @!P3 IADD3 R4, PT, PT, -R4, RZ, RZ ;  /* 0x000000ff0404b210 */ /* 0x000fc80007ffe1ff */
[----:B------:R-:W-:Y:S01]  /*7760*/  SEL R13, R13, R4, !P2 ;  /* 0x000000040d0d7207 */ /* 0x000fe20005000000 */
[----:B--2---:R-:W-:Y:S01]  /*7770*/  IMAD.MOV R19, RZ, RZ, -R15 ;  /* 0x000000ffff137224 */ /* 0x004fe200078e0a0f */
[----:B------:R-:W0:Y:S03]  /*7780*/  F2I.FTZ.U32.TRUNC.NTZ R7, R18 ;  /* 0x0000001200077305 */ /* 0x000e26000021f000 */
[----:B------:R-:W-:-:S04]  /*7790*/  IMAD R19, R19, R16, RZ ;  /* 0x0000001013137224 */ /* 0x000fc800078e02ff */
[----:B------:R-:W-:Y:S01]  /*77a0*/  IMAD.HI.U32 R8, R15, R19, R14 ;  /* 0x000000130f087227 */ /* 0x000fe200078e000e */
[----:B-1----:R1:W2:Y:S01]  /*77b0*/  MUFU.RCP R4, R6 ;  /* 0x0000000600047308 */ /* 0x0022a20000001000 */
[----:B------:R-:W-:Y:S02]  /*77c0*/  IABS R19, R5 ;  /* 0x0000000500137213 */ /* 0x000fe40000000000 */
[----:B------:R-:W-:Y:S01]  /*77d0*/  IABS R14, R13 ;  /* 0x0000000d000e7213 */ /* 0x000fe20000000000 */
[----:B0-----:R-:W-:Y:S02]  /*77e0*/  IMAD.MOV R21, RZ, RZ, -R7 ;  /* 0x000000ffff157224 */ /* 0x001fe400078e0a07 */
[----:B-1----:R-:W-:Y:S02]  /*77f0*/  HFMA2 R6, -RZ, RZ, 0, 0 ;  /* 0x00000000ff067431 */ /* 0x002fe400000001ff */
[----:B------:R-:W-:-:S04]  /*7800*/  IMAD R15, R21, R20, RZ ;  /* 0x00000014150f7224 */ /* 0x000fc800078e02ff */
[----:B------:R-:W-:Y:S01]  /*7810*/  IMAD.HI.U32 R18, R7, R15, R6 ;  /* 0x0000000f07127227 */ /* 0x000fe200078e0006 */
[----:B------:R-:W-:-:S03]  /*7820*/  IADD3 R15, PT, PT, RZ, -R19, RZ ;  /* 0x80000013ff0f7210 */ /* 0x000fc60007ffe0ff */
[----:B------:R-:W-:Y:S02]  /*7830*/  IMAD.MOV.U32 R19, RZ, RZ, R22 ;  /* 0x000000ffff137224 */ /* 0x000fe400078e0016 */
[----:B------:R-:W-:-:S04]  /*7840*/  IMAD.HI.U32 R22, R18, R17, RZ ;  /* 0x0000001112167227 */ /* 0x000fc800078e00ff */
[----:B------:R-:W-:-:S04]  /*7850*/  IMAD.HI.U32 R7, R8, R14, RZ ;  /* 0x0000000e08077227 */ /* 0x000fc800078e00ff */
[----:B------:R-:W-:Y:S02]  /*7860*/  IMAD R21, R22, R19, R17 ;  /* 0x0000001316157224 */ /* 0x000fe400078e0211 */
[----:B------:R-:W-:Y:S01]  /*7870*/  IMAD R17, R7, R15, R14 ;  /* 0x0000000f07117224 */ /* 0x000fe200078e020e */
[----:B--2---:R-:W-:Y:S01]  /*7880*/  IADD3 R14, PT, PT, R4, 0xffffffe, RZ ;  /* 0x0ffffffe040e7810 */ /* 0x004fe20007ffe0ff */
[----:B------:R-:W0:Y:S01]  /*7890*/  LDC.64 R6, c[0x0][0x390] ;  /* 0x0000e400ff067b82 */ /* 0x000e220000000a00 */
[----:B------:R-:W-:Y:S02]  /*78a0*/  ISETP.GT.U32.AND P4, PT, R20, R21, PT ;  /* 0x000000151400720c */ /* 0x000fe40003f84070 */
[----:B------:R-:W-:Y:S01]  /*78b0*/  ISETP.GT.U32.AND P0, PT, R16, R17, PT ;  /* 0x000000111000720c */ /* 0x000fe20003f04070 */
[----:B------:R1:W2:Y:S01]  /*78c0*/  F2I.FTZ.U32.TRUNC.NTZ R15, R14 ;  /* 0x0000000e000f7305 */ /* 0x0002a2000021f000 */
[----:B------:R-:W-:-:S04]  /*78d0*/  LOP3.LUT R4, R11, R24, RZ, 0x3c, !PT ;  /* 0x000000180b047212 */ /* 0x000fc800078e3cff */
[----:B------:R-:W-:Y:S01]  /*78e0*/  ISETP.GE.AND P3, PT, R4, RZ, PT ;  /* 0x000000ff0400720c */ /* 0x000fe20003f66270 */
[----:B-1----:R-:W-:-:S04]  /*78f0*/  IMAD.MOV.U32 R14, RZ, RZ, RZ ;  /* 0x000000ffff0e7224 */ /* 0x002fc800078e00ff */
[----:B------:R-:W-:Y:S01]  /*7900*/  @!P4 IADD3 R22, PT, PT, R22, 0x1, RZ ;  /* 0x000000011616c810 */ /* 0x000fe20007ffe0ff */
[----:B------:R-:W-:Y:S01]  /*7910*/  @!P4 IMAD.IADD R21, R21, 0x1, -R20 ;  /* 0x000000011515c824 */ /* 0x000fe200078e0a14 */
[----:B------:R-:W-:Y:S02]  /*7920*/  @!P0 IADD3 R17, PT, PT, R17, -R16, RZ ;  /* 0x8000001011118210 */ /* 0x000fe40007ffe0ff */
[----:B------:R-:W-:Y:S02]  /*7930*/  ISETP.GE.AND P4, PT, R13, RZ, PT ;  /* 0x000000ff0d00720c */ /* 0x000fe40003f86270 */
[----:B------:R-:W-:Y:S01]  /*7940*/  ISETP.GE.U32.AND P0, PT, R21, R20, PT ;  /* 0x000000141500720c */ /* 0x000fe20003f06070 */
[----:B--2---:R-:W-:Y:S01]  /*7950*/  IMAD.MOV R21, RZ, RZ, -R15 ;  /* 0x000000ffff157224 */ /* 0x004fe200078e0a0f */
[----:B------:R-:W-:-:S03]  /*7960*/  ISETP.GT.U32.AND P1, PT, R16, R17, PT ;  /* 0x000000111000720c */ /* 0x000fc60003f24070 */
[----:B------:R-:W-:-:S04]  /*7970*/  IMAD R21, R21, R2, RZ ;  /* 0x0000000215157224 */ /* 0x000fc800078e02ff */
[----:B------:R-:W-:Y:S01]  /*7980*/  IMAD.HI.U32 R4, R15, R21, R14 ;  /* 0x000000150f047227 */ /* 0x000fe200078e000e */
[----:B------:R-:W-:-:S03]  /*7990*/  LOP3.LUT R15, RZ, R5, RZ, 0x33, !PT ;  /* 0x00000005ff0f7212 */ /* 0x000fc600078e33ff */
[----:B------:R-:W-:Y:S02]  /*79a0*/  @P0 IADD3 R22, PT, PT, R22, 0x1, RZ ;  /* 0x0000000116160810 */ /* 0x000fe40007ffe0ff */
[----:B------:R-:W-:Y:S01]  /*79b0*/  @!P1 IMAD.IADD R17, R17, 0x1, -R16 ;  /* 0x0000000111119824 */ /* 0x000fe200078e0a10 */
[----:B------:R-:W-:Y:S01]  /*79c0*/  ISETP.NE.AND P1, PT, R24, RZ, PT ;  /* 0x000000ff1800720c */ /* 0x000fe20003f25270 */
[----:B------:R-:W-:Y:S01]  /*79d0*/  IMAD.HI.U32 R21, R4, R25, RZ ;  /* 0x0000001904157227 */ /* 0x000fe200078e00ff */
[----:B------:R-:W-:Y:S02]  /*79e0*/  @!P3 IADD3 R22, PT, PT, -R22, RZ, RZ ;  /* 0x000000ff1616b210 */ /* 0x000fe40007ffe1ff */
[----:B------:R-:W-:Y:S01]  /*79f0*/  ISETP.NE.AND P0, PT, R5, RZ, PT ;  /* 0x000000ff0500720c */ /* 0x000fe20003f05270 */
[----:B------:R-:W-:Y:S01]  /*7a00*/  IMAD.MOV.U32 R14, RZ, RZ, R17 ;  /* 0x000000ffff0e7224 */ /* 0x000fe200078e0011 */
[----:B------:R-:W-:Y:S01]  /*7a10*/  SEL R22, R23, R22, !P1 ;  /* 0x0000001617167207 */ /* 0x000fe20004800000 */
[----:B------:R-:W1:Y:S01]  /*7a20*/  LDC.64 R16, c[0x0][0x380] ;  /* 0x0000e000ff107b82 */ /* 0x000e620000000a00 */
[----:B------:R-:W-:-:S02]  /*7a30*/  IMAD R27, R21, R10, R25 ;  /* 0x0000000a151b7224 */ /* 0x000fc400078e0219 */
[----:B------:R-:W-:Y:S01]  /*7a40*/  @!P4 IADD3 R14, PT, PT, -R14, RZ, RZ ;  /* 0x000000ff0e0ec210 */ /* 0x000fe20007ffe1ff */
[----:B0-----:R-:W-:Y:S02]  /*7a50*/  IMAD R22, R22, R7, R7 ;  /* 0x0000000716167224 */ /* 0x001fe400078e0207 */
[----:B------:R-:W-:Y:S01]  /*7a60*/  IMAD.MOV R10, RZ, RZ, -R13 ;  /* 0x000000ffff0a7224 */ /* 0x000fe200078e0a0d */
[----:B------:R-:W-:Y:S02]  /*7a70*/  SEL R15, R15, R14, !P0 ;  /* 0x0000000e0f0f7207 */ /* 0x000fe40004000000 */
[----:B------:R-:W-:Y:S01]  /*7a80*/  ISETP.GT.U32.AND P6, PT, R2, R27, PT ;  /* 0x0000001b0200720c */ /* 0x000fe20003fc4070 */
[----:B------:R-:W-:Y:S01]  /*7a90*/  IMAD R10, R0, R10, R11 ;  /* 0x0000000a000a7224 */ /* 0x000fe200078e020b */
[----:B------:R-:W-:Y:S02]  /*7aa0*/  IADD3 R13, PT, PT, R15, R22, RZ ;  /* 0x000000160f0d7210 */ /* 0x000fe40007ffe0ff */
[----:B------:R-:W-:-:S03]  /*7ab0*/  LOP3.LUT R22, R9, R0, RZ, 0x3c, !PT ;  /* 0x0000000009167212 */ /* 0x000fc600078e3cff */
[----:B------:R-:W-:Y:S01]  /*7ac0*/  IMAD R13, R13, R6, R6 ;  /* 0x000000060d0d7224 */ /* 0x000fe200078e0206 */
[----:B------:R-:W-:-:S04]  /*7ad0*/  ISETP.GE.AND P3, PT, R22, RZ, PT ;  /* 0x000000ff1600720c */ /* 0x000fc80003f66270 */
[----:B------:R-:W-:Y:S01]  /*7ae0*/  IADD3 R13, PT, PT, R10, 0x1, R13 ;  /* 0x000000010a0d7810 */ /* 0x000fe20007ffe00d */
[----:B------:R-:W-:Y:S02]  /*7af0*/  @!P6 IMAD.IADD R27, R27, 0x1, -R2 ;  /* 0x000000011b1be824 */ /* 0x000fe400078e0a02 */
[----:B------:R-:W-:-:S03]  /*7b00*/  IMAD.HI.U32 R10, R18, R25, RZ ;  /* 0x00000019120a7227 */ /* 0x000fc600078e00ff */
[----:B------:R-:W-:Y:S01]  /*7b10*/  ISETP.GE.U32.AND P4, PT, R27, R2, PT ;  /* 0x000000021b00720c */ /* 0x000fe20003f86070 */
[----:B-1----:R-:W-:-:S04]  /*7b20*/  IMAD.WIDE R14, R13, 0x8, R16 ;  /* 0x000000080d0e7825 */ /* 0x002fc800078e0210 */
[----:B------:R-:W-:Y:S01]  /*7b30*/  IMAD R25, R10, R19, R25 ;  /* 0x000000130a197224 */ /* 0x000fe200078e0219 */
[----:B------:R-:W2:Y:S04]  /*7b40*/  LDG.E.64 R26, desc[UR8][R14.64+-0x8] ;  /* 0xfffff8080e1a7981 */ /* 0x000ea8000c1e1b00 */
[----:B------:R-:W2:Y:S01]  /*7b50*/  LDG.E.64 R18, desc[UR8][R14.64+0x8] ;  /* 0x000008080e127981 */ /* 0x000ea2000c1e1b00 */
[----:B------:R-:W-:Y:S01]  /*7b60*/  @!P6 VIADD R21, R21, 0x1 ;  /* 0x000000011515e836 */ /* 0x000fe20000000000 */
[----:B------:R-:W-:-:S04]  /*7b70*/  ISETP.GT.U32.AND P5, PT, R20, R25, PT ;  /* 0x000000191400720c */ /* 0x000fc80003fa4070 */
[----:B------:R-:W-:Y:S02]  /*7b80*/  @P4 IADD3 R21, PT, PT, R21, 0x1, RZ ;  /* 0x0000000115154810 */ /* 0x000fe40007ffe0ff */
[----:B------:R-:W-:-:S03]  /*7b90*/  LOP3.LUT R22, RZ, R0, RZ, 0x33, !PT ;  /* 0x00000000ff167212 */ /* 0x000fc600078e33ff */
[----:B------:R-:W-:-:S04]  /*7ba0*/  @!P3 IMAD.MOV R21, RZ, RZ, -R21 ;  /* 0x000000ffff15b224 */ /* 0x000fc800078e0a15 */
[-C--:B------:R-:W-:Y:S02]  /*7bb0*/  @!P5 IADD3 R25, PT, PT, R25, -R20.reuse, RZ ;  /* 0x800000141919d210 */ /* 0x080fe40007ffe0ff */
[----:B------:R-:W-:Y:S02]  /*7bc0*/  SEL R22, R22, R21, !P2 ;  /* 0x0000001516167207 */ /* 0x000fe40005000000 */
[----:B------:R-:W-:Y:S02]  /*7bd0*/  ISETP.GE.U32.AND P6, PT, R25, R20, PT ;  /* 0x000000141900720c */ /* 0x000fe40003fc6070 */
[----:B------:R-:W-:Y:S02]  /*7be0*/  IABS R20, R5 ;  /* 0x0000000500147213 */ /* 0x000fe40000000000 */
[----:B------:R-:W-:Y:S02]  /*7bf0*/  IABS R21, R22 ;  /* 0x0000001600157213 */ /* 0x000fe40000000000 */
[----:B------:R-:W-:-:S03]  /*7c00*/  IADD3 R20, PT, PT, RZ, -R20, RZ ;  /* 0x80000014ff147210 */ /* 0x000fc60007ffe0ff */
[----:B------:R-:W-:-:S04]  /*7c10*/  IMAD.HI.U32 R8, R8, R21, RZ ;  /* 0x0000001508087227 */ /* 0x000fc800078e00ff */
[----:B------:R-:W-:Y:S02]  /*7c20*/  IMAD R8, R8, R20, R21 ;  /* 0x0000001408087224 */ /* 0x000fe400078e0215 */
[----:B------:R-:W-:-:S06]  /*7c30*/  IMAD.WIDE R20, R6, 0x8, R14 ;  /* 0x0000000806147825 */ /* 0x000fcc00078e020e */
[----:B------:R-:W3:Y:S01]  /*7c40*/  LDG.E.64 R20, desc[UR8][R20.64] ;  /* 0x0000000814147981 */ /* 0x000ee2000c1e1b00 */
[----:B------:R-:W-:-:S04]  /*7c50*/  IMAD.IADD R29, R13, 0x1, -R6 ;  /* 0x000000010d1d7824 */ /* 0x000fc800078e0a06 */
[----:B------:R-:W-:Y:S01]  /*7c60*/  IMAD.WIDE R28, R29, 0x8, R16 ;  /* 0x000000081d1c7825 */ /* 0x000fe200078e0210 */
[----:B--2---:R-:W-:-:S04]  /*7c70*/  DADD R26, R18, R26 ;  /* 0x00000000121a7229 */ /* 0x004fc8000000001a */
[----:B------:R-:W2:Y:S04]  /*7c80*/  LDG.E.64 R18, desc[UR8][R28.64] ;  /* 0x000000081c127981 */ /* 0x000ea8000c1e1b00 */
[----:B---3--:R-:W-:Y:S01]  /*7c90*/  DADD R20, R26, R20 ;  /* 0x000000001a147229 */ /* 0x008fe20000000014 */
[----:B------:R-:W-:-:S04]  /*7ca0*/  IMAD R26, R6, R7, RZ ;  /* 0x00000007061a7224 */ /* 0x000fc800078e02ff */
[C---:B------:R-:W-:Y:S01]  /*7cb0*/  IMAD.WIDE R14, R26.reuse, 0x8, R14 ;  /* 0x000000081a0e7825 */ /* 0x040fe200078e020e */
[----:B------:R-:W-:-:S05]  /*7cc0*/  IADD3 R25, PT, PT, -R26, R13, RZ ;  /* 0x0000000d1a197210 */ /* 0x000fca0007ffe1ff */
[----:B------:R-:W3:Y:S01]  /*7cd0*/  LDG.E.64 R14, desc[UR8][R14.64] ;  /* 0x000000080e0e7981 */ /* 0x000ee2000c1e1b00 */
[----:B--2---:R-:W-:Y:S01]  /*7ce0*/  DADD R18, R20, R18 ;  /* 0x0000000014127229 */ /* 0x004fe20000000012 */
[----:B------:R-:W-:-:S06]  /*7cf0*/  IMAD.WIDE R20, R25, 0x8, R16 ;  /* 0x0000000819147825 */ /* 0x000fcc00078e0210 */
[----:B------:R-:W2:Y:S01]  /*7d00*/  LDG.E.64 R20, desc[UR8][R20.64] ;  /* 0x0000000814147981 */ /* 0x000ea2000c1e1b00 */
[----:B------:R-:W-:-:S04]  /*7d10*/  IABS R25, R5 ;  /* 0x0000000500197213 */ /* 0x000fc80000000000 */
[----:B------:R-:W-:Y:S02]  /*7d20*/  ISETP.GT.U32.AND P2, PT, R25, R8, PT ;  /* 0x000000081900720c */ /* 0x000fe40003f44070 */
[----:B------:R-:W-:-:S04]  /*7d30*/  LOP3.LUT R24, R9, R24, RZ, 0x3c, !PT ;  /* 0x0000001809187212 */ /* 0x000fc800078e3cff */
[----:B------:R-:W-:-:S07]  /*7d40*/  ISETP.GE.AND P4, PT, R24, RZ, PT ;  /* 0x000000ff1800720c */ /* 0x000fce0003f86270 */
[----:B------:R-:W-:Y:S01]  /*7d50*/  @!P2 IMAD.IADD R8, R8, 0x1, -R25 ;  /* 0x000000010808a824 */ /* 0x000fe200078e0a19 */
[----:B------:R-:W-:-:S04]  /*7d60*/  @!P5 IADD3 R10, PT, PT, R10, 0x1, RZ ;  /* 0x000000010a0ad810 */ /* 0x000fc80007ffe0ff */
[----:B------:R-:W-:Y:S02]  /*7d70*/  ISETP.GT.U32.AND P2, PT, R25, R8, PT ;  /* 0x000000081900720c */ /* 0x000fe40003f44070 */
[----:B------:R-:W-:Y:S01]  /*7d80*/  ISETP.GE.AND P3, PT, R22, RZ, PT ;  /* 0x000000ff1600720c */ /* 0x000fe20003f66270 */
[----:B------:R-:W-:-:S04]  /*7d90*/  @P6 VIADD R10, R10, 0x1 ;  /* 0x000000010a0a6836 */ /* 0x000fc80000000000 */
[----:B------:R-:W-:-:S06]  /*7da0*/  @!P4 IMAD.MOV R10, RZ, RZ, -R10 ;  /* 0x000000ffff0ac224 */ /* 0x000fcc00078e0a0a */
[----:B------:R-:W-:Y:S02]  /*7db0*/  @!P2 IADD3 R8, PT, PT, R8, -R25, RZ ;  /* 0x800000190808a210 */ /* 0x000fe40007ffe0ff */
[----:B------:R-:W-:Y:S01]  /*7dc0*/  SEL R10, R23, R10, !P1 ;  /* 0x0000000a170a7207 */ /* 0x000fe20004800000 */
[----:B---3--:R-:W-:Y:S01]  /*7dd0*/  DADD R18, R18, R14 ;  /* 0x0000000012127229 */ /* 0x008fe2000000000e */
[----:B------:R-:W0:Y:S01]  /*7de0*/  LDC.64 R14, c[0x0][0x388] ;  /* 0x0000e200ff0e7b82 */ /* 0x000e220000000a00 */
[----:B------:R-:W-:Y:S02]  /*7df0*/  LOP3.LUT R23, RZ, R5, RZ, 0x33, !PT ;  /* 0x00000005ff177212 */ /* 0x000fe400078e33ff */
[----:B------:R-:W-:Y:S01]  /*7e00*/  @!P3 IADD3 R8, PT, PT, -R8, RZ, RZ ;  /* 0x000000ff0808b210 */ /* 0x000fe20007ffe1ff */
[----:B------:R-:W-:-:S03]  /*7e10*/  IMAD R10, R10, R7, R7 ;  /* 0x000000070a0a7224 */ /* 0x000fc600078e0207 */
[----:B------:R-:W-:Y:S01]  /*7e20*/  SEL R23, R23, R8, !P0 ;  /* 0x0000000817177207 */ /* 0x000fe20004000000 */
[----:B------:R-:W-:-:S03]  /*7e30*/  IMAD.MOV R22, RZ, RZ, -R22 ;  /* 0x000000ffff167224 */ /* 0x000fc600078e0a16 */
[----:B------:R-:W-:Y:S01]  /*7e40*/  IADD3 R23, PT, PT, R23, R10, RZ ;  /* 0x0000000a17177210 */ /* 0x000fe20007ffe0ff */
[----:B------:R-:W-:Y:S01]  /*7e50*/  IMAD R22, R0, R22, R9 ;  /* 0x0000001600167224 */ /* 0x000fe200078e0209 */
[----:B------:R-:W-:-:S03]  /*7e60*/  UMOV UR18, 0x55555555 ;  /* 0x5555555500127882 */ /* 0x000fc60000000000 */
[----:B------:R-:W-:Y:S01]  /*7e70*/  IMAD R23, R23, R6, R6 ;  /* 0x0000000617177224 */ /* 0x000fe200078e0206 */
[----:B------:R-:W-:-:S04]  /*7e80*/  UMOV UR19, 0x3fc55555 ;  /* 0x3fc5555500137882 */ /* 0x000fc80000000000 */
[----:B------:R-:W-:Y:S01]  /*7e90*/  IADD3 R27, PT, PT, R22, 0x1, R23 ;  /* 0x00000001161b7810 */ /* 0x000fe20007ffe017 */
[----:B0-----:R-:W-:-:S03]  /*7ea0*/  IMAD.WIDE R28, R13, 0x8, R14 ;  /* 0x000000080d1c7825 */ /* 0x001fc600078e020e */
[----:B------:R-:W-:Y:S01]  /*7eb0*/  IADD3 R13, PT, PT, -R26, R27, RZ ;  /* 0x0000001b1a0d7210 */ /* 0x000fe20007ffe1ff */
[----:B--2---:R-:W-:Y:S01]  /*7ec0*/  DADD R18, R18, R20 ;  /* 0x0000000012127229 */ /* 0x004fe20000000014 */
[----:B------:R-:W-:-:S07]  /*7ed0*/  IMAD.WIDE R20, R27, 0x8, R16 ;  /* 0x000000081b147825 */ /* 0x000fce00078e0210 */
[----:B------:R-:W-:Y:S01]  /*7ee0*/  DMUL R24, R18, UR18 ;  /* 0x0000001212187c28 */ /* 0x000fe20008000000 */
[----:B------:R-:W-:-:S06]  /*7ef0*/  IMAD.WIDE R22, R6, 0x8, R20 ;  /* 0x0000000806167825 */ /* 0x000fcc00078e0214 */
[----:B------:R0:W-:Y:S01]  /*7f00*/  STG.E.64 desc[UR8][R28.64], R24 ;  /* 0x000000181c007986 */ /* 0x0001e2000c101b08 */
[----:B------:R-:W-:-:S03]  /*7f10*/  IMAD.IADD R19, R27, 0x1, -R6 ;  /* 0x000000011b137824 */ /* 0x000fc600078e0a06 */
[----:B------:R-:W2:Y:S04]  /*7f20*/  LDG.E.64 R22, desc[UR8][R22.64] ;  /* 0x0000000816167981 */ /* 0x000ea8000c1e1b00 */
[----:B0-----:R-:W3:Y:S04]  /*7f30*/  LDG.E.64 R28, desc[UR8][R20.64+0x8] ;  /* 0x00000808141c7981 */ /* 0x001ee8000c1e1b00 */
[----:B------:R0:W3:Y:S01]  /*7f40*/  LDG.E.64 R24, desc[UR8][R20.64+-0x8] ;  /* 0xfffff80814187981 */ /* 0x0000e2000c1e1b00 */
[----:B------:R-:W-:-:S06]  /*7f50*/  IMAD.WIDE R18, R19, 0x8, R16 ;  /* 0x0000000813127825 */ /* 0x000fcc00078e0210 */
[----:B------:R-:W4:Y:S01]  /*7f60*/  LDG.E.64 R18, desc[UR8][R18.64] ;  /* 0x0000000812127981 */ /* 0x000f22000c1e1b00 */
[----:B0-----:R-:W-:-:S04]  /*7f70*/  IMAD.WIDE R20, R26, 0x8, R20 ;  /* 0x000000081a147825 */ /* 0x001fc800078e0214 */
[----:B------:R-:W-:Y:S02]  /*7f80*/  IMAD.WIDE R16, R13, 0x8, R16 ;  /* 0x000000080d107825 */ /* 0x000fe400078e0210 */
[----:B------:R-:W5:Y:S04]  /*7f90*/  LDG.E.64 R20, desc[UR8][R20.64] ;  /* 0x0000000814147981 */ /* 0x000f68000c1e1b00 */
[----:B------:R-:W5:Y:S01]  /*7fa0*/  LDG.E.64 R16, desc[UR8][R16.64] ;  /* 0x0000000810107981 */ /* 0x000f62000c1e1b00 */
[----:B------:R-:W-:-:S04]  /*7fb0*/  IMAD.WIDE R14, R27, 0x8, R14 ;  /* 0x000000081b0e7825 */ /* 0x000fc800078e020e */
[----:B------:R-:W-:Y:S01]  /*7fc0*/  IMAD R8, R12, UR12, RZ ;  /* 0x0000000c0c087c24 */ /* 0x000fe2000f8e02ff */
[----:B------:R-:W-:-:S03]  /*7fd0*/  UIADD3 UR5, UPT, UPT, UR5, 0x2, URZ ;  /* 0x0000000205057890 */ /* 0x000fc6000fffe0ff */
[----:B------:R-:W-:Y:S01]  /*7fe0*/  IMAD R8, R8, UR11, RZ ;  /* 0x0000000b08087c24 */ /* 0x000fe2000f8e02ff */
[----:B------:R-:W-:-:S03]  /*7ff0*/  UISETP.NE.AND UP0, UPT, UR5, URZ, UPT ;  /* 0x000000ff0500728c */ /* 0x000fc6000bf05270 */
[----:B------:R-:W-:-:S04]  /*8000*/  IMAD R8, R8, UR13, RZ ;  /* 0x0000000d08087c24 */ /* 0x000fc8000f8e02ff */
[----:B------:R-:W-:-:S04]  /*8010*/  IMAD R8, R8, UR10, RZ ;  /* 0x0000000a08087c24 */ /* 0x000fc8000f8e02ff */
[----:B------:R-:W-:-:S04]  /*8020*/  IMAD R8, R8, UR7, RZ ;  /* 0x0000000708087c24 */ /* 0x000fc8000f8e02ff */
[C---:B------:R-:W-:Y:S01]  /*8030*/  IMAD R11, R8.reuse, 0x2, R11 ;  /* 0x00000002080b7824 */ /* 0x040fe200078e020b */
[----:B------:R-:W-:Y:S01]  /*8040*/  LEA R9, R8, R9, 0x1 ;  /* 0x0000000908097211 */ /* 0x000fe200078e08ff */
[----:B---3--:R-:W-:-:S08]  /*8050*/  DADD R24, R28, R24 ;  /* 0x000000001c187229 */ /* 0x008fd00000000018 */
[----:B--2---:R-:W-:-:S08]  /*8060*/  DADD R24, R24, R22 ;  /* 0x0000000018187229 */ /* 0x004fd00000000016 */
[----:B----4-:R-:W-:-:S08]  /*8070*/  DADD R24, R24, R18 ;  /* 0x0000000018187229 */ /* 0x010fd00000000012 */
[----:B-----5:R-:W-:-:S08]  /*8080*/  DADD R24, R24, R20 ;  /* 0x0000000018187229 */ /* 0x020fd00000000014 */
[----:B------:R-:W-:-:S08]  /*8090*/  DADD R24, R24, R16 ;  /* 0x0000000018187229 */ /* 0x000fd00000000010 */
[----:B------:R-:W-:-:S07]  /*80a0*/  DMUL R18, R24, UR18 ;  /* 0x0000001218127c28 */ /* 0x000fce0008000000 */
[----:B------:R0:W-:Y:S01]  /*80b0*/  STG.E.64 desc[UR8][R14.64], R18 ;  /* 0x000000120e007986 */ /* 0x0001e2000c101b08 */
[----:B------:R-:W-:Y:S05]  /*80c0*/  BRA.U UP0, `(.L_x_24) ;  /* 0xfffffff500247547 */ /* 0x000fea000b83ffff */
.L_x_23:
[----:B------:R-:W1:Y:S02]  /*80d0*/  LDCU UR5, c[0x0][0x39c] ;  /* 0x00007380ff0577ac */ /* 0x000e640008000800 */
[----:B-1----:R-:W-:-:S04]  /*80e0*/  ULOP3.LUT UR6, UR5, 0x1, URZ, 0xc0, !UPT ;  /* 0x0000000105067892 */ /* 0x002fc8000f8ec0ff */
[----:B------:R-:W-:-:S09]  /*80f0*/  UISETP.NE.U32.AND UP0, UPT, UR6, 0x1, UPT ;  /* 0x000000010600788c */ /* 0x000fd2000bf05070 */
[----:B------:R-:W-:Y:S05]  /*8100*/  BRA.U !UP0, `(.L_x_22) ;  /* 0x0000000508c07547 */ /* 0x000fea000b800000 */
[-C--:B------:R-:W-:Y:S01]  /*8110*/  IABS R8, R0.reuse ;  /* 0x0000000000087213 */ /* 0x080fe20000000000 */
[-C--:B------:R-:W-:Y:S01]  /*8120*/  IMAD R2, R0, R5.reuse, RZ ;  /* 0x0000000500027224 */ /* 0x080fe200078e02ff */
[----:B------:R-:W-:Y:S01]  /*8130*/  UIMAD UR17, UR11, UR12, URZ ;  /* 0x0000000c0b1172a4 */ /* 0x000fe2000f8e02ff */
[----:B------:R-:W-:Y:S01]  /*8140*/  IABS R16, R0 ;  /* 0x0000000000107213 */ /* 0x000fe20000000000 */
[----:B------:R-:W1:Y:S01]  /*8150*/  I2F.RP R4, R8 ;  /* 0x0000000800047306 */ /* 0x000e620000209400 */
[----:B------:R-:W-:Y:S01]  /*8160*/  UIMAD UR6, UR10, UR13, URZ ;  /* 0x0000000d0a0672a4 */ /* 0x000fe2000f8e02ff */
[----:B0-----:R-:W-:Y:S02]  /*8170*/  IABS R14, R2 ;  /* 0x00000002000e7213 */ /* 0x001fe40000000000 */
[----:B------:R-:W-:Y:S01]  /*8180*/  IMAD R9, R12, UR17, RZ ;  /* 0x000000110c097c24 */ /* 0x000fe2000f8e02ff */
[----:B------:R-:W-:Y:S01]  /*8190*/  UIMAD UR6, UR6, UR7, URZ ;  /* 0x00000007060672a4 */ /* 0x000fe2000f8e02ff */
[----:B------:R-:W-:Y:S01]  /*81a0*/  IMAD.MOV R17, RZ, RZ, -R16 ;  /* 0x000000ffff117224 */ /* 0x000fe200078e0a10 */
[----:B------:R-:W-:Y:S01]  /*81b0*/  ISETP.NE.AND P4, PT, R2, RZ, PT ;  /* 0x000000ff0200720c */ /* 0x000fe20003f85270 */
[----:B------:R-:W0:Y:S08]  /*81c0*/  I2F.RP R19, R14 ;  /* 0x0000000e00137306 */ /* 0x000e300000209400 */
[----:B-1----:R-:W1:Y:S08]  /*81d0*/  MUFU.RCP R4, R4 ;  /* 0x0000000400047308 */ /* 0x002e700000001000 */
[----:B0-----:R-:W-:Y:S01]  /*81e0*/  MUFU.RCP R19, R19 ;  /* 0x0000001300137308 */ /* 0x001fe20000001000 */
[----:B-1----:R-:W-:Y:S01]  /*81f0*/  VIADD R10, R4, 0xffffffe ;  /* 0x0ffffffe040a7836 */ /* 0x002fe20000000000 */
[----:B------:R-:W-:-:S06]  /*8200*/  IABS R4, R5 ;  /* 0x0000000500047213 */ /* 0x000fcc0000000000 */
[----:B------:R0:W1:Y:S08]  /*8210*/  F2I.FTZ.U32.TRUNC.NTZ R11, R10 ;  /* 0x0000000a000b7305 */ /* 0x000070000021f000 */
[----:B------:R-:W2:Y:S01]  /*8220*/  I2F.RP R18, R4 ;  /* 0x0000000400127306 */ /* 0x000ea20000209400 */
[----:B0-----:R-:W-:Y:S01]  /*8230*/  IMAD R10, R9, UR6, RZ ;  /* 0x00000006090a7c24 */ /* 0x001fe2000f8e02ff */
[----:B-1----:R-:W-:-:S05]  /*8240*/  IADD3 R13, PT, PT, RZ, -R11, RZ ;  /* 0x8000000bff0d7210 */ /* 0x002fca0007ffe0ff */
[----:B------:R-:W-:Y:S02]  /*8250*/  IMAD.MOV.U32 R9, RZ, RZ, R13 ;  /* 0x000000ffff097224 */ /* 0x000fe400078e000d */
[----:B------:R-:W-:Y:S01]  /*8260*/  IMAD R13, R10, UR4, R3 ;  /* 0x000000040a0d7c24 */ /* 0x000fe2000f8e0203 */
[----:B------:R-:W-:Y:S01]  /*8270*/  MOV R10, RZ ;  /* 0x000000ff000a7202 */ /* 0x000fe20000000f00 */
[----:B------:R-:W-:Y:S01]  /*8280*/  IMAD R9, R9, R8, RZ ;  /* 0x0000000809097224 */ /* 0x000fe200078e02ff */
[----:B--2---:R-:W0:Y:S02]  /*8290*/  MUFU.RCP R18, R18 ;  /* 0x0000001200127308 */ /* 0x004e240000001000 */
[----:B------:R-:W-:Y:S01]  /*82a0*/  IABS R15, R13 ;  /* 0x0000000d000f7213 */ /* 0x000fe20000000000 */
[----:B------:R-:W-:Y:S01]  /*82b0*/  IMAD.HI.U32 R10, R11, R9, R10 ;  /* 0x000000090b0a7227 */ /* 0x000fe200078e000a */
[----:B------:R-:W-:-:S05]  /*82c0*/  IADD3 R9, PT, PT, R19, 0xffffffe, RZ ;  /* 0x0ffffffe13097810 */ /* 0x000fca0007ffe0ff */
[----:B------:R-:W-:Y:S01]  /*82d0*/  IMAD.HI.U32 R16, R10, R15, RZ ;  /* 0x0000000f0a107227 */ /* 0x000fe200078e00ff */
[----:B------:R-:W1:Y:S03]  /*82e0*/  F2I.FTZ.U32.TRUNC.NTZ R9, R9 ;  /* 0x0000000900097305 */ /* 0x000e66000021f000 */
[----:B------:R-:W-:Y:S02]  /*82f0*/  IMAD R17, R16, R17, R15 ;  /* 0x0000001110117224 */ /* 0x000fe400078e020f */
[----:B0-----:R-:W-:-:S03]  /*8300*/  VIADD R10, R18, 0xffffffe ;  /* 0x0ffffffe120a7836 */ /* 0x001fc60000000000 */
[----:B------:R-:W-:Y:S01]  /*8310*/  ISETP.GT.U32.AND P1, PT, R8, R17, PT ;  /* 0x000000110800720c */ /* 0x000fe20003f24070 */
[----:B------:R0:W2:Y:S02]  /*8320*/  F2I.FTZ.U32.TRUNC.NTZ R11, R10 ;  /* 0x0000000a000b7305 */ /* 0x0000a4000021f000 */
[----:B0-----:R-:W-:-:S10]  /*8330*/  HFMA2 R10, -RZ, RZ, 0, 0 ;  /* 0x00000000ff0a7431 */ /* 0x001fd400000001ff */
[-C--:B------:R-:W-:Y:S02]  /*8340*/  @!P1 IADD3 R17, PT, PT, R17, -R8.reuse, RZ ;  /* 0x8000000811119210 */ /* 0x080fe40007ffe0ff */
[----:B------:R-:W-:Y:S02]  /*8350*/  @!P1 IADD3 R16, PT, PT, R16, 0x1, RZ ;  /* 0x0000000110109810 */ /* 0x000fe40007ffe0ff */
[----:B------:R-:W-:Y:S01]  /*8360*/  ISETP.GE.U32.AND P0, PT, R17, R8, PT ;  /* 0x000000081100720c */ /* 0x000fe20003f06070 */
[----:B-1----:R-:W-:Y:S01]  /*8370*/  IMAD.MOV R17, RZ, RZ, -R9 ;  /* 0x000000ffff117224 */ /* 0x002fe200078e0a09 */
[----:B------:R-:W-:Y:S02]  /*8380*/  LOP3.LUT R8, R13, R0, RZ, 0x3c, !PT ;  /* 0x000000000d087212 */ /* 0x000fe400078e3cff */
[----:B------:R-:W-:Y:S01]  /*8390*/  ISETP.NE.AND P1, PT, R0, RZ, PT ;  /* 0x000000ff0000720c */ /* 0x000fe20003f25270 */
[----:B------:R-:W-:Y:S01]  /*83a0*/  IMAD R17, R17, R14, RZ ;  /* 0x0000000e11117224 */ /* 0x000fe200078e02ff */
[----:B------:R-:W-:Y:S01]  /*83b0*/  ISETP.GE.AND P2, PT, R8, RZ, PT ;  /* 0x000000ff0800720c */ /* 0x000fe20003f46270 */
[----:B------:R-:W-:Y:S01]  /*83c0*/  IMAD.MOV.U32 R8, RZ, RZ, RZ ;  /* 0x000000ffff087224 */ /* 0x000fe200078e00ff */
[----:B--2---:R-:W-:-:S03]  /*83d0*/  IADD3 R19, PT, PT, RZ, -R11, RZ ;  /* 0x8000000bff137210 */ /* 0x004fc60007ffe0ff */
[----:B------:R-:W-:Y:S01]  /*83e0*/  IMAD.HI.U32 R18, R9, R17, R8 ;  /* 0x0000001109127227 */ /* 0x000fe200078e0008 */
[----:B------:R-:W-:Y:S02]  /*83f0*/  IABS R8, R2 ;  /* 0x0000000200087213 */ /* 0x000fe40000000000 */
[----:B------:R-:W-:Y:S01]  /*8400*/  IABS R17, R5 ;  /* 0x0000000500117213 */ /* 0x000fe20000000000 */
[----:B------:R-:W-:Y:S02]  /*8410*/  @P0 VIADD R16, R16, 0x1 ;  /* 0x0000000110100836 */ /* 0x000fe40000000000 */
[----:B------:R-:W-:Y:S02]  /*8420*/  IMAD R9, R19, R4, RZ ;  /* 0x0000000413097224 */ /* 0x000fe400078e02ff */
[----:B------:R-:W-:Y:S01]  /*8430*/  IMAD.MOV R19, RZ, RZ, -R8 ;  /* 0x000000ffff137224 */ /* 0x000fe200078e0a08 */
[----:B------:R-:W-:Y:S01]  /*8440*/  @!P2 IADD3 R16, PT, PT, -R16, RZ, RZ ;  /* 0x000000ff1010a210 */ /* 0x000fe20007ffe1ff */
[----:B------:R-:W-:Y:S01]  /*8450*/  IMAD.HI.U32 R8, R11, R9, R10 ;  /* 0x000000090b087227 */ /* 0x000fe200078e000a */
[----:B------:R-:W-:-:S02]  /*8460*/  @!P1 LOP3.LUT R16, RZ, R0, RZ, 0x33, !PT ;  /* 0x00000000ff109212 */ /* 0x000fc400078e33ff */
[----:B------:R-:W-:Y:S01]  /*8470*/  MOV R11, R19 ;  /* 0x00000013000b7202 */ /* 0x000fe20000000f00 */
[----:B------:R-:W-:Y:S01]  /*8480*/  IMAD.HI.U32 R10, R18, R15, RZ ;  /* 0x0000000f120a7227 */ /* 0x000fe200078e00ff */
[----:B------:R-:W-:-:S03]  /*8490*/  IABS R9, R16 ;  /* 0x0000001000097213 */ /* 0x000fc60000000000 */
[----:B------:R-:W-:Y:S02]  /*84a0*/  IMAD.MOV R17, RZ, RZ, -R17 ;  /* 0x000000ffff117224 */ /* 0x000fe400078e0a11 */
        /* <DEDUP_REMOVED lines=54> */
.L_x_22:
[----:B------:R-:W-:-:S13]  /*8810*/  ISETP.LE.AND P0, PT, RZ, UR5, PT ;  /* 0x00000005ff007c0c */ /* 0x000fda000bf03270 */
[----:B------:R-:W-:Y:S05]  /*8820*/  @!P0 EXIT ;  /* 0x000000000000894d */ /* 0x000fea0003800000 */
[----:B------:R-:W2:Y:S01]  /*8830*/  LDCU UR6, c[0x0][0x398] ;  /* 0x00007300ff0677ac */ /* 0x000ea20008000800 */
[C---:B------:R-:W-:Y:S01]  /*8840*/  IADD3 R0, PT, PT, R6.reuse, -0x2, RZ ;  /* 0xfffffffe06007810 */ /* 0x040fe20007ffe0ff */
[----:B-1----:R-:W-:Y:S01]  /*8850*/  VIADD R5, R7, 0xfffffffe ;  /* 0xfffffffe07057836 */ /* 0x002fe20000000000 */
[----:B------:R-:W-:Y:S01]  /*8860*/  UISETP.NE.AND UP0, UPT, UR5, URZ, UPT ;  /* 0x000000ff0500728c */ /* 0x000fe2000bf05270 */
[----:B------:R-:W-:Y:S01]  /*8870*/  IMAD R2, R6, R7, RZ ;  /* 0x0000000706027224 */ /* 0x000fe200078e02ff */
[----:B------:R-:W-:Y:S01]  /*8880*/  UMOV UR4, URZ ;  /* 0x000000ff00047c82 */ /* 0x000fe20008000000 */
[----:B------:R-:W-:Y:S01]  /*8890*/  IMAD R4, R0, R5, RZ ;  /* 0x0000000500047224 */ /* 0x000fe200078e02ff */
[----:B--2---:R-:W-:-:S05]  /*88a0*/  IADD3 R3, PT, PT, R3, UR6, RZ ;  /* 0x0000000603037c10 */ /* 0x004fca000fffe0ff */
[----:B------:R-:W-:Y:S05]  /*88b0*/  BRA.U !UP0, `(.L_x_25) ;  /* 0x0000001508b87547 */ /* 0x000fea000b800000 */
[----:B------:R-:W-:Y:S01]  /*88c0*/  IABS R8, R0 ;  /* 0x0000000000087213 */ /* 0x000fe20000000000 */
[----:B0-----:R-:W0:Y:S01]  /*88d0*/  S2R R19, SR_TID.Z ;  /* 0x0000000000137919 */ /* 0x001e220000002300 */
[----:B------:R-:W-:Y:S01]  /*88e0*/  IABS R25, R5 ;  /* 0x0000000500197213 */ /* 0x000fe20000000000 */
[----:B------:R-:W-:Y:S01]  /*88f0*/  UIADD3 UR4, UPT, UPT, UR15, UR13, URZ ;  /* 0x0000000d0f047290 */ /* 0x000fe2000fffe0ff */
[----:B------:R-:W1:Y:S01]  /*8900*/  I2F.RP R9, R8 ;  /* 0x0000000800097306 */ /* 0x000e620000209400 */
[----:B------:R-:W-:Y:S02]  /*8910*/  IABS R10, R4 ;  /* 0x00000004000a7213 */ /* 0x000fe40000000000 */
[-C--:B------:R-:W-:Y:S01]  /*8920*/  IABS R13, R0.reuse ;  /* 0x00000000000d7213 */ /* 0x080fe20000000000 */
[----:B------:R-:W-:Y:S01]  /*8930*/  UIMAD UR4, UR4, UR10, UR14 ;  /* 0x0000000a040472a4 */ /* 0x000fe2000f8e020e */
[----:B------:R-:W-:Y:S02]  /*8940*/  IABS R20, R3 ;  /* 0x0000000300147213 */ /* 0x000fe40000000000 */
[----:B------:R-:W-:Y:S01]  /*8950*/  IADD3 R21, PT, PT, RZ, -R13, RZ ;  /* 0x8000000dff157210 */ /* 0x000fe20007ffe0ff */
[----:B------:R-:W2:Y:S01]  /*8960*/  I2F.RP R16, R25 ;  /* 0x0000001900107306 */ /* 0x000ea20000209400 */
[----:B------:R-:W-:Y:S01]  /*8970*/  UIMAD UR4, UR4, UR7, UR16 ;  /* 0x00000007040472a4 */ /* 0x000fe2000f8e0210 */
[----:B------:R-:W-:-:S02]  /*8980*/  LOP3.LUT R22, RZ, R0, RZ, 0x33, !PT ;  /* 0x00000000ff167212 */ /* 0x000fc400078e33ff */
[----:B------:R-:W-:-:S04]  /*8990*/  LOP3.LUT R24, RZ, R4, RZ, 0x33, !PT ;  /* 0x00000004ff187212 */ /* 0x000fc800078e33ff */
[----:B-1----:R-:W1:Y:S08]  /*89a0*/  MUFU.RCP R9, R9 ;  /* 0x0000000900097308 */ /* 0x002e700000001000 */
[----:B------:R-:W3:Y:S08]  /*89b0*/  I2F.RP R18, R10 ;  /* 0x0000000a00127306 */ /* 0x000ef00000209400 */
[----:B--2---:R-:W2:Y:S01]  /*89c0*/  MUFU.RCP R16, R16 ;  /* 0x0000001000107308 */ /* 0x004ea20000001000 */
[----:B-1----:R-:W-:-:S07]  /*89d0*/  VIADD R14, R9, 0xffffffe ;  /* 0x0ffffffe090e7836 */ /* 0x002fce0000000000 */
[----:B------:R1:W4:Y:S08]  /*89e0*/  F2I.FTZ.U32.TRUNC.NTZ R15, R14 ;  /* 0x0000000e000f7305 */ /* 0x000330000021f000 */
[----:B---3--:R-:W3:Y:S01]  /*89f0*/  MUFU.RCP R18, R18 ;  /* 0x0000001200127308 */ /* 0x008ee20000001000 */
[----:B-1----:R-:W-:Y:S02]  /*8a00*/  IMAD.MOV.U32 R14, RZ, RZ, RZ ;  /* 0x000000ffff0e7224 */ /* 0x002fe400078e00ff */
[----:B--2---:R-:W-:Y:S01]  /*8a10*/  VIADD R17, R16, 0xffffffe ;  /* 0x0ffffffe10117836 */ /* 0x004fe20000000000 */
[----:B------:R-:W-:-:S02]  /*8a20*/  LOP3.LUT R16, R3, R0, RZ, 0x3c, !PT ;  /* 0x0000000003107212 */ /* 0x000fc400078e3cff */
[----:B----4-:R-:W-:-:S03]  /*8a30*/  IADD3 R11, PT, PT, RZ, -R15, RZ ;  /* 0x8000000fff0b7210 */ /* 0x010fc60007ffe0ff */
[----:B------:R-:W1:Y:S01]  /*8a40*/  F2I.FTZ.U32.TRUNC.NTZ R17, R17 ;  /* 0x0000001100117305 */ /* 0x000e62000021f000 */
[----:B------:R-:W-:Y:S01]  /*8a50*/  ISETP.GE.AND P2, PT, R16, RZ, PT ;  /* 0x000000ff1000720c */ /* 0x000fe20003f46270 */
[----:B------:R-:W-:Y:S02]  /*8a60*/  IMAD R9, R11, R8, RZ ;  /* 0x000000080b097224 */ /* 0x000fe400078e02ff */
[----:B------:R-:W2:Y:S02]  /*8a70*/  S2R R11, SR_TID.Y ;  /* 0x00000000000b7919 */ /* 0x000ea40000002200 */
[----:B------:R-:W-:Y:S01]  /*8a80*/  IMAD.HI.U32 R9, R15, R9, R14 ;  /* 0x000000090f097227 */ /* 0x000fe200078e000e */
[----:B---3--:R-:W-:Y:S01]  /*8a90*/  IADD3 R15, PT, PT, R18, 0xffffffe, RZ ;  /* 0x0ffffffe120f7810 */ /* 0x008fe20007ffe0ff */
[----:B------:R-:W3:Y:S02]  /*8aa0*/  S2R R14, SR_TID.X ;  /* 0x00000000000e7919 */ /* 0x000ee40000002100 */
[----:B0-----:R-:W-:-:S02]  /*8ab0*/  IMAD R18, R12, UR4, R19 ;  /* 0x000000040c127c24 */ /* 0x001fc4000f8e0213 */
[----:B------:R-:W-:Y:S01]  /*8ac0*/  IMAD.HI.U32 R13, R9, R20, RZ ;  /* 0x00000014090d7227 */ /* 0x000fe200078e00ff */
[----:B------:R-:W0:Y:S03]  /*8ad0*/  F2I.FTZ.U32.TRUNC.NTZ R15, R15 ;  /* 0x0000000f000f7305 */ /* 0x000e26000021f000 */
[----:B------:R-:W-:Y:S02]  /*8ae0*/  IMAD R21, R13, R21, R20 ;  /* 0x000000150d157224 */ /* 0x000fe400078e0214 */
[----:B-1----:R-:W-:-:S03]  /*8af0*/  IMAD.MOV R16, RZ, RZ, -R17 ;  /* 0x000000ffff107224 */ /* 0x002fc600078e0a11 */
[----:B------:R-:W-:-:S13]  /*8b00*/  ISETP.GT.U32.AND P1, PT, R8, R21, PT ;  /* 0x000000150800720c */ /* 0x000fda0003f24070 */
[----:B------:R-:W-:Y:S01]  /*8b10*/  @!P1 IMAD.IADD R21, R21, 0x1, -R8 ;  /* 0x0000000115159824 */ /* 0x000fe200078e0a08 */
[----:B------:R-:W-:Y:S01]  /*8b20*/  @!P1 IADD3 R13, PT, PT, R13, 0x1, RZ ;  /* 0x000000010d0d9810 */ /* 0x000fe20007ffe0ff */
[----:B--2---:R-:W-:Y:S01]  /*8b30*/  IMAD R11, R18, UR12, R11 ;  /* 0x0000000c120b7c24 */ /* 0x004fe2000f8e020b */
[----:B------:R-:W-:Y:S02]  /*8b40*/  ISETP.NE.AND P1, PT, R0, RZ, PT ;  /* 0x000000ff0000720c */ /* 0x000fe40003f25270 */
[----:B------:R-:W-:Y:S01]  /*8b50*/  ISETP.GE.U32.AND P0, PT, R21, R8, PT ;  /* 0x000000081500720c */ /* 0x000fe20003f06070 */
[----:B0-----:R-:W-:Y:S01]  /*8b60*/  IMAD.MOV R21, RZ, RZ, -R15 ;  /* 0x000000ffff157224 */ /* 0x001fe200078e0a0f */
[----:B---3--:R-:W-:-:S03]  /*8b70*/  IADD3 R14, PT, PT, R14, UR6, RZ ;  /* 0x000000060e0e7c10 */ /* 0x008fc6000fffe0ff */
[----:B------:R-:W-:Y:S02]  /*8b80*/  IMAD R21, R21, R10, RZ ;  /* 0x0000000a15157224 */ /* 0x000fe400078e02ff */
[----:B------:R-:W-:Y:S01]  /*8b90*/  IMAD R11, R11, UR11, R14 ;  /* 0x0000000b0b0b7c24 */ /* 0x000fe2000f8e020e */
[----:B------:R-:W-:Y:S01]  /*8ba0*/  MOV R14, R16 ;  /* 0x00000010000e7202 */ /* 0x000fe20000000f00 */
[----:B------:R-:W-:-:S04]  /*8bb0*/  HFMA2 R16, -RZ, RZ, 0, 0 ;  /* 0x00000000ff107431 */ /* 0x000fc800000001ff */
[----:B------:R-:W-:Y:S02]  /*8bc0*/  @P0 VIADD R13, R13, 0x1 ;  /* 0x000000010d0d0836 */ /* 0x000fe40000000000 */
[----:B------:R-:W-:Y:S01]  /*8bd0*/  IMAD R19, R14, R25, RZ ;  /* 0x000000190e137224 */ /* 0x000fe200078e02ff */
[----:B------:R-:W-:Y:S01]  /*8be0*/  MOV R14, RZ ;  /* 0x000000ff000e7202 */ /* 0x000fe20000000f00 */
[----:B------:R-:W-:Y:S02]  /*8bf0*/  @!P2 IMAD.MOV R13, RZ, RZ, -R13 ;  /* 0x000000ffff0da224 */ /* 0x000fe400078e0a0d */
[----:B------:R-:W-:Y:S01]  /*8c00*/  IMAD.HI.U32 R18, R17, R19, R16 ;  /* 0x0000001311127227 */ /* 0x000fe200078e0010 */
[----:B------:R-:W-:Y:S02]  /*8c10*/  IABS R16, R4 ;  /* 0x0000000400107213 */ /* 0x000fe40000000000 */
[----:B------:R-:W-:Y:S01]  /*8c20*/  SEL R13, R22, R13, !P1 ;  /* 0x0000000d160d7207 */ /* 0x000fe20004800000 */
[----:B------:R-:W-:Y:S01]  /*8c30*/  IMAD.HI.U32 R15, R15, R21, R14 ;  /* 0x000000150f0f7227 */ /* 0x000fe200078e000e */
[----:B------:R-:W-:-:S02]  /*8c40*/  IABS R14, R5 ;  /* 0x00000005000e7213 */ /* 0x000fc40000000000 */
[----:B------:R-:W-:Y:S01]  /*8c50*/  IABS R22, R13 ;  /* 0x0000000d00167213 */ /* 0x000fe20000000000 */
[----:B------:R-:W-:Y:S01]  /*8c60*/  IMAD.MOV R19, RZ, RZ, -R16 ;  /* 0x000000ffff137224 */ /* 0x000fe200078e0a10 */
[----:B------:R-:W-:Y:S01]  /*8c70*/  IADD3 R23, PT, PT, RZ, -R14, RZ ;  /* 0x8000000eff177210 */ /* 0x000fe20007ffe0ff */
[----:B------:R-:W-:Y:S01]  /*8c80*/  IMAD.HI.U32 R16, R15, R20, RZ ;  /* 0x000000140f107227 */ /* 0x000fe200078e00ff */
[----:B------:R-:W-:Y:S02]  /*8c90*/  IABS R17, R0 ;  /* 0x0000000000117213 */ /* 0x000fe40000000000 */
[----:B------:R-:W-:Y:S01]  /*8ca0*/  IABS R14, R11 ;  /* 0x0000000b000e7213 */ /* 0x000fe20000000000 */
[----:B------:R-:W-:Y:S01]  /*8cb0*/  IMAD R27, R16, R19, R20 ;  /* 0x00000013101b7224 */ /* 0x000fe200078e0214 */
[C---:B------:R-:W-:Y:S01]  /*8cc0*/  ISETP.GE.AND P4, PT, R13.reuse, RZ, PT ;  /* 0x000000ff0d00720c */ /* 0x040fe20003f86270 */
[----:B------:R-:W-:Y:S01]  /*8cd0*/  IMAD.HI.U32 R21, R18, R22, RZ ;  /* 0x0000001612157227 */ /* 0x000fe200078e00ff */
[----:B------:R-:W-:-:S02]  /*8ce0*/  IADD3 R13, PT, PT, -R13, RZ, RZ ;  /* 0x000000ff0d0d7210 */ /* 0x000fc40007ffe1ff */
[----:B------:R-:W-:Y:S01]  /*8cf0*/  ISETP.GT.U32.AND P3, PT, R10, R27, PT ;  /* 0x0000001b0a00720c */ /* 0x000fe20003f64070 */
[----:B------:R-:W-:Y:S01]  /*8d00*/  IMAD R20, R21, R23, R22 ;  /* 0x0000001715147224 */ /* 0x000fe200078e0216 */
[----:B------:R-:W-:Y:S01]  /*8d10*/  LOP3.LUT R21, R3, R4, RZ, 0x3c, !PT ;  /* 0x0000000403157212 */ /* 0x000fe200078e3cff */
[----:B------:R-:W-:Y:S01]  /*8d20*/  IMAD.MOV R17, RZ, RZ, -R17 ;  /* 0x000000ffff117224 */ /* 0x000fe200078e0a11 */
[----:B------:R-:W-:Y:S01]  /*8d30*/  IABS R22, R0 ;  /* 0x0000000000167213 */ /* 0x000fe20000000000 */
[----:B------:R-:W-:Y:S01]  /*8d40*/  IMAD.HI.U32 R23, R9, R14, RZ ;  /* 0x0000000e09177227 */ /* 0x000fe200078e00ff */
[----:B------:R-:W-:-:S03]  /*8d50*/  ISETP.GT.U32.AND P2, PT, R25, R20, PT ;  /* 0x000000141900720c */ /* 0x000fc60003f44070 */
[----:B------:R-:W-:-:S04]  /*8d60*/  IMAD R17, R23, R17, R14 ;  /* 0x0000001117117224 */ /* 0x000fc800078e020e */
[-C--:B------:R-:W-:Y:S01]  /*8d70*/  @!P3 IADD3 R27, PT, PT, R27, -R10.reuse, RZ ;  /* 0x8000000a1b1bb210 */ /* 0x080fe20007ffe0ff */
[----:B------:R-:W-:Y:S01]  /*8d80*/  @!P3 VIADD R16, R16, 0x1 ;  /* 0x000000011010b836 */ /* 0x000fe20000000000 */
[----:B------:R-:W-:Y:S02]  /*8d90*/  ISETP.GT.U32.AND P0, PT, R8, R17, PT ;  /* 0x000000110800720c */ /* 0x000fe40003f04070 */
[----:B------:R-:W-:Y:S02]  /*8da0*/  ISETP.GE.U32.AND P5, PT, R27, R10, PT ;  /* 0x0000000a1b00720c */ /* 0x000fe40003fa6070 */
[----:B------:R-:W-:Y:S01]  /*8db0*/  @!P2 IMAD.IADD R20, R20, 0x1, -R25 ;  /* 0x000000011414a824 */ /* 0x000fe200078e0a19 */
[----:B------:R-:W-:Y:S02]  /*8dc0*/  ISETP.GE.AND P3, PT, R21, RZ, PT ;  /* 0x000000ff1500720c */ /* 0x000fe40003f66270 */
[----:B------:R-:W-:Y:S02]  /*8dd0*/  LOP3.LUT R21, RZ, R5, RZ, 0x33, !PT ;  /* 0x00000005ff157212 */ /* 0x000fe400078e33ff */
[----:B------:R-:W-:-:S04]  /*8de0*/  ISETP.GT.U32.AND P6, PT, R25, R20, PT ;  /* 0x000000141900720c */ /* 0x000fc80003fc4070 */
[----:B------:R-:W-:Y:S01]  /*8df0*/  @!P0 IADD3 R17, PT, PT, R17, -R22, RZ ;  /* 0x8000001611118210 */ /* 0x000fe20007ffe0ff */
[----:B------:R-:W-:Y:S01]  /*8e00*/  IMAD.HI.U32 R22, R15, R14, RZ ;  /* 0x0000000e0f167227 */ /* 0x000fe200078e00ff */
[----:B------:R-:W-:Y:S02]  /*8e10*/  @P5 IADD3 R16, PT, PT, R16, 0x1, RZ ;  /* 0x0000000110105810 */ /* 0x000fe40007ffe0ff */
[----:B------:R-:W-:Y:S01]  /*8e20*/  ISETP.GE.U32.AND P2, PT, R17, R8, PT ;  /* 0x000000081100720c */ /* 0x000fe20003f46070 */
[----:B------:R-:W-:Y:S01]  /*8e30*/  IMAD R19, R22, R19, R14 ;  /* 0x0000001316137224 */ /* 0x000fe200078e020e */
[----:B------:R-:W-:Y:S01]  /*8e40*/  LOP3.LUT R17, R11, R0, RZ, 0x3c, !PT ;  /* 0x000000000b117212 */ /* 0x000fe200078e3cff */
[----:B------:R-:W-:Y:S01]  /*8e50*/  IMAD R14, R0, R13, R3 ;  /* 0x0000000d000e7224 */ /* 0x000fe200078e0203 */
[----:B------:R-:W-:Y:S01]  /*8e60*/  @!P0 IADD3 R23, PT, PT, R23, 0x1, RZ ;  /* 0x0000000117178810 */ /* 0x000fe20007ffe0ff */
[----:B------:R-:W-:Y:S01]  /*8e70*/  @!P6 IMAD.IADD R20, R20, 0x1, -R25 ;  /* 0x000000011414e824 */ /* 0x000fe200078e0a19 */
[----:B------:R-:W-:-:S02]  /*8e80*/  ISETP.GE.AND P5, PT, R17, RZ, PT ;  /* 0x000000ff1100720c */ /* 0x000fc40003fa6270 */
[----:B------:R-:W-:Y:S01]  /*8e90*/  @!P3 IADD3 R16, PT, PT, -R16, RZ, RZ ;  /* 0x000000ff1010b210 */ /* 0x000fe20007ffe1ff */
[----:B------:R-:W-:Y:S01]  /*8ea0*/  @!P4 IMAD.MOV R20, RZ, RZ, -R20 ;  /* 0x000000ffff14c224 */ /* 0x000fe200078e0a14 */
[----:B------:R-:W-:Y:S02]  /*8eb0*/  ISETP.NE.AND P0, PT, R4, RZ, PT ;  /* 0x000000ff0400720c */ /* 0x000fe40003f05270 */
[----:B------:R-:W-:Y:S01]  /*8ec0*/  ISETP.NE.AND P6, PT, R5, RZ, PT ;  /* 0x000000ff0500720c */ /* 0x000fe20003fc5270 */
[----:B------:R-:W-:Y:S01]  /*8ed0*/  @P2 VIADD R23, R23, 0x1 ;  /* 0x0000000117172836 */ /* 0x000fe20000000000 */
[----:B------:R-:W-:Y:S02]  /*8ee0*/  SEL R26, R24, R16, !P0 ;  /* 0x00000010181a7207 */ /* 0x000fe40004000000 */
[----:B------:R-:W0:Y:S01]  /*8ef0*/  LDC.64 R16, c[0x0][0x380] ;  /* 0x0000e000ff107b82 */ /* 0x000e220000000a00 */
[----:B------:R-:W-:Y:S02]  /*8f00*/  SEL R21, R21, R20, !P6 ;  /* 0x0000001415157207 */ /* 0x000fe40007000000 */
[----:B------:R-:W-:Y:S01]  /*8f10*/  @!P5 IADD3 R23, PT, PT, -R23, RZ, RZ ;  /* 0x000000ff1717d210 */ /* 0x000fe20007ffe1ff */
[----:B------:R-:W-:Y:S01]  /*8f20*/  IMAD R26, R26, R7, R7 ;  /* 0x000000071a1a7224 */ /* 0x000fe200078e0207 */
[----:B------:R-:W-:-:S02]  /*8f30*/  LOP3.LUT R20, RZ, R0, RZ, 0x33, !PT ;  /* 0x00000000ff147212 */ /* 0x000fc400078e33ff */
[----:B------:R-:W-:Y:S01]  /*8f40*/  ISETP.GT.U32.AND P3, PT, R10, R19, PT ;  /* 0x000000130a00720c */ /* 0x000fe20003f64070 */
[----:B------:R-:W-:Y:S01]  /*8f50*/  IMAD.IADD R15, R21, 0x1, R26 ;  /* 0x00000001150f7824 */ /* 0x000fe200078e021a */
[----:B------:R-:W-:Y:S02]  /*8f60*/  SEL R23, R20, R23, !P1 ;  /* 0x0000001714177207 */ /* 0x000fe40004800000 */
[----:B------:R-:W-:Y:S01]  /*8f70*/  IABS R20, R5 ;  /* 0x0000000500147213 */ /* 0x000fe20000000000 */
[----:B------:R-:W-:Y:S01]  /*8f80*/  IMAD R13, R15, R6, R6 ;  /* 0x000000060f0d7224 */ /* 0x000fe200078e0206 */
[----:B------:R-:W-:-:S03]  /*8f90*/  IABS R21, R23 ;  /* 0x0000001700157213 */ /* 0x000fc60000000000 */
[----:B------:R-:W-:Y:S01]  /*8fa0*/  IMAD.MOV R20, RZ, RZ, -R20 ;  /* 0x000000ffff147224 */ /* 0x000fe200078e0a14 */
[----:B------:R-:W-:Y:S02]  /*8fb0*/  MOV R15, R21 ;  /* 0x00000015000f7202 */ /* 0x000fe40000000f00 */
[----:B------:R-:W-:Y:S01]  /*8fc0*/  IADD3 R13, PT, PT, R14, 0x1, R13 ;  /* 0x000000010e0d7810 */ /* 0x000fe20007ffe00d */
[----:B------:R-:W-:Y:S01]  /*8fd0*/  IMAD.MOV.U32 R14, RZ, RZ, R20 ;  /* 0x000000ffff0e7224 */ /* 0x000fe200078e0014 */
[----:B------:R-:W-:Y:S01]  /*8fe0*/  @!P3 IADD3 R19, PT, PT, R19, -R10, RZ ;  /* 0x8000000a1313b210 */ /* 0x000fe20007ffe0ff */
[----:B------:R-:W-:-:S03]  /*8ff0*/  IMAD.HI.U32 R18, R18, R15, RZ ;  /* 0x0000000f12127227 */ /* 0x000fc600078e00ff */
[----:B------:R-:W-:Y:S01]  /*9000*/  ISETP.GE.U32.AND P1, PT, R19, R10, PT ;  /* 0x0000000a1300720c */ /* 0x000fe20003f26070 */
[----:B0-----:R-:W-:-:S04]  /*9010*/  IMAD.WIDE R26, R13, 0x8, R16 ;  /* 0x000000080d1a7825 */ /* 0x001fc800078e0210 */
[----:B------:R-:W-:Y:S02]  /*9020*/  IMAD R10, R18, R14, R15 ;  /* 0x0000000e120a7224 */ /* 0x000fe400078e020f */
[----:B------:R-:W2:Y:S04]  /*9030*/  LDG.E.64 R18, desc[UR8][R26.64+0x8] ;  /* 0x000008081a127981 */ /* 0x000ea8000c1e1b00 */
[----:B------:R-:W2:Y:S01]  /*9040*/  LDG.E.64 R14, desc[UR8][R26.64+-0x8] ;  /* 0xfffff8081a0e7981 */ /* 0x000ea2000c1e1b00 */
[----:B------:R-:W-:-:S05]  /*9050*/  IMAD.WIDE R28, R6, 0x8, R26 ;  /* 0x00000008061c7825 */ /* 0x000fca00078e021a */
[----:B------:R0:W3:Y:S01]  /*9060*/  LDG.E.64 R20, desc[UR8][R28.64] ;  /* 0x000000081c147981 */ /* 0x0000e2000c1e1b00 */
[----:B--2---:R-:W-:Y:S01]  /*9070*/  DADD R14, R18, R14 ;  /* 0x00000000120e7229 */ /* 0x004fe2000000000e */
[----:B------:R-:W-:-:S04]  /*9080*/  IMAD.IADD R19, R13, 0x1, -R6 ;  /* 0x000000010d137824 */ /* 0x000fc800078e0a06 */
[----:B0-----:R-:W-:-:S05]  /*9090*/  IMAD.WIDE R28, R19, 0x8, R16 ;  /* 0x00000008131c7825 */ /* 0x001fca00078e0210 */
[----:B------:R-:W2:Y:S01]  /*90a0*/  LDG.E.64 R18, desc[UR8][R28.64] ;  /* 0x000000081c127981 */ /* 0x000ea2000c1e1b00 */
[----:B---3--:R-:W-:Y:S01]  /*90b0*/  DADD R20, R14, R20 ;  /* 0x000000000e147229 */ /* 0x008fe20000000014 */
[C---:B------:R-:W-:Y:S01]  /*90c0*/  IMAD.WIDE R14, R2.reuse, 0x8, R26 ;  /* 0x00000008020e7825 */ /* 0x040fe200078e021a */
[----:B------:R-:W-:-:S05]  /*90d0*/  IADD3 R27, PT, PT, -R2, R13, RZ ;  /* 0x0000000d021b7210 */ /* 0x000fca0007ffe1ff */
[----:B------:R-:W3:Y:S01]  /*90e0*/  LDG.E.64 R14, desc[UR8][R14.64] ;  /* 0x000000080e0e7981 */ /* 0x000ee2000c1e1b00 */
[----:B------:R-:W-:Y:S02]  /*90f0*/  ISETP.GT.U32.AND P2, PT, R25, R10, PT ;  /* 0x0000000a1900720c */ /* 0x000fe40003f44070 */
[----:B------:R-:W-:Y:S02]  /*9100*/  LOP3.LUT R26, R11, R4, RZ, 0x3c, !PT ;  /* 0x000000040b1a7212 */ /* 0x000fe400078e3cff */
[----:B------:R-:W-:Y:S02]  /*9110*/  @!P3 IADD3 R22, PT, PT, R22, 0x1, RZ ;  /* 0x000000011616b810 */ /* 0x000fe40007ffe0ff */
[----:B------:R-:W-:-:S07]  /*9120*/  ISETP.GE.AND P4, PT, R26, RZ, PT ;  /* 0x000000ff1a00720c */ /* 0x000fce0003f86270 */
[----:B------:R-:W-:Y:S01]  /*9130*/  @!P2 IMAD.IADD R10, R10, 0x1, -R25 ;  /* 0x000000010a0aa824 */ /* 0x000fe200078e0a19 */
[----:B--2---:R-:W-:Y:S01]  /*9140*/  DADD R18, R20, R18 ;  /* 0x0000000014127229 */ /* 0x004fe20000000012 */
[----:B------:R-:W-:-:S06]  /*9150*/  IMAD.WIDE R20, R27, 0x8, R16 ;  /* 0x000000081b147825 */ /* 0x000fcc00078e0210 */
[----:B------:R-:W2:Y:S01]  /*9160*/  LDG.E.64 R20, desc[UR8][R20.64] ;  /* 0x0000000814147981 */ /* 0x000ea2000c1e1b00 */
[----:B------:R-:W-:Y:S01]  /*9170*/  ISETP.GT.U32.AND P2, PT, R25, R10, PT ;  /* 0x0000000a1900720c */ /* 0x000fe20003f44070 */
[----:B------:R-:W-:Y:S01]  /*9180*/  @P1 VIADD R22, R22, 0x1 ;  /* 0x0000000116161836 */ /* 0x000fe20000000000 */
[----:B------:R-:W-:-:S03]  /*9190*/  ISETP.GE.AND P1, PT, R23, RZ, PT ;  /* 0x000000ff1700720c */ /* 0x000fc60003f26270 */
[----:B------:R-:W-:Y:S01]  /*91a0*/  @!P4 IMAD.MOV R22, RZ, RZ, -R22 ;  /* 0x000000ffff16c224 */ /* 0x000fe200078e0a16 */
[----:B---3--:R-:W-:Y:S01]  /*91b0*/  DADD R18, R18, R14 ;  /* 0x0000000012127229 */ /* 0x008fe2000000000e */
[----:B------:R-:W0:Y:S03]  /*91c0*/  LDC.64 R14, c[0x0][0x388] ;  /* 0x0000e200ff0e7b82 */ /* 0x000e260000000a00 */
[----:B------:R-:W-:-:S03]  /*91d0*/  SEL R22, R24, R22, !P0 ;  /* 0x0000001618167207 */ /* 0x000fc60004000000 */
[----:B------:R-:W-:Y:S02]  /*91e0*/  @!P2 IADD3 R10, PT, PT, R10, -R25, RZ ;  /* 0x800000190a0aa210 */ /* 0x000fe40007ffe0ff */
[----:B------:R-:W-:Y:S02]  /*91f0*/  LOP3.LUT R25, RZ, R5, RZ, 0x33, !PT ;  /* 0x00000005ff197212 */ /* 0x000fe400078e33ff */
[----:B------:R-:W-:Y:S01]  /*9200*/  @!P1 IADD3 R10, PT, PT, -R10, RZ, RZ ;  /* 0x000000ff0a0a9210 */ /* 0x000fe20007ffe1ff */
[----:B------:R-:W-:-:S03]  /*9210*/  IMAD R22, R22, R7, R7 ;  /* 0x0000000716167224 */ /* 0x000fc600078e0207 */
[----:B------:R-:W-:Y:S01]  /*9220*/  SEL R25, R25, R10, !P6 ;  /* 0x0000000a19197207 */ /* 0x000fe20007000000 */
[----:B------:R-:W-:-:S03]  /*9230*/  IMAD.MOV R10, RZ, RZ, -R23 ;  /* 0x000000ffff0a7224 */ /* 0x000fc600078e0a17 */
[----:B------:R-:W-:Y:S01]  /*9240*/  IADD3 R23, PT, PT, R25, R22, RZ ;  /* 0x0000001619177210 */ /* 0x000fe20007ffe0ff */
[----:B------:R-:W-:-:S04]  /*9250*/  IMAD R10, R0, R10, R11 ;  /* 0x0000000a000a7224 */ /* 0x000fc800078e020b */
        /* <DEDUP_REMOVED lines=10> */
[----:B------:R-:W2:Y:S01]  /*9300*/  LDG.E.64 R22, desc[UR8][R26.64+-0x8] ;  /* 0xfffff8081a167981 */ /* 0x000ea2000c1e1b00 */
[----:B------:R-:W-:Y:S02]  /*9310*/  IMAD.IADD R13, R29, 0x1, -R6 ;  /* 0x000000011d0d7824 */ /* 0x000fe400078e0a06 */
[----:B0-----:R-:W-:-:S04]  /*9320*/  IMAD.WIDE R18, R6, 0x8, R26 ;  /* 0x0000000806127825 */ /* 0x001fc800078e021a */
[----:B------:R-:W-:Y:S02]  /*9330*/  IMAD.WIDE R20, R13, 0x8, R16 ;  /* 0x000000080d147825 */ /* 0x000fe400078e0210 */
[----:B------:R-:W3:Y:S04]  /*9340*/  LDG.E.64 R18, desc[UR8][R18.64] ;  /* 0x0000000812127981 */ /* 0x000ee8000c1e1b00 */
[----:B------:R-:W4:Y:S01]  /*9350*/  LDG.E.64 R20, desc[UR8][R20.64] ;  /* 0x0000000814147981 */ /* 0x000f22000c1e1b00 */
[----:B------:R-:W-:-:S05]  /*9360*/  IADD3 R13, PT, PT, -R2, R29, RZ ;  /* 0x0000001d020d7210 */ /* 0x000fca0007ffe1ff */
        /* <DEDUP_REMOVED lines=22> */
[C---:B------:R-:W-:Y:S01]  /*94d0*/  IMAD R11, R10.reuse, 0x2, R11 ;  /* 0x000000020a0b7824 */ /* 0x040fe200078e020b */
[----:B------:R-:W-:-:S07]  /*94e0*/  LEA R13, R10, R3, 0x1 ;  /* 0x000000030a0d7211 */ /* 0x000fce00078e08ff */
.L_x_26:
[----:B------:R-:W-:Y:S02]  /*94f0*/  IABS R21, R0 ;  /* 0x0000000000157213 */ /* 0x000fe40000000000 */
[----:B--2---:R-:W-:Y:S02]  /*9500*/  IABS R18, R5 ;  /* 0x0000000500127213 */ /* 0x004fe40000000000 */
[----:B-1----:R-:W0:Y:S01]  /*9510*/  I2F.RP R15, R21 ;  /* 0x00000015000f7306 */ /* 0x002e220000209400 */
        /* <DEDUP_REMOVED lines=13> */
[----:B0-----:R-:W-:Y:S01]  /*95f0*/  VIADD R7, R15, 0xffffffe ;  /* 0x0ffffffe0f077836 */ /* 0x001fe20000000000 */
[----:B------:R-:W-:-:S02]  /*9600*/  @!P1 IADD3 R9, PT, PT, R9, -R21, RZ ;  /* 0x8000001509099210 */ /* 0x000fc40007ffe0ff */
[----:B------:R-:W-:Y:S02]  /*9610*/  @!P1 IADD3 R23, PT, PT, R23, 0x1, RZ ;  /* 0x0000000117179810 */ /* 0x000fe40007ffe0ff */
[----:B------:R-:W-:Y:S01]  /*9620*/  ISETP.GE.U32.AND P0, PT, R9, R8, PT ;  /* 0x000000080900720c */ /* 0x000fe20003f06070 */
[----:B------:R-:W-:Y:S01]  /*9630*/  IMAD.MOV.U32 R8, RZ, RZ, R21 ;  /* 0x000000ffff087224 */ /* 0x000fe200078e0015 */
[----:B--2---:R-:W0:Y:S08]  /*9640*/  MUFU.RCP R6, R6 ;  /* 0x0000000600067308 */ /* 0x004e300000001000 */
[----:B------:R-:W2:Y:S01]  /*9650*/  F2I.FTZ.U32.TRUNC.NTZ R7, R7 ;  /* 0x0000000700077305 */ /* 0x000ea2000021f000 */
[----:B-1----:R-:W-:-:S02]  /*9660*/  VIADD R14, R14, 0xffffffe ;  /* 0x0ffffffe0e0e7836 */ /* 0x002fc40000000000 */
[----:B------:R-:W-:-:S05]  /*9670*/  @P0 VIADD R23, R23, 0x1 ;  /* 0x0000000117170836 */ /* 0x000fca0000000000 */
[----:B------:R1:W3:Y:S01]  /*9680*/  F2I.FTZ.U32.TRUNC.NTZ R15, R14 ;  /* 0x0000000e000f7305 */ /* 0x0002e2000021f000 */
[----:B0-----:R-:W-:Y:S02]  /*9690*/  VIADD R16, R6, 0xffffffe ;  /* 0x0ffffffe06107836 */ /* 0x001fe40000000000 */
[----:B------:R-:W-:Y:S01]  /*96a0*/  IMAD.MOV.U32 R6, RZ, RZ, RZ ;  /* 0x000000ffff067224 */ /* 0x000fe200078e00ff */
[----:B--2---:R-:W-:-:S04]  /*96b0*/  IADD3 R20, PT, PT, RZ, -R7, RZ ;  /* 0x80000007ff147210 */ /* 0x004fc80007ffe0ff */
[----:B------:R-:W0:Y:S01]  /*96c0*/  F2I.FTZ.U32.TRUNC.NTZ R17, R16 ;  /* 0x0000001000117305 */ /* 0x000e22000021f000 */
[----:B-1----:R-:W-:Y:S02]  /*96d0*/  HFMA2 R14, -RZ, RZ, 0, 0 ;  /* 0x00000000ff0e7431 */ /* 0x002fe400000001ff */
[----:B------:R-:W-:Y:S01]  /*96e0*/  IMAD R27, R20, R21, RZ ;  /* 0x00000015141b7224 */ /* 0x000fe200078e02ff */
[----:B------:R-:W-:Y:S02]  /*96f0*/  MOV R20, R24 ;  /* 0x0000001800147202 */ /* 0x000fe40000000f00 */
[-C--:B------:R-:W-:Y:S01]  /*9700*/  LOP3.LUT R24, RZ, R0.reuse, RZ, 0x33, !PT ;  /* 0x00000000ff187212 */ /* 0x080fe200078e33ff */
[----:B------:R-:W-:Y:S01]  /*9710*/  IMAD.HI.U32 R9, R7, R27, R6 ;  /* 0x0000001b07097227 */ /* 0x000fe200078e0006 */
[----:B------:R-:W-:-:S03]  /*9720*/  LOP3.LUT R7, R13, R0, RZ, 0x3c, !PT ;  /* 0x000000000d077212 */ /* 0x000fc600078e3cff */
[----:B---3--:R-:W-:Y:S01]  /*9730*/  IMAD.MOV R27, RZ, RZ, -R15 ;  /* 0x000000ffff1b7224 */ /* 0x008fe200078e0a0f */
[----:B------:R-:W-:Y:S01]  /*9740*/  ISETP.GE.AND P3, PT, R7, RZ, PT ;  /* 0x000000ff0700720c */ /* 0x000fe20003f66270 */
[----:B------:R-:W-:Y:S01]  /*9750*/  IMAD.HI.U32 R6, R9, R20, RZ ;  /* 0x0000001409067227 */ /* 0x000fe200078e00ff */
[----:B0-----:R-:W-:-:S03]  /*9760*/  IADD3 R16, PT, PT, RZ, -R17, RZ ;  /* 0x80000011ff107210 */ /* 0x001fc60007ffe0ff */
[----:B------:R-:W-:Y:S02]  /*9770*/  IMAD R7, R6, R25, R20 ;  /* 0x0000001906077224 */ /* 0x000fe400078e0214 */
[----:B------:R-:W-:-:S03]  /*9780*/  IMAD R25, R27, R18, RZ ;  /* 0x000000121b197224 */ /* 0x000fc600078e02ff */
[----:B------:R-:W-:Y:S01]  /*9790*/  ISETP.GT.U32.AND P5, PT, R8, R7, PT ;  /* 0x000000070800720c */ /* 0x000fe20003fa4070 */
[----:B------:R-:W-:Y:S01]  /*97a0*/  IMAD.HI.U32 R14, R15, R25, R14 ;  /* 0x000000190f0e7227 */ /* 0x000fe200078e000e */
[----:B------:R-:W-:-:S03]  /*97b0*/  IABS R25, R4 ;  /* 0x0000000400197213 */ /* 0x000fc60000000000 */
[----:B------:R-:W-:Y:S01]  /*97c0*/  IMAD R15, R16, R19, RZ ;  /* 0x00000013100f7224 */ /* 0x000fe200078e02ff */
[----:B------:R-:W-:Y:S01]  /*97d0*/  MOV R16, RZ ;  /* 0x000000ff00107202 */ /* 0x000fe20000000f00 */
[----:B------:R-:W-:-:S04]  /*97e0*/  @!P3 IMAD.MOV R23, RZ, RZ, -R23 ;  /* 0x000000ffff17b224 */ /* 0x000fc800078e0a17 */
[----:B------:R-:W-:Y:S01]  /*97f0*/  IMAD.HI.U32 R17, R17, R15, R16 ;  /* 0x0000000f11117227 */ /* 0x000fe200078e0010 */
[----:B------:R-:W-:Y:S02]  /*9800*/  IABS R15, R5 ;  /* 0x00000005000f7213 */ /* 0x000fe40000000000 */
[----:B------:R-:W-:Y:S01]  /*9810*/  SEL R16, R24, R23, !P2 ;  /* 0x0000001718107207 */ /* 0x000fe20005000000 */
[----:B------:R-:W-:Y:S01]  /*9820*/  @!P5 IMAD.IADD R7, R7, 0x1, -R21 ;  /* 0x000000010707d824 */ /* 0x000fe200078e0a15 */
[----:B------:R-:W-:Y:S01]  /*9830*/  IADD3 R23, PT, PT, RZ, -R25, RZ ;  /* 0x80000019ff177210 */ /* 0x000fe20007ffe0ff */
[----:B------:R-:W-:Y:S01]  /*9840*/  IMAD.MOV R25, RZ, RZ, -R15 ;  /* 0x000000ffff197224 */ /* 0x000fe200078e0a0f */
[----:B------:R-:W-:Y:S01]  /*9850*/  IABS R21, R16 ;  /* 0x0000001000157213 */ /* 0x000fe20000000000 */
[----:B------:R-:W-:Y:S01]  /*9860*/  IMAD.HI.U32 R15, R17, R22, RZ ;  /* 0x00000016110f7227 */ /* 0x000fe200078e00ff */
[----:B------:R-:W-:Y:S02]  /*9870*/  ISETP.GE.U32.AND P0, PT, R7, R8, PT ;  /* 0x000000080700720c */ /* 0x000fe40003f06070 */
[----:B------:R-:W-:Y:S01]  /*9880*/  LOP3.LUT R7, R11, R0, RZ, 0x3c, !PT ;  /* 0x000000000b077212 */ /* 0x000fe200078e3cff */
[----:B------:R-:W-:Y:S01]  /*9890*/  IMAD R22, R15, R23, R22 ;  /* 0x000000170f167224 */ /* 0x000fe200078e0216 */
[----:B------:R-:W-:Y:S01]  /*98a0*/  @!P5 IADD3 R6, PT, PT, R6, 0x1, RZ ;  /* 0x000000010606d810 */ /* 0x000fe20007ffe0ff */
[----:B------:R-:W-:Y:S01]  /*98b0*/  IMAD.HI.U32 R26, R14, R21, RZ ;  /* 0x000000150e1a7227 */ /* 0x000fe200078e00ff */
[----:B------:R-:W-:-:S02]  /*98c0*/  ISETP.GE.AND P4, PT, R7, RZ, PT ;  /* 0x000000ff0700720c */ /* 0x000fc40003f86270 */
[----:B------:R-:W-:Y:S01]  /*98d0*/  ISETP.GT.U32.AND P1, PT, R19, R22, PT ;  /* 0x000000161300720c */ /* 0x000fe20003f24070 */
[----:B------:R-:W-:Y:S01]  /*98e0*/  IMAD R21, R26, R25, R21 ;  /* 0x000000191a157224 */ /* 0x000fe200078e0215 */
[----:B------:R-:W-:Y:S01]  /*98f0*/  LOP3.LUT R26, RZ, R5, RZ, 0x33, !PT ;  /* 0x00000005ff1a7212 */ /* 0x000fe200078e33ff */
[----:B------:R-:W-:-:S03]  /*9900*/  IMAD.HI.U32 R17, R17, R20, RZ ;  /* 0x0000001411117227 */ /* 0x000fc600078e00ff */
[----:B------:R-:W-:Y:S01]  /*9910*/  ISETP.GT.U32.AND P5, PT, R18, R21, PT ;  /* 0x000000151200720c */ /* 0x000fe20003fa4070 */
[----:B------:R-:W-:Y:S02]  /*9920*/  @P0 VIADD R6, R6, 0x1 ;  /* 0x0000000106060836 */ /* 0x000fe40000000000 */
[----:B------:R-:W-:Y:S02]  /*9930*/  IMAD R20, R17, R23, R20 ;  /* 0x0000001711147224 */ /* 0x000fe400078e0214 */
[----:B------:R-:W-:Y:S02]  /*9940*/  @!P4 IMAD.MOV R6, RZ, RZ, -R6 ;  /* 0x000000ffff06c224 */ /* 0x000fe400078e0a06 */
[-C--:B------:R-:W-:Y:S01]  /*9950*/  @!P1 IADD3 R22, PT, PT, R22, -R19.reuse, RZ ;  /* 0x8000001316169210 */ /* 0x080fe20007ffe0ff */
[----:B------:R-:W-:Y:S01]  /*9960*/  @!P1 VIADD R15, R15, 0x1 ;  /* 0x000000010f0f9836 */ /* 0x000fe20000000000 */
[----:B------:R-:W-:Y:S02]  /*9970*/  ISETP.GT.U32.AND P0, PT, R19, R20, PT ;  /* 0x000000141300720c */ /* 0x000fe40003f04070 */
[----:B------:R-:W-:-:S02]  /*9980*/  ISETP.GE.U32.AND P3, PT, R22, R19, PT ;  /* 0x000000131600720c */ /* 0x000fc40003f66070 */
[----:B------:R-:W-:Y:S02]  /*9990*/  LOP3.LUT R22, R13, R4, RZ, 0x3c, !PT ;  /* 0x000000040d167212 */ /* 0x000fe400078e3cff */
[----:B------:R-:W-:Y:S02]  /*99a0*/  @!P5 IADD3 R21, PT, PT, R21, -R18, RZ ;  /* 0x800000121515d210 */ /* 0x000fe40007ffe0ff */
[----:B------:R-:W-:Y:S02]  /*99b0*/  SEL R24, R24, R6, !P2 ;  /* 0x0000000618187207 */ /* 0x000fe40005000000 */
[----:B------:R-:W0:Y:S01]  /*99c0*/  LDC.64 R6, c[0x0][0x390] ;  /* 0x0000e400ff067b82 */ /* 0x000e220000000a00 */
[----:B------:R-:W-:Y:S02]  /*99d0*/  ISETP.GE.AND P4, PT, R22, RZ, PT ;  /* 0x000000ff1600720c */ /* 0x000fe40003f86270 */
[----:B------:R-:W-:Y:S01]  /*99e0*/  ISETP.GT.U32.AND P2, PT, R18, R21, PT ;  /* 0x000000151200720c */ /* 0x000fe20003f44070 */
[----:B------:R-:W-:Y:S01]  /*99f0*/  @!P0 VIADD R17, R17, 0x1 ;  /* 0x0000000111118836 */ /* 0x000fe20000000000 */
[----:B------:R-:W-:Y:S01]  /*9a00*/  ISETP.GE.AND P5, PT, R16, RZ, PT ;  /* 0x000000ff1000720c */ /* 0x000fe20003fa6270 */
[----:B------:R-:W-:Y:S01]  /*9a10*/  @P3 VIADD R15, R15, 0x1 ;  /* 0x000000010f0f3836 */ /* 0x000fe20000000000 */
[----:B------:R-:W-:-:S02]  /*9a20*/  IABS R23, R24 ;  /* 0x0000001800177213 */ /* 0x000fc40000000000 */
[----:B------:R-:W-:Y:S02]  /*9a30*/  @!P0 IADD3 R20, PT, PT, R20, -R19, RZ ;  /* 0x8000001314148210 */ /* 0x000fe40007ffe0ff */
[----:B------:R-:W-:Y:S01]  /*9a40*/  ISETP.NE.AND P1, PT, R4, RZ, PT ;  /* 0x000000ff0400720c */ /* 0x000fe20003f25270 */
[----:B------:R-:W-:Y:S01]  /*9a50*/  IMAD.HI.U32 R14, R14, R23, RZ ;  /* 0x000000170e0e7227 */ /* 0x000fe200078e00ff */
[----:B------:R-:W-:Y:S02]  /*9a60*/  LOP3.LUT R22, RZ, R4, RZ, 0x33, !PT ;  /* 0x00000004ff167212 */ /* 0x000fe400078e33ff */
[----:B------:R-:W-:Y:S01]  /*9a70*/  ISETP.GE.U32.AND P3, PT, R20, R19, PT ;  /* 0x000000131400720c */ /* 0x000fe20003f66070 */
[----:B------:R-:W-:Y:S01]  /*9a80*/  @!P4 IMAD.MOV R15, RZ, RZ, -R15 ;  /* 0x000000ffff0fc224 */ /* 0x000fe200078e0a0f */
[----:B------:R-:W-:Y:S01]  /*9a90*/  @!P2 IADD3 R21, PT, PT, R21, -R18, RZ ;  /* 0x800000121515a210 */ /* 0x000fe20007ffe0ff */
[----:B------:R-:W-:Y:S01]  /*9aa0*/  IMAD R25, R14, R25, R23 ;  /* 0x000000190e197224 */ /* 0x000fe200078e0217 */
[----:B------:R-:W-:-:S02]  /*9ab0*/  ISETP.NE.AND P2, PT, R5, RZ, PT ;  /* 0x000000ff0500720c */ /* 0x000fc40003f45270 */
[----:B------:R-:W-:Y:S02]  /*9ac0*/  SEL R20, R22, R15, !P1 ;  /* 0x0000000f16147207 */ /* 0x000fe40004800000 */
[----:B------:R-:W-:Y:S01]  /*9ad0*/  @!P5 IADD3 R21, PT, PT, -R21, RZ, RZ ;  /* 0x000000ff1515d210 */ /* 0x000fe20007ffe1ff */
[----:B------:R-:W1:Y:S01]  /*9ae0*/  LDC.64 R14, c[0x0][0x380] ;  /* 0x0000e000ff0e7b82 */ /* 0x000e620000000a00 */
[----:B------:R-:W-:Y:S01]  /*9af0*/  ISETP.GT.U32.AND P4, PT, R18, R25, PT ;  /* 0x000000191200720c */ /* 0x000fe20003f84070 */
[----:B0-----:R-:W-:Y:S01]  /*9b00*/  IMAD R20, R20, R7, R7 ;  /* 0x0000000714147224 */ /* 0x001fe200078e0207 */
[----:B------:R-:W-:Y:S01]  /*9b10*/  SEL R19, R26, R21, !P2 ;  /* 0x000000151a137207 */ /* 0x000fe20005000000 */
[----:B------:R-:W-:Y:S01]  /*9b20*/  @P3 VIADD R17, R17, 0x1 ;  /* 0x0000000111113836 */ /* 0x000fe20000000000 */
[----:B------:R-:W-:-:S03]  /*9b30*/  IADD3 R16, PT, PT, -R16, RZ, RZ ;  /* 0x000000ff10107210 */ /* 0x000fc60007ffe1ff */
[----:B------:R-:W-:Y:S01]  /*9b40*/  IMAD.IADD R19, R20, 0x1, R19 ;  /* 0x0000000114137824 */ /* 0x000fe200078e0213 */
[----:B------:R-:W-:Y:S01]  /*9b50*/  LOP3.LUT R20, R11, R4, RZ, 0x3c, !PT ;  /* 0x000000040b147212 */ /* 0x000fe200078e3cff */
[----:B------:R-:W-:Y:S02]  /*9b60*/  IMAD R16, R0, R16, R13 ;  /* 0x0000001000107224 */ /* 0x000fe400078e020d */
[----:B------:R-:W-:Y:S01]  /*9b70*/  IMAD R19, R19, R6, R6 ;  /* 0x0000000613137224 */ /* 0x000fe200078e0206 */
[----:B------:R-:W-:Y:S02]  /*9b80*/  ISETP.GE.AND P5, PT, R20, RZ, PT ;  /* 0x000000ff1400720c */ /* 0x000fe40003fa6270 */
[----:B------:R-:W-:Y:S02]  /*9b90*/  @!P4 IADD3 R25, PT, PT, R25, -R18, RZ ;  /* 0x800000121919c210 */ /* 0x000fe40007ffe0ff */
[----:B------:R-:W-:Y:S02]  /*9ba0*/  IADD3 R23, PT, PT, R16, 0x1, R19 ;  /* 0x0000000110177810 */ /* 0x000fe40007ffe013 */
[----:B------:R-:W-:-:S03]  /*9bb0*/  ISETP.GT.U32.AND P0, PT, R18, R25, PT ;  /* 0x000000191200720c */ /* 0x000fc60003f04070 */
[----:B-1----:R-:W-:-:S04]  /*9bc0*/  IMAD.WIDE R28, R23, 0x8, R14 ;  /* 0x00000008171c7825 */ /* 0x002fc800078e020e */
[----:B------:R-:W-:-:S04]  /*9bd0*/  @!P5 IADD3 R17, PT, PT, -R17, RZ, RZ ;  /* 0x000000ff1111d210 */ /* 0x000fc80007ffe1ff */
[----:B------:R-:W-:Y:S02]  /*9be0*/  SEL R22, R22, R17, !P1 ;  /* 0x0000001116167207 */ /* 0x000fe40004800000 */
[----:B------:R-:W-:Y:S01]  /*9bf0*/  @!P0 IMAD.IADD R25, R25, 0x1, -R18 ;  /* 0x0000000119198824 */ /* 0x000fe200078e0a12 */
        /* <DEDUP_REMOVED lines=17> */
[----:B------:R-:W0:Y:S01]  /*9d10*/  LDC.64 R16, c[0x0][0x388] ;  /* 0x0000e200ff107b82 */ /* 0x000e220000000a00 */
[----:B------:R-:W-:Y:S01]  /*9d20*/  @!P0 IADD3 R25, PT, PT, -R25, RZ, RZ ;  /* 0x000000ff19198210 */ /* 0x000fe20007ffe1ff */
        /* <DEDUP_REMOVED lines=8> */
[----:B------:R-:W-:Y:S01]  /*9db0*/  IADD3 R27, PT, PT, R24, 0x1, R19 ;  /* 0x00000001181b7810 */ /* 0x000fe20007ffe013 */
[----:B0-----:R-:W-:-:S04]  /*9dc0*/  IMAD.WIDE R18, R23, 0x8, R16 ;  /* 0x0000000817127825 */ /* 0x001fc800078e0210 */
        /* <DEDUP_REMOVED lines=8> */
[C---:B------:R-:W-:Y:S01]  /*9e50*/  IMAD.WIDE R28, R2.reuse, 0x8, R24 ;  /* 0x00000008021c7825 */ /* 0x040fe200078e0218 */
[----:B------:R-:W-:-:S05]  /*9e60*/  IADD3 R26, PT, PT, -R2, R27, RZ ;  /* 0x0000001b021a7210 */ /* 0x000fca0007ffe1ff */
[----:B------:R-:W4:Y:S01]  /*9e70*/  LDG.E.64 R28, desc[UR8][R28.64] ;  /* 0x000000081c1c7981 */ /* 0x000f22000c1e1b00 */
[----:B--2---:R-:W-:Y:S01]  /*9e80*/  DADD R22, R22, R20 ;  /* 0x0000000016167229 */ /* 0x004fe20000000014 */
[----:B------:R-:W-:-:S04]  /*9e90*/  IMAD.IADD R21, R27, 0x1, -R6 ;  /* 0x000000011b157824 */ /* 0x000fc800078e0a06 */
[----:B------:R-:W-:-:S06]  /*9ea0*/  IMAD.WIDE R20, R21, 0x8, R14 ;  /* 0x0000000815147825 */ /* 0x000fcc00078e020e */
[----:B------:R-:W2:Y:S01]  /*9eb0*/  LDG.E.64 R20, desc[UR8][R20.64] ;  /* 0x0000000814147981 */ /* 0x000ea2000c1e1b00 */
[----:B------:R-:W-:-:S06]  /*9ec0*/  IMAD.WIDE R14, R26, 0x8, R14 ;  /* 0x000000081a0e7825 */ /* 0x000fcc00078e020e */
[----:B------:R-:W5:Y:S01]  /*9ed0*/  LDG.E.64 R14, desc[UR8][R14.64] ;  /* 0x000000080e0e7981 */ /* 0x000f62000c1e1b00 */
[----:B---3--:R-:W-:Y:S01]  /*9ee0*/  DADD R22, R22, R18 ;  /* 0x0000000016167229 */ /* 0x008fe20000000012 */
[----:B------:R-:W-:Y:S01]  /*9ef0*/  IMAD.WIDE R16, R27, 0x8, R16 ;  /* 0x000000081b107825 */ /* 0x000fe200078e0210 */
[----:B------:R-:W-:-:S04]  /*9f00*/  UIADD3 UR5, UPT, UPT, UR5, 0x2, URZ ;  /* 0x0000000205057890 */ /* 0x000fc8000fffe0ff */
[----:B------:R-:W-:Y:S01]  /*9f10*/  UISETP.NE.AND UP0, UPT, UR5, URZ, UPT ;  /* 0x000000ff0500728c */ /* 0x000fe2000bf05270 */
[C---:B------:R-:W-:Y:S01]  /*9f20*/  IMAD R13, R10.reuse, 0x2, R13 ;  /* 0x000000020a0d7824 */ /* 0x040fe200078e020d */
[----:B------:R-:W-:Y:S01]  /*9f30*/  LEA R11, R10, R11, 0x1 ;  /* 0x0000000b0a0b7211 */ /* 0x000fe200078e08ff */
[----:B--2---:R-:W-:-:S08]  /*9f40*/  DADD R22, R22, R20 ;  /* 0x0000000016167229 */ /* 0x004fd00000000014 */
[----:B----4-:R-:W-:-:S08]  /*9f50*/  DADD R22, R22, R28 ;  /* 0x0000000016167229 */ /* 0x010fd0000000001c */
[----:B-----5:R-:W-:-:S08]  /*9f60*/  DADD R18, R22, R14 ;  /* 0x0000000016127229 */ /* 0x020fd0000000000e */
[----:B------:R-:W-:-:S07]  /*9f70*/  DMUL R18, R18, UR18 ;  /* 0x0000001212127c28 */ /* 0x000fce0008000000 */
[----:B------:R2:W-:Y:S01]  /*9f80*/  STG.E.64 desc[UR8][R16.64], R18 ;  /* 0x0000001210007986 */ /* 0x0005e2000c101b08 */
[----:B------:R-:W-:Y:S05]  /*9f90*/  BRA.U UP0, `(.L_x_26) ;  /* 0xfffffff500547547 */ /* 0x000fea000b83ffff */
.L_x_25:
[----:B------:R-:W3:Y:S02]  /*9fa0*/  LDC R8, c[0x0][0x39c] ;  /* 0x0000e700ff087b82 */ /* 0x000ee40000000800 */
[----:B---3--:R-:W-:-:S04]  /*9fb0*/  LOP3.LUT R8, R8, 0x1, RZ, 0xc0, !PT ;  /* 0x0000000108087812 */ /* 0x008fc800078ec0ff */
[----:B------:R-:W-:-:S13]  /*9fc0*/  ISETP.NE.U32.AND P0, PT, R8, 0x1, PT ;  /* 0x000000010800780c */ /* 0x000fda0003f05070 */
[----:B------:R-:W-:Y:S05]  /*9fd0*/  @!P0 EXIT ;  /* 0x000000000000894d */ /* 0x000fea0003800000 */
[----:B------:R-:W-:Y:S01]  /*9fe0*/  IABS R8, R0 ;  /* 0x0000000000087213 */ /* 0x000fe20000000000 */
[----:B------:R-:W-:Y:S01]  /*9ff0*/  UIMAD UR6, UR11, UR12, URZ ;  /* 0x0000000c0b0672a4 */ /* 0x000fe2000f8e02ff */
[----:B------:R-:W-:Y:S01]  /*a000*/  IABS R13, R4 ;  /* 0x00000004000d7213 */ /* 0x000fe20000000000 */
[----:B------:R-:W-:Y:S01]  /*a010*/  UIMAD UR5, UR10, UR13, URZ ;  /* 0x0000000d0a0572a4 */ /* 0x000fe2000f8e02ff */
[----:B------:R-:W3:Y:S01]  /*a020*/  I2F.RP R9, R8 ;  /* 0x0000000800097306 */ /* 0x000ee20000209400 */
[----:B01----:R-:W-:Y:S02]  /*a030*/  IABS R15, R5 ;  /* 0x00000005000f7213 */ /* 0x003fe40000000000 */
[----:B------:R-:W-:Y:S01]  /*a040*/  UIMAD UR5, UR5, UR7, URZ ;  /* 0x00000007050572a4 */ /* 0x000fe2000f8e02ff */
[----:B------:R-:W-:Y:S01]  /*a050*/  IMAD R12, R12, UR6, RZ ;  /* 0x000000060c0c7c24 */ /* 0x000fe2000f8e02ff */
[----:B------:R-:W-:-:S03]  /*a060*/  ISETP.NE.AND P4, PT, R4, RZ, PT ;  /* 0x000000ff0400720c */ /* 0x000fc60003f85270 */
[----:B--2---:R-:W0:Y:S01]  /*a070*/  I2F.RP R18, R13 ;  /* 0x0000000d00127306 */ /* 0x004e220000209400 */
[----:B------:R-:W-:Y:S02]  /*a080*/  IMAD R14, R12, UR5, RZ ;  /* 0x000000050c0e7c24 */ /* 0x000fe4000f8e02ff */
[----:B------:R-:W-:Y:S01]  /*a090*/  IMAD.MOV.U32 R12, RZ, RZ, R15 ;  /* 0x000000ffff0c7224 */ /* 0x000fe200078e000f */
[----:B------:R-:W-:Y:S01]  /*a0a0*/  IABS R15, R0 ;  /* 0x00000000000f7213 */ /* 0x000fe20000000000 */
[----:B------:R-:W-:-:S03]  /*a0b0*/  IMAD R3, R14, UR4, R3 ;  /* 0x000000040e037c24 */ /* 0x000fc6000f8e0203 */
[----:B---3--:R-:W1:Y:S01]  /*a0c0*/  MUFU.RCP R9, R9 ;  /* 0x0000000900097308 */ /* 0x008e620000001000 */
[----:B------:R-:W-:Y:S01]  /*a0d0*/  IMAD.MOV R17, RZ, RZ, -R15 ;  /* 0x000000ffff117224 */ /* 0x000fe200078e0a0f */
[----:B------:R-:W-:-:S06]  /*a0e0*/  IABS R14, R3 ;  /* 0x00000003000e7213 */ /* 0x000fcc0000000000 */
[----:B0-----:R-:W-:Y:S08]  /*a0f0*/  MUFU.RCP R18, R18 ;  /* 0x0000001200127308 */ /* 0x001ff00000001000 */
[----:B------:R-:W0:Y:S01]  /*a100*/  I2F.RP R16, R12 ;  /* 0x0000000c00107306 */ /* 0x000e220000209400 */
[----:B-1----:R-:W-:-:S07]  /*a110*/  VIADD R10, R9, 0xffffffe ;  /* 0x0ffffffe090a7836 */ /* 0x002fce0000000000 */
[----:B------:R1:W2:Y:S08]  /*a120*/  F2I.FTZ.U32.TRUNC.NTZ R11, R10 ;  /* 0x0000000a000b7305 */ /* 0x0002b0000021f000 */
[----:B0-----:R-:W0:Y:S01]  /*a130*/  MUFU.RCP R16, R16 ;  /* 0x0000001000107308 */ /* 0x001e220000001000 */
[----:B-1----:R-:W-:Y:S02]  /*a140*/  MOV R10, RZ ;  /* 0x000000ff000a7202 */ /* 0x002fe40000000f00 */
[----:B--2---:R-:W-:-:S05]  /*a150*/  IADD3 R9, PT, PT, RZ, -R11, RZ ;  /* 0x8000000bff097210 */ /* 0x004fca0007ffe0ff */
[----:B------:R-:W-:-:S04]  /*a160*/  IMAD R9, R9, R8, RZ ;  /* 0x0000000809097224 */ /* 0x000fc800078e02ff */
[----:B------:R-:W-:-:S04]  /*a170*/  IMAD.HI.U32 R9, R11, R9, R10 ;  /* 0x000000090b097227 */ /* 0x000fc800078e000a */
[----:B0-----:R-:W-:Y:S01]  /*a180*/  VIADD R10, R16, 0xffffffe ;  /* 0x0ffffffe100a7836 */ /* 0x001fe20000000000 */
[----:B------:R-:W-:Y:S01]  /*a190*/  IABS R16, R5 ;  /* 0x0000000500107213 */ /* 0x000fe20000000000 */
[----:B------:R-:W-:Y:S01]  /*a1a0*/  IMAD.HI.U32 R15, R9, R14, RZ ;  /* 0x0000000e090f7227 */ /* 0x000fe200078e00ff */
[----:B------:R-:W-:Y:S01]  /*a1b0*/  IADD3 R9, PT, PT, R18, 0xffffffe, RZ ;  /* 0x0ffffffe12097810 */ /* 0x000fe20007ffe0ff */
[----:B------:R0:W1:Y:S01]  /*a1c0*/  F2I.FTZ.U32.TRUNC.NTZ R11, R10 ;  /* 0x0000000a000b7305 */ /* 0x000062000021f000 */
[----:B------:R-:W-:Y:S01]  /*a1d0*/  IADD3 R16, PT, PT, RZ, -R16, RZ ;  /* 0x80000010ff107210 */ /* 0x000fe20007ffe0ff */
[----:B------:R-:W-:-:S05]  /*a1e0*/  IMAD R17, R15, R17, R14 ;  /* 0x000000110f117224 */ /* 0x000fca00078e020e */
[----:B------:R-:W-:Y:S01]  /*a1f0*/  ISETP.GT.U32.AND P1, PT, R8, R17, PT ;  /* 0x000000110800720c */ /* 0x000fe20003f24070 */
[----:B------:R-:W2:Y:S01]  /*a200*/  F2I.FTZ.U32.TRUNC.NTZ R9, R9 ;  /* 0x0000000900097305 */ /* 0x000ea2000021f000 */
[----:B0-----:R-:W-:Y:S02]  /*a210*/  IMAD.MOV.U32 R10, RZ, RZ, RZ ;  /* 0x000000ffff0a7224 */ /* 0x001fe400078e00ff */
[----:B-1----:R-:W-:-:S09]  /*a220*/  IMAD.MOV R19, RZ, RZ, -R11 ;  /* 0x000000ffff137224 */ /* 0x002fd200078e0a0b */
[-C--:B------:R-:W-:Y:S02]  /*a230*/  @!P1 IADD3 R17, PT, PT, R17, -R8.reuse, RZ ;  /* 0x8000000811119210 */ /* 0x080fe40007ffe0ff */
[----:B------:R-:W-:Y:S02]  /*a240*/  @!P1 IADD3 R15, PT, PT, R15, 0x1, RZ ;  /* 0x000000010f0f9810 */ /* 0x000fe40007ffe0ff */
[----:B------:R-:W-:Y:S01]  /*a250*/  ISETP.GE.U32.AND P0, PT, R17, R8, PT ;  /* 0x000000081100720c */ /* 0x000fe20003f06070 */
[----:B--2---:R-:W-:Y:S01]  /*a260*/  IMAD.MOV R17, RZ, RZ, -R9 ;  /* 0x000000ffff117224 */ /* 0x004fe200078e0a09 */
[----:B------:R-:W-:Y:S02]  /*a270*/  LOP3.LUT R8, R3, R0, RZ, 0x3c, !PT ;  /* 0x0000000003087212 */ /* 0x000fe400078e3cff */
[----:B------:R-:W-:Y:S02]  /*a280*/  ISETP.NE.AND P1, PT, R0, RZ, PT ;  /* 0x000000ff0000720c */ /* 0x000fe40003f25270 */
[----:B------:R-:W-:Y:S01]  /*a290*/  ISETP.GE.AND P2, PT, R8, RZ, PT ;  /* 0x000000ff0800720c */ /* 0x000fe20003f46270 */
[----:B------:R-:W-:-:S04]  /*a2a0*/  IMAD.MOV.U32 R8, RZ, RZ, R17 ;  /* 0x000000ffff087224 */ /* 0x000fc800078e0011 */
[----:B------:R-:W-:Y:S02]  /*a2b0*/  IMAD R17, R8, R13, RZ ;  /* 0x0000000d08117224 */ /* 0x000fe400078e02ff */
[----:B------:R-:W-:Y:S01]  /*a2c0*/  HFMA2 R8, -RZ, RZ, 0, 0 ;  /* 0x00000000ff087431 */ /* 0x000fe200000001ff */
        /* <DEDUP_REMOVED lines=51> */
[----:B------:R-:W5:Y:S04]  /*a600*/  LDG.E.64 R18, desc[UR8][R18.64] ;  /* 0x0000000812127981 */ /* 0x000f68000c1e1b00 */
        /* <DEDUP_REMOVED lines=13> */
.L_x_27:
        /* <DEDUP_REMOVED lines=10> */
.L_x_29:


//--------------------- .nv.shared.reserved.0     --------------------------
	.section	.nv.shared.reserved.0,"aw",@nobits
	.weak		__nv_reservedSMEM_offset_0_alias
	.size		__nv_reservedSMEM_offset_0_alias, 0, 64
	.other		__nv_reservedSMEM_offset_0_alias,@"STO_CUDA_RESERVED_SHARED STV_DEFAULT"
__nv_reservedSMEM_offset_0_alias:
	.zero		0
	.zero		64


//--------------------- .nv.constant0._Z9jacobiMidPdS_iiiiiiiiii --------------------------
	.section	.nv.constant0._Z9jacobiMidPdS_iiiiiiiiii,"a",@progbits
	.sectionflags	@""
	.align	4
.nv.constant0._Z9jacobiMidPdS_iiiiiiiiii:
	.zero		952


//--------------------- .nv.constant0._Z10jacobiEdgePdS_iiiii --------------------------
	.section	.nv.constant0._Z10jacobiEdgePdS_iiiii,"a",@progbits
	.sectionflags	@""
	.align	4
.nv.constant0._Z10jacobiEdgePdS_iiiii:
	.zero		932


//--------------------- SYMBOLS --------------------------

	.type		.nv.reservedSmem.offset0,@object
	.size		.nv.reservedSmem.offset0,0x4
